def attn_fwd(
    Q,
    K,
    V,
    Out,
    Lse,
    sm_scale,
    stride_qz,
    stride_qh,
    stride_qm,
    stride_qk,
    stride_kz,
    stride_kh,
    stride_kn,
    stride_kk,
    stride_vz,
    stride_vh,
    stride_vn,
    stride_vk,
    stride_oz,
    stride_oh,
    stride_om,
    stride_ok,
    seqlen_q,
    seqlen_k,
    BLOCK_M: tl.constexpr,
    BLOCK_N: tl.constexpr,
    HEAD_DIM: tl.constexpr,
    CAUSAL: tl.constexpr,
):
    start_m = tl.program_id(0)
    off_hz = tl.program_id(1)
    q_off = off_hz * stride_qh
    k_off = off_hz * stride_kh
    v_off = off_hz * stride_vh
    offs_m = start_m * BLOCK_M + tl.arange(0, BLOCK_M)
    offs_d = tl.arange(0, HEAD_DIM)
    offs_n = tl.arange(0, BLOCK_N)
    q_ptrs = Q + q_off + offs_m[:, None] * stride_qm + offs_d[None, :] * stride_qk
    k_ptrs = K + k_off + offs_d[:, None] * stride_kk + offs_n[None, :] * stride_kn
    v_ptrs = V + v_off + offs_n[:, None] * stride_vn + offs_d[None, :] * stride_vk
    m_i = tl.full([BLOCK_M], float("-inf"), dtype=tl.float32)
    l_i = tl.zeros([BLOCK_M], dtype=tl.float32) + 1.0
    acc = tl.zeros([BLOCK_M, HEAD_DIM], dtype=tl.float32)
    q = tl.load(q_ptrs)
    acc, l_i, m_i = _attn_fwd_inner(
        acc,
        l_i,
        m_i,
        q,
        k_ptrs,
        v_ptrs,
        sm_scale,
        stride_kn,
        stride_vn,
        start_m,
        seqlen_k,
        BLOCK_M,
        BLOCK_N,
        HEAD_DIM,
        CAUSAL,
    )
    acc = acc / l_i[:, None]
    lse = m_i + tl.math.log2(l_i) / 1.4426950408889634
    o_ptrs = (
        Out
        + off_hz * stride_oh
        + offs_m[:, None] * stride_om
        + offs_d[None, :] * stride_ok
    )
    tl.store(o_ptrs, acc.to(Out.dtype.element_ty))
    tl.store(Lse + off_hz * seqlen_q + offs_m, lse)

# config = {"BLOCK_M": 32, "BLOCK_N": 64, "HEAD_DIM": 512, "arch": "sm_90", "causal": false, "dtype": "fp8e4m3", "num_stages": 2, "num_warps": 4}
# arch = sm_90


// ===== COMPILED SASS (sm_90a) =====

	.target	sm_90a

	.elftype	@"ET_EXEC"


//--------------------- .note.nv.tkinfo           --------------------------
	.section	.note.nv.tkinfo,"",@"SHT_NOTE"
	.sectionflags	@"SHF_NOTE_NV_TKINFO"
	.tkinfo
        /*0018*/ 	.word	0x00000002
        /*0030*/ 	.string	""
        /*0030*/ 	.string	"ptxas"
        /*0030*/ 	.string	"Cuda compilation tools, release 13.0, V13.0.88"
        /*0030*/ 	.string	"Build cuda_13.0.r13.0/compiler.36424714_0"
        /*0030*/ 	.string	"-v  -suppress-debug-info  -lineinfo  -arch sm_90a "



//--------------------- .note.nv.cuinfo           --------------------------
	.section	.note.nv.cuinfo,"",@"SHT_NOTE"
	.sectionflags	@"SHF_NOTE_NV_CUINFO"
        /*0018*/ 	.short	0x0002
        /*001a*/ 	.short	0x005a
        /*001c*/ 	.short	0x0082
	.zero		2


//--------------------- .nv.info                  --------------------------
	.section	.nv.info,"",@"SHT_CUDA_INFO"
	.align	4


	//----- nvinfo : EIATTR_REGCOUNT
	.align		4
        /*0000*/ 	.byte	0x04, 0x2f
        /*0002*/ 	.short	(.L_2 - .L_1)
	.align		4
.L_1:
        /*0004*/ 	.word	index@(attn_fwd)
        /*0008*/ 	.word	0x00000020


	//----- nvinfo : EIATTR_FRAME_SIZE
	.align		4
.L_2:
        /*000c*/ 	.byte	0x04, 0x11
        /*000e*/ 	.short	(.L_4 - .L_3)
	.align		4
.L_3:
        /*0010*/ 	.word	index@(attn_fwd)
        /*0014*/ 	.word	0x00001c30


	//----- nvinfo : EIATTR_MIN_STACK_SIZE
	.align		4
.L_4:
        /*0018*/ 	.byte	0x04, 0x12
        /*001a*/ 	.short	(.L_6 - .L_5)
	.align		4
.L_5:
        /*001c*/ 	.word	index@(attn_fwd)
        /*0020*/ 	.word	0x00001c30
.L_6:


//--------------------- .nv.compat                --------------------------
	.section	.nv.compat,"",@"SHT_CUDA_COMPAT_INFO"
	.align	4
        /*0000*/ 	.byte	0x02, 0x09, 0x01, 0x00, 0x02, 0x02, 0x02, 0x00, 0x02, 0x05, 0x05, 0x00, 0x03, 0x07, 0x01, 0x01
        /*0010*/ 	.byte	0x02, 0x03, 0x00, 0x00, 0x02, 0x06, 0x01, 0x00, 0x04, 0x0b, 0x08, 0x00, 0x00, 0x00, 0x00, 0x00
        /*0020*/ 	.byte	0x00, 0x00, 0x00, 0x00


//--------------------- .nv.info.attn_fwd         --------------------------
	.section	.nv.info.attn_fwd,"",@"SHT_CUDA_INFO"
	.sectionflags	@""
	.align	4


	//----- nvinfo : EIATTR_CUDA_API_VERSION
	.align		4
        /*0000*/ 	.byte	0x04, 0x37
        /*0002*/ 	.short	(.L_8 - .L_7)
.L_7:
        /*0004*/ 	.word	0x00000082


	//----- nvinfo : EIATTR_KPARAM_INFO
	.align		4
.L_8:
        /*0008*/ 	.byte	0x04, 0x17
        /*000a*/ 	.short	(.L_10 - .L_9)
.L_9:
        /*000c*/ 	.word	0x00000000
        /*0010*/ 	.short	0x0019
        /*0012*/ 	.short	0x0080
        /*0014*/ 	.byte	0x00, 0xf4, 0x21, 0x00


	//----- nvinfo : EIATTR_KPARAM_INFO
	.align		4
.L_10:
        /*0018*/ 	.byte	0x04, 0x17
        /*001a*/ 	.short	(.L_12 - .L_11)
.L_11:
        /*001c*/ 	.word	0x00000000
        /*0020*/ 	.short	0x0018
        /*0022*/ 	.short	0x0078
        /*0024*/ 	.byte	0x00, 0xf4, 0x21, 0x00


	//----- nvinfo : EIATTR_KPARAM_INFO
	.align		4
.L_12:
        /*0028*/ 	.byte	0x04, 0x17
        /*002a*/ 	.short	(.L_14 - .L_13)
.L_13:
        /*002c*/ 	.word	0x00000000
        /*0030*/ 	.short	0x0017
        /*0032*/ 	.short	0x0070
        /*0034*/ 	.byte	0x00, 0xf0, 0x11, 0x00


	//----- nvinfo : EIATTR_KPARAM_INFO
	.align		4
.L_14:
        /*0038*/ 	.byte	0x04, 0x17
        /*003a*/ 	.short	(.L_16 - .L_15)
.L_15:
        /*003c*/ 	.word	0x00000000
        /*0040*/ 	.short	0x0016
        /*0042*/ 	.short	0x006c
        /*0044*/ 	.byte	0x00, 0xf0, 0x11, 0x00


	//----- nvinfo : EIATTR_KPARAM_INFO
	.align		4
.L_16:
        /*0048*/ 	.byte	0x04, 0x17
        /*004a*/ 	.short	(.L_18 - .L_17)
.L_17:
        /*004c*/ 	.word	0x00000000
        /*0050*/ 	.short	0x0015
        /*0052*/ 	.short	0x0068
        /*0054*/ 	.byte	0x00, 0xf0, 0x11, 0x00


	//----- nvinfo : EIATTR_KPARAM_INFO
	.align		4
.L_18:
        /*0058*/ 	.byte	0x04, 0x17
        /*005a*/ 	.short	(.L_20 - .L_19)
.L_19:
        /*005c*/ 	.word	0x00000000
        /*0060*/ 	.short	0x0014
        /*0062*/ 	.short	0x0064
        /*0064*/ 	.byte	0x00, 0xf0, 0x11, 0x00


	//----- nvinfo : EIATTR_KPARAM_INFO
	.align		4
.L_20:
        /*0068*/ 	.byte	0x04, 0x17
        /*006a*/ 	.short	(.L_22 - .L_21)
.L_21:
        /*006c*/ 	.word	0x00000000
        /*0070*/ 	.short	0x0013
        /*0072*/ 	.short	0x0060
        /*0074*/ 	.byte	0x00, 0xf0, 0x11, 0x00


	//----- nvinfo : EIATTR_KPARAM_INFO
	.align		4
.L_22:
        /*0078*/ 	.byte	0x04, 0x17
        /*007a*/ 	.short	(.L_24 - .L_23)
.L_23:
        /*007c*/ 	.word	0x00000000
        /*0080*/ 	.short	0x0012
        /*0082*/ 	.short	0x005c
        /*0084*/ 	.byte	0x00, 0xf0, 0x11, 0x00


	//----- nvinfo : EIATTR_KPARAM_INFO
	.align		4
.L_24:
        /*0088*/ 	.byte	0x04, 0x17
        /*008a*/ 	.short	(.L_26 - .L_25)
.L_25:
        /*008c*/ 	.word	0x00000000
        /*0090*/ 	.short	0x0011
        /*0092*/ 	.short	0x0058
        /*0094*/ 	.byte	0x00, 0xf0, 0x11, 0x00


	//----- nvinfo : EIATTR_KPARAM_INFO
	.align		4
.L_26:
        /*0098*/ 	.byte	0x04, 0x17
        /*009a*/ 	.short	(.L_28 - .L_27)
.L_27:
        /*009c*/ 	.word	0x00000000
        /*00a0*/ 	.short	0x0010
        /*00a2*/ 	.short	0x0054
        /*00a4*/ 	.byte	0x00, 0xf0, 0x11, 0x00


	//----- nvinfo : EIATTR_KPARAM_INFO
	.align		4
.L_28:
        /*00a8*/ 	.byte	0x04, 0x17
        /*00aa*/ 	.short	(.L_30 - .L_29)
.L_29:
        /*00ac*/ 	.word	0x00000000
        /*00b0*/ 	.short	0x000f
        /*00b2*/ 	.short	0x0050
        /*00b4*/ 	.byte	0x00, 0xf0, 0x11, 0x00


	//----- nvinfo : EIATTR_KPARAM_INFO
	.align		4
.L_30:
        /*00b8*/ 	.byte	0x04, 0x17
        /*00ba*/ 	.short	(.L_32 - .L_31)
.L_31:
        /*00bc*/ 	.word	0x00000000
        /*00c0*/ 	.short	0x000e
        /*00c2*/ 	.short	0x004c
        /*00c4*/ 	.byte	0x00, 0xf0, 0x11, 0x00


	//----- nvinfo : EIATTR_KPARAM_INFO
	.align		4
.L_32:
        /*00c8*/ 	.byte	0x04, 0x17
        /*00ca*/ 	.short	(.L_34 - .L_33)
.L_33:
        /*00cc*/ 	.word	0x00000000
        /*00d0*/ 	.short	0x000d
        /*00d2*/ 	.short	0x0048
        /*00d4*/ 	.byte	0x00, 0xf0, 0x11, 0x00


	//----- nvinfo : EIATTR_KPARAM_INFO
	.align		4
.L_34:
        /*00d8*/ 	.byte	0x04, 0x17
        /*00da*/ 	.short	(.L_36 - .L_35)
.L_35:
        /*00dc*/ 	.word	0x00000000
        /*00e0*/ 	.short	0x000c
        /*00e2*/ 	.short	0x0044
        /*00e4*/ 	.byte	0x00, 0xf0, 0x11, 0x00


	//----- nvinfo : EIATTR_KPARAM_INFO
	.align		4
.L_36:
        /*00e8*/ 	.byte	0x04, 0x17
        /*00ea*/ 	.short	(.L_38 - .L_37)
.L_37:
        /*00ec*/ 	.word	0x00000000
        /*00f0*/ 	.short	0x000b
        /*00f2*/ 	.short	0x0040
        /*00f4*/ 	.byte	0x00, 0xf0, 0x11, 0x00


	//----- nvinfo : EIATTR_KPARAM_INFO
	.align		4
.L_38:
        /*00f8*/ 	.byte	0x04, 0x17
        /*00fa*/ 	.short	(.L_40 - .L_39)
.L_39:
        /*00fc*/ 	.word	0x00000000
        /*0100*/ 	.short	0x000a
        /*0102*/ 	.short	0x003c
        /*0104*/ 	.byte	0x00, 0xf0, 0x11, 0x00


	//----- nvinfo : EIATTR_KPARAM_INFO
	.align		4
.L_40:
        /*0108*/ 	.byte	0x04, 0x17
        /*010a*/ 	.short	(.L_42 - .L_41)
.L_41:
        /*010c*/ 	.word	0x00000000
        /*0110*/ 	.short	0x0009
        /*0112*/ 	.short	0x0038
        /*0114*/ 	.byte	0x00, 0xf0, 0x11, 0x00


	//----- nvinfo : EIATTR_KPARAM_INFO
	.align		4
.L_42:
        /*0118*/ 	.byte	0x04, 0x17
        /*011a*/ 	.short	(.L_44 - .L_43)
.L_43:
        /*011c*/ 	.word	0x00000000
        /*0120*/ 	.short	0x0008
        /*0122*/ 	.short	0x0034
        /*0124*/ 	.byte	0x00, 0xf0, 0x11, 0x00


	//----- nvinfo : EIATTR_KPARAM_INFO
	.align		4
.L_44:
        /*0128*/ 	.byte	0x04, 0x17
        /*012a*/ 	.short	(.L_46 - .L_45)
.L_45:
        /*012c*/ 	.word	0x00000000
        /*0130*/ 	.short	0x0007
        /*0132*/ 	.short	0x0030
        /*0134*/ 	.byte	0x00, 0xf0, 0x11, 0x00


	//----- nvinfo : EIATTR_KPARAM_INFO
	.align		4
.L_46:
        /*0138*/ 	.byte	0x04, 0x17
        /*013a*/ 	.short	(.L_48 - .L_47)
.L_47:
        /*013c*/ 	.word	0x00000000
        /*0140*/ 	.short	0x0006
        /*0142*/ 	.short	0x002c
        /*0144*/ 	.byte	0x00, 0xf0, 0x11, 0x00


	//----- nvinfo : EIATTR_KPARAM_INFO
	.align		4
.L_48:
        /*0148*/ 	.byte	0x04, 0x17
        /*014a*/ 	.short	(.L_50 - .L_49)
.L_49:
        /*014c*/ 	.word	0x00000000
        /*0150*/ 	.short	0x0005
        /*0152*/ 	.short	0x0028
        /*0154*/ 	.byte	0x00, 0xf0, 0x11, 0x00


	//----- nvinfo : EIATTR_KPARAM_INFO
	.align		4
.L_50:
        /*0158*/ 	.byte	0x04, 0x17
        /*015a*/ 	.short	(.L_52 - .L_51)
.L_51:
        /*015c*/ 	.word	0x00000000
        /*0160*/ 	.short	0x0004
        /*0162*/ 	.short	0x0020
        /*0164*/ 	.byte	0x00, 0xf4, 0x21, 0x00


	//----- nvinfo : EIATTR_KPARAM_INFO
	.align		4
.L_52:
        /*0168*/ 	.byte	0x04, 0x17
        /*016a*/ 	.short	(.L_54 - .L_53)
.L_53:
        /*016c*/ 	.word	0x00000000
        /*0170*/ 	.short	0x0003
        /*0172*/ 	.short	0x0018
        /*0174*/ 	.byte	0x00, 0xf4, 0x21, 0x00


	//----- nvinfo : EIATTR_KPARAM_INFO
	.align		4
.L_54:
        /*0178*/ 	.byte	0x04, 0x17
        /*017a*/ 	.short	(.L_56 - .L_55)
.L_55:
        /*017c*/ 	.word	0x00000000
        /*0180*/ 	.short	0x0002
        /*0182*/ 	.short	0x0010
        /*0184*/ 	.byte	0x00, 0xf4, 0x21, 0x00


	//----- nvinfo : EIATTR_KPARAM_INFO
	.align		4
.L_56:
        /*0188*/ 	.byte	0x04, 0x17
        /*018a*/ 	.short	(.L_58 - .L_57)
.L_57:
        /*018c*/ 	.word	0x00000000
        /*0190*/ 	.short	0x0001
        /*0192*/ 	.short	0x0008
        /*0194*/ 	.byte	0x00, 0xf4, 0x21, 0x00


	//----- nvinfo : EIATTR_KPARAM_INFO
	.align		4
.L_58:
        /*0198*/ 	.byte	0x04, 0x17
        /*019a*/ 	.short	(.L_60 - .L_59)
.L_59:
        /*019c*/ 	.word	0x00000000
        /*01a0*/ 	.short	0x0000
        /*01a2*/ 	.short	0x0000
        /*01a4*/ 	.byte	0x00, 0xf4, 0x21, 0x00


	//----- nvinfo : EIATTR_SPARSE_MMA_MASK
	.align		4
.L_60:
        /*01a8*/ 	.byte	0x03, 0x50
        /*01aa*/ 	.short	0x0000


	//----- nvinfo : EIATTR_MAXREG_COUNT
	.align		4
        /*01ac*/ 	.byte	0x03, 0x1b
        /*01ae*/ 	.short	0x00ff


	//----- nvinfo : EIATTR_NUM_BARRIERS
	.align		4
        /*01b0*/ 	.byte	0x02, 0x4c
        /*01b2*/ 	.byte	0x01
	.zero		1


	//----- nvinfo : EIATTR_ANNOTATIONS
	.align		4
        /*01b4*/ 	.byte	0x04, 0x55
        /*01b6*/ 	.short	(.L_62 - .L_61)


	//   ....[0]....
.L_61:
        /*01b8*/ 	.word	0x00000001
        /*01bc*/ 	.byte	0x00, 0x01, 0x00, 0x00, 0x01, 0x00, 0x00, 0x00, 0xd0, 0x05, 0x00, 0x00, 0x01, 0x00, 0x00, 0x00
        /* <DEDUP_REMOVED lines=269> */
        /*129c*/ 	.byte	0xd0, 0x5a, 0x00, 0x00


	//----- nvinfo : EIATTR_MERCURY_ISA_VERSION
	.align		4
.L_62:
        /*12a0*/ 	.byte	0x03, 0x5f
        /*12a2*/ 	.short	0x0101


	//----- nvinfo : EIATTR_COOP_GROUP_MASK_REGIDS
	.align		4
        /*12a4*/ 	.byte	0x04, 0x29
        /*12a6*/ 	.short	(.L_64 - .L_63)


	//   ....[0]....
.L_63:
        /*12a8*/ 	.word	0xffffffff


	//   ....[1]....
        /*12ac*/ 	.word	0xffffffff


	//   ....[2]....
        /*12b0*/ 	.word	0xffffffff


	//   ....[3]....
        /*12b4*/ 	.word	0xffffffff


	//   ....[4]....
        /*12b8*/ 	.word	0xffffffff


	//   ....[5]....
        /*12bc*/ 	.word	0xffffffff


	//   ....[6]....
        /*12c0*/ 	.word	0xffffffff


	//   ....[7]....
        /*12c4*/ 	.word	0xffffffff


	//   ....[8]....
        /*12c8*/ 	.word	0xffffffff


	//   ....[9]....
        /*12cc*/ 	.word	0xffffffff


	//   ....[10]....
        /*12d0*/ 	.word	0xffffffff


	//   ....[11]....
        /*12d4*/ 	.word	0xffffffff


	//   ....[12]....
        /*12d8*/ 	.word	0xffffffff


	//   ....[13]....
        /*12dc*/ 	.word	0xffffffff


	//   ....[14]....
        /*12e0*/ 	.word	0xffffffff


	//   ....[15]....
        /*12e4*/ 	.word	0xffffffff


	//   ....[16]....
        /*12e8*/ 	.word	0xffffffff


	//   ....[17]....
        /*12ec*/ 	.word	0xffffffff


	//   ....[18]....
        /*12f0*/ 	.word	0xffffffff


	//   ....[19]....
        /*12f4*/ 	.word	0xffffffff


	//----- nvinfo : EIATTR_COOP_GROUP_INSTR_OFFSETS
	.align		4
.L_64:
        /*12f8*/ 	.byte	0x04, 0x28
        /*12fa*/ 	.short	(.L_66 - .L_65)


	//   ....[0]....
.L_65:
        /*12fc*/ 	.word	0x000228c0


	//   ....[1]....
        /*1300*/ 	.word	0x000228d0


	//   ....[2]....
        /*1304*/ 	.word	0x000228e0


	//   ....[3]....
        /*1308*/ 	.word	0x00022920


	//   ....[4]....
        /*130c*/ 	.word	0x00022970


	//   ....[5]....
        /*1310*/ 	.word	0x00022990


	//   ....[6]....
        /*1314*/ 	.word	0x000229b0


	//   ....[7]....
        /*1318*/ 	.word	0x000229c0


	//   ....[8]....
        /*131c*/ 	.word	0x00022ae0


	//   ....[9]....
        /*1320*/ 	.word	0x00022b00


	//   ....[10]....
        /*1324*/ 	.word	0x00023120


	//   ....[11]....
        /*1328*/ 	.word	0x00023130


	//   ....[12]....
        /*132c*/ 	.word	0x00023140


	//   ....[13]....
        /*1330*/ 	.word	0x00023150


	//   ....[14]....
        /*1334*/ 	.word	0x000231d0


	//   ....[15]....
        /*1338*/ 	.word	0x000231e0


	//   ....[16]....
        /*133c*/ 	.word	0x000231f0


	//   ....[17]....
        /*1340*/ 	.word	0x00023200


	//   ....[18]....
        /*1344*/ 	.word	0x00023300


	//   ....[19]....
        /*1348*/ 	.word	0x00023350


	//----- nvinfo : EIATTR_EXIT_INSTR_OFFSETS
	.align		4
.L_66:
        /*134c*/ 	.byte	0x04, 0x1c
        /*134e*/ 	.short	(.L_68 - .L_67)


	//   ....[0]....
.L_67:
        /*1350*/ 	.word	0x000429a0


	//   ....[1]....
        /*1354*/ 	.word	0x000429e0


	//----- nvinfo : EIATTR_REQNTID
	.align		4
.L_68:
        /*1358*/ 	.byte	0x04, 0x10
        /*135a*/ 	.short	(.L_70 - .L_69)
.L_69:
        /*135c*/ 	.word	0x00000080
        /*1360*/ 	.word	0x00000001
        /*1364*/ 	.word	0x00000001


	//----- nvinfo : EIATTR_CBANK_PARAM_SIZE
	.align		4
.L_70:
        /*1368*/ 	.byte	0x03, 0x19
        /*136a*/ 	.short	0x0088


	//----- nvinfo : EIATTR_PARAM_CBANK
	.align		4
        /*136c*/ 	.byte	0x04, 0x0a
        /*136e*/ 	.short	(.L_72 - .L_71)
	.align		4
.L_71:
        /*1370*/ 	.word	index@(.nv.constant0.attn_fwd)
        /*1374*/ 	.short	0x0210
        /*1376*/ 	.short	0x0088


	//----- nvinfo : EIATTR_SW_WAR
	.align		4
.L_72:
        /*1378*/ 	.byte	0x04, 0x36
        /*137a*/ 	.short	(.L_74 - .L_73)
.L_73:
        /*137c*/ 	.word	0x00000008
.L_74:


//--------------------- .nv.callgraph             --------------------------
	.section	.nv.callgraph,"",@"SHT_CUDA_CALLGRAPH"
	.align	4
	.sectionentsize	8
	.align		4
        /*0000*/ 	.word	0x00000000
	.align		4
        /*0004*/ 	.word	0xffffffff
	.align		4
        /*0008*/ 	.word	0x00000000
	.align		4
        /*000c*/ 	.word	0xfffffffe
	.align		4
        /*0010*/ 	.word	0x00000000
	.align		4
        /*0014*/ 	.word	0xfffffffd
	.align		4
        /*0018*/ 	.word	0x00000000
	.align		4
        /*001c*/ 	.word	0xfffffffc


//--------------------- .nv.constant4             --------------------------
	.section	.nv.constant4,"a",@progbits
	.align	8
	.align		8
.nv.constant4:
        /*0000*/ 	.dword	_$_str


//--------------------- .text.attn_fwd            --------------------------
	.section	.text.attn_fwd,"ax",@progbits
	.align	128
        .global         attn_fwd
        .type           attn_fwd,@function
        .size           attn_fwd,(.L_x_3 - attn_fwd)
        .other          attn_fwd,@"STO_CUDA_ENTRY STV_DEFAULT"
attn_fwd:
.text.attn_fwd:
[----:B------:R-:W0:Y:S01]  /*0000*/  LDC R1, c[0x0][0x28] ;  /* 0x00000a00ff017b82 */ /* 0x000e220000000800 */
[----:B------:R-:W1:Y:S07]  /*0010*/  S2R R4, SR_TID.X ;  /* 0x0000000000047919 */ /* 0x000e6e0000002100 */
[----:B------:R-:W2:Y:S01]  /*0020*/  S2UR UR7, SR_CTAID.Y ;  /* 0x00000000000779c3 */ /* 0x000ea20000002600 */
[----:B------:R-:W-:Y:S01]  /*0030*/  ULDC.64 UR4, c[0x0][0x240] ;  /* 0x0000900000047ab9 */ /* 0x000fe20000000a00 */
[----:B0-----:R-:W-:Y:S01]  /*0040*/  VIADD R1, R1, 0xffffe3d0 ;  /* 0xffffe3d001017836 */ /* 0x001fe20000000000 */
[----:B------:R-:W0:Y:S01]  /*0050*/  S2R R3, SR_CTAID.X ;  /* 0x0000000000037919 */ /* 0x000e220000002500 */
[----:B------:R-:W-:-:S04]  /*0060*/  ULDC.64 UR12, c[0x0][0x208] ;  /* 0x00008200000c7ab9 */ /* 0x000fc80000000a00 */
[----:B------:R-:W3:Y:S08]  /*0070*/  LDC R17, c[0x0][0x248] ;  /* 0x00009200ff117b82 */ /* 0x000ef00000000800 */
[----:B------:R-:W4:Y:S01]  /*0080*/  LDC.64 R14, c[0x0][0x210] ;  /* 0x00008400ff0e7b82 */ /* 0x000f220000000a00 */
[----:B--2---:R-:W-:Y:S01]  /*0090*/  UIMAD UR4, UR7, UR4, URZ ;  /* 0x00000004070472a4 */ /* 0x004fe2000f8e023f */
[----:B-1----:R-:W-:-:S05]  /*00a0*/  LOP3.LUT R0, R4, 0x1f, RZ, 0xc0, !PT ;  /* 0x0000001f04007812 */ /* 0x002fca00078ec0ff */
[----:B0-----:R-:W-:Y:S01]  /*00b0*/  IMAD R2, R3, 0x20, R0 ;  /* 0x0000002003027824 */ /* 0x001fe200078e0200 */
[----:B------:R-:W-:-:S03]  /*00c0*/  SHF.R.U32.HI R0, RZ, 0x5, R4 ;  /* 0x00000005ff007819 */ /* 0x000fc60000011604 */
[----:B------:R-:W-:Y:S01]  /*00d0*/  IMAD R3, R2, UR5, RZ ;  /* 0x0000000502037c24 */ /* 0x000fe2000f8e02ff */
[----:B------:R-:W-:Y:S01]  /*00e0*/  SGXT.U32 R0, R0, 0x2 ;  /* 0x000000020000781a */ /* 0x000fe20000000000 */
[----:B------:R-:W-:Y:S01]  /*00f0*/  USHF.R.S32.HI UR5, URZ, 0x1f, UR4 ;  /* 0x0000001f3f057899 */ /* 0x000fe20008011404 */
[----:B------:R0:W-:Y:S02]  /*0100*/  STL [R1+0x15a4], R2 ;  /* 0x0015a40201007387 */ /* 0x0001e40000100800 */
[----:B----4-:R-:W-:Y:S01]  /*0110*/  IADD3 R16, P0, P1, R3, UR4, R14 ;  /* 0x0000000403107c10 */ /* 0x010fe2000f91e00e */
[----:B---3--:R-:W-:Y:S01]  /*0120*/  IMAD R0, R0, R17, RZ ;  /* 0x0000001100007224 */ /* 0x008fe200078e02ff */
[----:B------:R-:W-:-:S04]  /*0130*/  SHF.R.S32.HI R4, RZ, 0x1f, R3 ;  /* 0x0000001fff047819 */ /* 0x000fc80000011403 */
[----:B------:R-:W-:Y:S01]  /*0140*/  IADD3.X R15, R4, UR5, R15, P0, P1 ;  /* 0x00000005040f7c10 */ /* 0x000fe200087e240f */
[----:B0-----:R-:W-:Y:S01]  /*0150*/  IMAD R2, R17, 0x4, R0 ;  /* 0x0000000411027824 */ /* 0x001fe200078e0200 */
[----:B------:R-:W-:-:S03]  /*0160*/  IADD3 R12, P0, R0, R16, RZ ;  /* 0x00000010000c7210 */ /* 0x000fc60007f1e0ff */
[C---:B------:R-:W-:Y:S01]  /*0170*/  IMAD R4, R17.reuse, 0x4, R2 ;  /* 0x0000000411047824 */ /* 0x040fe200078e0202 */
[-C--:B------:R-:W-:Y:S02]  /*0180*/  LEA.HI.X.SX32 R13, R0, R15.reuse, 0x1, P0 ;  /* 0x0000000f000d7211 */ /* 0x080fe400000f0eff */
[-C--:B------:R-:W-:Y:S01]  /*0190*/  IADD3 R6, P1, R2, R16.reuse, RZ ;  /* 0x0000001002067210 */ /* 0x080fe20007f3e0ff */
[C---:B------:R-:W-:Y:S01]  /*01a0*/  IMAD R10, R17.reuse, 0x4, R4 ;  /* 0x00000004110a7824 */ /* 0x040fe200078e0204 */
[-C--:B------:R-:W-:Y:S01]  /*01b0*/  IADD3 R8, P0, R4, R16.reuse, RZ ;  /* 0x0000001004087210 */ /* 0x080fe20007f1e0ff */
[----:B------:R0:W2:Y:S01]  /*01c0*/  LDG.E.U8 R5, desc[UR12][R12.64] ;  /* 0x0000000c0c057981 */ /* 0x0000a2000c1e1100 */
[-C--:B------:R-:W-:Y:S01]  /*01d0*/  LEA.HI.X.SX32 R7, R2, R15.reuse, 0x1, P1 ;  /* 0x0000000f02077211 */ /* 0x080fe200008f0eff */
[C---:B------:R-:W-:Y:S01]  /*01e0*/  IMAD R14, R17.reuse, 0x4, R10 ;  /* 0x00000004110e7824 */ /* 0x040fe200078e020a */
[-C--:B------:R-:W-:Y:S02]  /*01f0*/  LEA.HI.X.SX32 R9, R4, R15.reuse, 0x1, P0 ;  /* 0x0000000f04097211 */ /* 0x080fe400000f0eff */
[C---:B------:R-:W-:Y:S01]  /*0200*/  IADD3 R2, P0, R10.reuse, R16, RZ ;  /* 0x000000100a027210 */ /* 0x040fe20007f1e0ff */
[----:B------:R-:W-:Y:S01]  /*0210*/  IMAD R18, R17, 0x4, R14 ;  /* 0x0000000411127824 */ /* 0x000fe200078e020e */
[----:B------:R-:W2:Y:S02]  /*0220*/  LDG.E.U8 R0, desc[UR12][R6.64] ;  /* 0x0000000c06007981 */ /* 0x000ea4000c1e1100 */
[----:B------:R-:W-:-:S02]  /*0230*/  LEA.HI.X.SX32 R3, R10, R15, 0x1, P0 ;  /* 0x0000000f0a037211 */ /* 0x000fc400000f0eff */
[CC--:B------:R-:W-:Y:S01]  /*0240*/  IADD3 R10, P0, R14.reuse, R16.reuse, RZ ;  /* 0x000000100e0a7210 */ /* 0x0c0fe20007f1e0ff */
[----:B------:R1:W3:Y:S03]  /*0250*/  LDG.E.U8 R4, desc[UR12][R8.64] ;  /* 0x0000000c08047981 */ /* 0x0002e6000c1e1100 */
[-C--:B------:R-:W-:Y:S01]  /*0260*/  LEA.HI.X.SX32 R11, R14, R15.reuse, 0x1, P0 ;  /* 0x0000000f0e0b7211 */ /* 0x080fe200000f0eff */
[C---:B------:R-:W-:Y:S01]  /*0270*/  IMAD R14, R17.reuse, 0x4, R18 ;  /* 0x00000004110e7824 */ /* 0x040fe200078e0212 */
[CC--:B------:R-:W-:Y:S01]  /*0280*/  IADD3 R22, P0, R18.reuse, R16.reuse, RZ ;  /* 0x0000001012167210 */ /* 0x0c0fe20007f1e0ff */
[----:B------:R-:W3:Y:S02]  /*0290*/  LDG.E.U8 R2, desc[UR12][R2.64] ;  /* 0x0000000c02027981 */ /* 0x000ee4000c1e1100 */
[C---:B0-----:R-:W-:Y:S01]  /*02a0*/  IMAD R12, R17.reuse, 0x4, R14 ;  /* 0x00000004110c7824 */ /* 0x041fe200078e020e */
[----:B------:R-:W-:Y:S01]  /*02b0*/  LEA.HI.X.SX32 R23, R18, R15, 0x1, P0 ;  /* 0x0000000f12177211 */ /* 0x000fe200000f0eff */
[----:B------:R0:W4:Y:S02]  /*02c0*/  LDG.E.U8 R6, desc[UR12][R10.64] ;  /* 0x0000000c0a067981 */ /* 0x000124000c1e1100 */
[----:B------:R-:W-:Y:S01]  /*02d0*/  IMAD R24, R17, 0x4, R12 ;  /* 0x0000000411187824 */ /* 0x000fe200078e020c */
[----:B------:R-:W-:-:S04]  /*02e0*/  IADD3 R18, P0, R12, R16, RZ ;  /* 0x000000100c127210 */ /* 0x000fc80007f1e0ff */
[-C--:B------:R-:W-:Y:S01]  /*02f0*/  LEA.HI.X.SX32 R19, R12, R15.reuse, 0x1, P0 ;  /* 0x0000000f0c137211 */ /* 0x080fe200000f0eff */
[C---:B------:R-:W-:Y:S01]  /*0300*/  IMAD R26, R17.reuse, 0x4, R24 ;  /* 0x00000004111a7824 */ /* 0x040fe200078e0218 */
[-C--:B-1----:R-:W-:Y:S02]  /*0310*/  IADD3 R8, P0, R24, R16.reuse, RZ ;  /* 0x0000001018087210 */ /* 0x082fe40007f1e0ff */
[-C--:B------:R-:W-:Y:S01]  /*0320*/  IADD3 R20, P1, R14, R16.reuse, RZ ;  /* 0x000000100e147210 */ /* 0x080fe20007f3e0ff */
[----:B------:R-:W5:Y:S01]  /*0330*/  LDG.E.U8 R7, desc[UR12][R18.64] ;  /* 0x0000000c12077981 */ /* 0x000f62000c1e1100 */
[-C--:B------:R-:W-:Y:S01]  /*0340*/  LEA.HI.X.SX32 R9, R24, R15.reuse, 0x1, P0 ;  /* 0x0000000f18097211 */ /* 0x080fe200000f0eff */
[----:B------:R-:W-:Y:S01]  /*0350*/  IMAD R24, R17, 0x4, R26 ;  /* 0x0000000411187824 */ /* 0x000fe200078e021a */
[----:B------:R-:W-:Y:S02]  /*0360*/  LEA.HI.X.SX32 R21, R14, R15, 0x1, P1 ;  /* 0x0000000f0e157211 */ /* 0x000fe400008f0eff */
[-C--:B0-----:R-:W-:Y:S01]  /*0370*/  IADD3 R10, P0, R26, R16.reuse, RZ ;  /* 0x000000101a0a7210 */ /* 0x081fe20007f1e0ff */
[----:B------:R-:W4:Y:S01]  /*0380*/  LDG.E.U8 R14, desc[UR12][R22.64] ;  /* 0x0000000c160e7981 */ /* 0x000f22000c1e1100 */
[----:B------:R-:W-:-:S02]  /*0390*/  IADD3 R12, P1, R24, R16, RZ ;  /* 0x00000010180c7210 */ /* 0x000fc40007f3e0ff */
[-C--:B------:R-:W-:Y:S01]  /*03a0*/  LEA.HI.X.SX32 R11, R26, R15.reuse, 0x1, P0 ;  /* 0x0000000f1a0b7211 */ /* 0x080fe200000f0eff */
[----:B------:R0:W5:Y:S01]  /*03b0*/  LDG.E.U8 R3, desc[UR12][R20.64] ;  /* 0x0000000c14037981 */ /* 0x000162000c1e1100 */
[----:B------:R-:W-:-:S03]  /*03c0*/  LEA.HI.X.SX32 R13, R24, R15, 0x1, P1 ;  /* 0x0000000f180d7211 */ /* 0x000fc600008f0eff */
[----:B------:R-:W2:Y:S04]  /*03d0*/  LDG.E.U8 R26, desc[UR12][R10.64] ;  /* 0x0000000c0a1a7981 */ /* 0x000ea8000c1e1100 */
[----:B------:R1:W3:Y:S04]  /*03e0*/  LDG.E.U8 R23, desc[UR12][R8.64] ;  /* 0x0000000c08177981 */ /* 0x0002e8000c1e1100 */
[----:B------:R1:W4:Y:S01]  /*03f0*/  LDG.E.U8 R21, desc[UR12][R12.64] ;  /* 0x0000000c0c157981 */ /* 0x000322000c1e1100 */
[----:B------:R-:W-:-:S04]  /*0400*/  IMAD R28, R17, 0x4, R24 ;  /* 0x00000004111c7824 */ /* 0x000fc800078e0218 */
[----:B0-----:R-:W-:Y:S01]  /*0410*/  IMAD R20, R17, 0x4, R28 ;  /* 0x0000000411147824 */ /* 0x001fe200078e021c */
[----:B-1----:R-:W-:-:S03]  /*0420*/  IADD3 R8, P0, R28, R16, RZ ;  /* 0x000000101c087210 */ /* 0x002fc60007f1e0ff */
[C---:B------:R-:W-:Y:S01]  /*0430*/  IMAD R18, R17.reuse, 0x4, R20 ;  /* 0x0000000411127824 */ /* 0x040fe200078e0214 */
[-C--:B------:R-:W-:Y:S02]  /*0440*/  LEA.HI.X.SX32 R9, R28, R15.reuse, 0x1, P0 ;  /* 0x0000000f1c097211 */ /* 0x080fe400000f0eff */
[CC--:B------:R-:W-:Y:S01]  /*0450*/  IADD3 R10, P0, R20.reuse, R16.reuse, RZ ;  /* 0x00000010140a7210 */ /* 0x0c0fe20007f1e0ff */
[C---:B------:R-:W-:Y:S02]  /*0460*/  IMAD R22, R17.reuse, 0x4, R18 ;  /* 0x0000000411167824 */ /* 0x040fe400078e0212 */
[----:B------:R0:W5:Y:S01]  /*0470*/  LDG.E.U8 R28, desc[UR12][R8.64] ;  /* 0x0000000c081c7981 */ /* 0x000162000c1e1100 */
[----:B------:R-:W-:Y:S01]  /*0480*/  LEA.HI.X.SX32 R11, R20, R15, 0x1, P0 ;  /* 0x0000000f140b7211 */ /* 0x000fe200000f0eff */
[----:B------:R-:W-:Y:S01]  /*0490*/  IMAD R20, R17, 0x4, R22 ;  /* 0x0000000411147824 */ /* 0x000fe200078e0216 */
[----:B------:R-:W-:-:S03]  /*04a0*/  IADD3 R12, P1, R22, R16, RZ ;  /* 0x00000010160c7210 */ /* 0x000fc60007f3e0ff */
[----:B------:R1:W5:Y:S01]  /*04b0*/  LDG.E.U8 R25, desc[UR12][R10.64] ;  /* 0x0000000c0a197981 */ /* 0x000362000c1e1100 */
[-C--:B0-----:R-:W-:Y:S02]  /*04c0*/  IADD3 R8, P0, R18, R16.reuse, RZ ;  /* 0x0000001012087210 */ /* 0x081fe40007f1e0ff */
[-C--:B------:R-:W-:Y:S02]  /*04d0*/  LEA.HI.X.SX32 R13, R22, R15.reuse, 0x1, P1 ;  /* 0x0000000f160d7211 */ /* 0x080fe400008f0eff */
[-C--:B------:R-:W-:Y:S01]  /*04e0*/  LEA.HI.X.SX32 R9, R18, R15.reuse, 0x1, P0 ;  /* 0x0000000f12097211 */ /* 0x080fe200000f0eff */
[C---:B------:R-:W-:Y:S01]  /*04f0*/  IMAD R18, R17.reuse, 0x4, R20 ;  /* 0x0000000411127824 */ /* 0x040fe200078e0214 */
[C---:B-1----:R-:W-:Y:S01]  /*0500*/  IADD3 R10, P0, R20.reuse, R16, RZ ;  /* 0x00000010140a7210 */ /* 0x042fe20007f1e0ff */
[----:B------:R-:W5:Y:S02]  /*0510*/  LDG.E.U8 R22, desc[UR12][R12.64] ;  /* 0x0000000c0c167981 */ /* 0x000f64000c1e1100 */
[C---:B------:R-:W-:Y:S01]  /*0520*/  IMAD R19, R17.reuse, 0x4, R18 ;  /* 0x0000000411137824 */ /* 0x040fe200078e0212 */
[----:B------:R-:W-:Y:S01]  /*0530*/  LEA.HI.X.SX32 R11, R20, R15, 0x1, P0 ;  /* 0x0000000f140b7211 */ /* 0x000fe200000f0eff */
[----:B------:R0:W5:Y:S02]  /*0540*/  LDG.E.U8 R24, desc[UR12][R8.64] ;  /* 0x0000000c08187981 */ /* 0x000164000c1e1100 */
[----:B------:R-:W-:-:S02]  /*0550*/  IMAD R20, R17, 0x4, R19 ;  /* 0x0000000411147824 */ /* 0x000fc400078e0213 */
[----:B------:R1:W5:Y:S01]  /*0560*/  LDG.E.U8 R27, desc[UR12][R10.64] ;  /* 0x0000000c0a1b7981 */ /* 0x000362000c1e1100 */
[----:B0-----:R-:W-:-:S04]  /*0570*/  IADD3 R8, P0, R18, R16, RZ ;  /* 0x0000001012087210 */ /* 0x001fc80007f1e0ff */
[-C--:B------:R-:W-:Y:S02]  /*0580*/  LEA.HI.X.SX32 R9, R18, R15.reuse, 0x1, P0 ;  /* 0x0000000f12097211 */ /* 0x080fe400000f0eff */
[CC--:B------:R-:W-:Y:S02]  /*0590*/  IADD3 R12, P0, R19.reuse, R16.reuse, RZ ;  /* 0x00000010130c7210 */ /* 0x0c0fe40007f1e0ff */
[C---:B-1----:R-:W-:Y:S02]  /*05a0*/  IADD3 R10, P1, R20.reuse, R16, RZ ;  /* 0x00000010140a7210 */ /* 0x042fe40007f3e0ff */
[-C--:B------:R-:W-:Y:S02]  /*05b0*/  LEA.HI.X.SX32 R13, R19, R15.reuse, 0x1, P0 ;  /* 0x0000000f130d7211 */ /* 0x080fe400000f0eff */
[----:B------:R-:W-:Y:S01]  /*05c0*/  LEA.HI.X.SX32 R11, R20, R15, 0x1, P1 ;  /* 0x0000000f140b7211 */ /* 0x000fe200008f0eff */
[----:B---3--:R0:W-:Y:S04]  /*05d0*/  STL [R1+0x1c8], R23 ;  /* 0x0001c81701007387 */ /* 0x0081e80000100800 */
[----:B--2---:R1:W-:Y:S04]  /*05e0*/  STL [R1+0x1c4], R26 ;  /* 0x0001c41a01007387 */ /* 0x0043e80000100800 */
[----:B0-----:R0:W2:Y:S04]  /*05f0*/  LDG.E.U8 R23, desc[UR12][R8.64] ;  /* 0x0000000c08177981 */ /* 0x0010a8000c1e1100 */
[----:B-1----:R1:W3:Y:S04]  /*0600*/  LDG.E.U8 R26, desc[UR12][R12.64] ;  /* 0x0000000c0c1a7981 */ /* 0x0022e8000c1e1100 */
[----:B----4-:R4:W-:Y:S04]  /*0610*/  STL [R1+0x1c0], R21 ;  /* 0x0001c01501007387 */ /* 0x0109e80000100800 */
[----:B----4-:R4:W3:Y:S01]  /*0620*/  LDG.E.U8 R21, desc[UR12][R10.64] ;  /* 0x0000000c0a157981 */ /* 0x0108e2000c1e1100 */
[----:B------:R-:W-:-:S04]  /*0630*/  IMAD R18, R17, 0x4, R20 ;  /* 0x0000000411127824 */ /* 0x000fc800078e0214 */
[----:B------:R-:W-:Y:S01]  /*0640*/  IMAD R19, R17, 0x4, R18 ;  /* 0x0000000411137824 */ /* 0x000fe200078e0212 */
[----:B0-----:R-:W-:-:S04]  /*0650*/  IADD3 R8, P0, R18, R16, RZ ;  /* 0x0000001012087210 */ /* 0x001fc80007f1e0ff */
[----:B------:R-:W-:Y:S01]  /*0660*/  LEA.HI.X.SX32 R9, R18, R15, 0x1, P0 ;  /* 0x0000000f12097211 */ /* 0x000fe200000f0eff */
[----:B------:R-:W-:Y:S01]  /*0670*/  IMAD R18, R17, 0x4, R19 ;  /* 0x0000000411127824 */ /* 0x000fe200078e0213 */
[----:B-1----:R-:W-:-:S03]  /*0680*/  IADD3 R12, P0, R19, R16, RZ ;  /* 0x00000010130c7210 */ /* 0x002fc60007f1e0ff */
[----:B----4-:R-:W-:Y:S01]  /*0690*/  IMAD R11, R17, 0x4, R18 ;  /* 0x00000004110b7824 */ /* 0x010fe200078e0212 */
[----:B------:R0:W4:Y:S01]  /*06a0*/  LDG.E.U8 R20, desc[UR12][R8.64] ;  /* 0x0000000c08147981 */ /* 0x000122000c1e1100 */
[-C--:B------:R-:W-:Y:S02]  /*06b0*/  LEA.HI.X.SX32 R13, R19, R15.reuse, 0x1, P0 ;  /* 0x0000000f130d7211 */ /* 0x080fe400000f0eff */
[----:B------:R-:W-:Y:S01]  /*06c0*/  IMAD R19, R17, 0x4, R11 ;  /* 0x0000000411137824 */ /* 0x000fe200078e020b */
[----:B-----5:R-:W-:Y:S01]  /*06d0*/  STL [R1+0x1bc], R28 ;  /* 0x0001bc1c01007387 */ /* 0x020fe20000100800 */
[CC--:B------:R-:W-:Y:S02]  /*06e0*/  IADD3 R10, P1, R11.reuse, R16.reuse, RZ ;  /* 0x000000100b0a7210 */ /* 0x0c0fe40007f3e0ff */
[----:B0-----:R-:W-:Y:S01]  /*06f0*/  IADD3 R8, P0, R18, R16, RZ ;  /* 0x0000001012087210 */ /* 0x001fe20007f1e0ff */
[----:B------:R0:W-:Y:S01]  /*0700*/  STL [R1+0x1b4], R25 ;  /* 0x0001b41901007387 */ /* 0x0001e20000100800 */
[----:B------:R-:W-:-:S02]  /*0710*/  LEA.HI.X.SX32 R11, R11, R15, 0x1, P1 ;  /* 0x0000000f0b0b7211 */ /* 0x000fc400008f0eff */
[----:B------:R-:W-:Y:S01]  /*0720*/  LEA.HI.X.SX32 R9, R18, R15, 0x1, P0 ;  /* 0x0000000f12097211 */ /* 0x000fe200000f0eff */
[----:B------:R-:W-:Y:S01]  /*0730*/  IMAD R18, R17, 0x4, R19 ;  /* 0x0000000411127824 */ /* 0x000fe200078e0213 */
[----:B------:R1:W-:Y:S04]  /*0740*/  STL [R1+0x80], R24 ;  /* 0x0000801801007387 */ /* 0x0003e80000100800 */
[----:B0-----:R0:W5:Y:S04]  /*0750*/  LDG.E.U8 R25, desc[UR12][R12.64] ;  /* 0x0000000c0c197981 */ /* 0x001168000c1e1100 */
[----:B------:R0:W-:Y:S04]  /*0760*/  STL [R1+0x7c], R22 ;  /* 0x00007c1601007387 */ /* 0x0001e80000100800 */
[----:B-1----:R1:W5:Y:S01]  /*0770*/  LDG.E.U8 R24, desc[UR12][R8.64] ;  /* 0x0000000c08187981 */ /* 0x002362000c1e1100 */
[----:B0-----:R-:W-:-:S04]  /*0780*/  IADD3 R12, P0, R19, R16, RZ ;  /* 0x00000010130c7210 */ /* 0x001fc80007f1e0ff */
[----:B------:R-:W-:Y:S01]  /*0790*/  LEA.HI.X.SX32 R13, R19, R15, 0x1, P0 ;  /* 0x0000000f130d7211 */ /* 0x000fe200000f0eff */
[----:B------:R-:W-:Y:S01]  /*07a0*/  IMAD R19, R17, 0x4, R18 ;  /* 0x0000000411137824 */ /* 0x000fe200078e0212 */
[----:B------:R0:W5:Y:S01]  /*07b0*/  LDG.E.U8 R22, desc[UR12][R10.64] ;  /* 0x0000000c0a167981 */ /* 0x000162000c1e1100 */
[----:B-1----:R-:W-:-:S03]  /*07c0*/  IADD3 R8, P0, R18, R16, RZ ;  /* 0x0000001012087210 */ /* 0x002fc60007f1e0ff */
[----:B------:R1:W5:Y:S01]  /*07d0*/  LDG.E.U8 R28, desc[UR12][R12.64] ;  /* 0x0000000c0c1c7981 */ /* 0x000362000c1e1100 */
[-C--:B------:R-:W-:Y:S01]  /*07e0*/  LEA.HI.X.SX32 R9, R18, R15.reuse, 0x1, P0 ;  /* 0x0000000f12097211 */ /* 0x080fe200000f0eff */
[----:B0-----:R-:W-:Y:S02]  /*07f0*/  IMAD R11, R17, 0x4, R19 ;  /* 0x00000004110b7824 */ /* 0x001fe400078e0213 */
[----:B------:R0:W-:Y:S01]  /*0800*/  STL [R1+0x78], R27 ;  /* 0x0000781b01007387 */ /* 0x0001e20000100800 */
[-C--:B-1----:R-:W-:Y:S02]  /*0810*/  IADD3 R12, P0, R19, R16.reuse, RZ ;  /* 0x00000010130c7210 */ /* 0x082fe40007f1e0ff */
[----:B------:R-:W-:Y:S01]  /*0820*/  IADD3 R10, P1, R11, R16, RZ ;  /* 0x000000100b0a7210 */ /* 0x000fe20007f3e0ff */
[----:B------:R-:W-:Y:S01]  /*0830*/  IMAD R18, R17, 0x4, R11 ;  /* 0x0000000411127824 */ /* 0x000fe200078e020b */
[-C--:B------:R-:W-:Y:S02]  /*0840*/  LEA.HI.X.SX32 R13, R19, R15.reuse, 0x1, P0 ;  /* 0x0000000f130d7211 */ /* 0x080fe400000f0eff */
[----:B------:R-:W-:-:S03]  /*0850*/  LEA.HI.X.SX32 R11, R11, R15, 0x1, P1 ;  /* 0x0000000f0b0b7211 */ /* 0x000fc600008f0eff */
[----:B0-----:R-:W5:Y:S04]  /*0860*/  LDG.E.U8 R27, desc[UR12][R12.64] ;  /* 0x0000000c0c1b7981 */ /* 0x001f68000c1e1100 */
[----:B--2---:R0:W-:Y:S04]  /*0870*/  STL [R1+0x74], R23 ;  /* 0x0000741701007387 */ /* 0x0041e80000100800 */
[----:B---3--:R-:W-:Y:S04]  /*0880*/  STL [R1+0x70], R26 ;  /* 0x0000701a01007387 */ /* 0x008fe80000100800 */
[----:B0-----:R0:W2:Y:S04]  /*0890*/  LDG.E.U8 R23, desc[UR12][R8.64] ;  /* 0x0000000c08177981 */ /* 0x0010a8000c1e1100 */
[----:B------:R1:W-:Y:S04]  /*08a0*/  STL [R1+0x1b8], R21 ;  /* 0x0001b81501007387 */ /* 0x0003e80000100800 */
[----:B-1----:R1:W3:Y:S01]  /*08b0*/  LDG.E.U8 R21, desc[UR12][R10.64] ;  /* 0x0000000c0a157981 */ /* 0x0022e2000c1e1100 */
[----:B0-----:R-:W-:Y:S01]  /*08c0*/  IADD3 R8, P0, R18, R16, RZ ;  /* 0x0000001012087210 */ /* 0x001fe20007f1e0ff */
[----:B------:R-:W-:-:S03]  /*08d0*/  IMAD R19, R17, 0x4, R18 ;  /* 0x0000000411137824 */ /* 0x000fc600078e0212 */
[-C--:B------:R-:W-:Y:S01]  /*08e0*/  LEA.HI.X.SX32 R9, R18, R15.reuse, 0x1, P0 ;  /* 0x0000000f12097211 */ /* 0x080fe200000f0eff */
[----:B------:R-:W-:Y:S01]  /*08f0*/  IMAD R18, R17, 0x4, R19 ;  /* 0x0000000411127824 */ /* 0x000fe200078e0213 */
[CC--:B------:R-:W-:Y:S01]  /*0900*/  IADD3 R12, P0, R19.reuse, R16.reuse, RZ ;  /* 0x00000010130c7210 */ /* 0x0c0fe20007f1e0ff */
[----:B----4-:R0:W-:Y:S03]  /*0910*/  STL [R1+0x1b0], R20 ;  /* 0x0001b01401007387 */ /* 0x0101e60000100800 */
[----:B------:R-:W-:Y:S01]  /*0920*/  LEA.HI.X.SX32 R13, R19, R15, 0x1, P0 ;  /* 0x0000000f130d7211 */ /* 0x000fe200000f0eff */
[----:B------:R4:W3:Y:S01]  /*0930*/  LDG.E.U8 R26, desc[UR12][R8.64] ;  /* 0x0000000c081a7981 */ /* 0x0008e2000c1e1100 */
[----:B-1----:R-:W-:Y:S01]  /*0940*/  IADD3 R10, P0, R18, R16, RZ ;  /* 0x00000010120a7210 */ /* 0x002fe20007f1e0ff */
[----:B0-----:R-:W-:-:S04]  /*0950*/  IMAD R20, R17, 0x4, R18 ;  /* 0x0000000411147824 */ /* 0x001fc800078e0212 */
[C---:B------:R-:W-:Y:S01]  /*0960*/  IMAD R19, R17.reuse, 0x4, R20 ;  /* 0x0000000411137824 */ /* 0x040fe200078e0214 */
[-C--:B----4-:R-:W-:Y:S02]  /*0970*/  IADD3 R8, P1, R20, R16.reuse, RZ ;  /* 0x0000001014087210 */ /* 0x090fe40007f3e0ff */
[-C--:B------:R-:W-:Y:S01]  /*0980*/  LEA.HI.X.SX32 R11, R18, R15.reuse, 0x1, P0 ;  /* 0x0000000f120b7211 */ /* 0x080fe200000f0eff */
[----:B-----5:R0:W-:Y:S01]  /*0990*/  STL [R1+0x1ac], R25 ;  /* 0x0001ac1901007387 */ /* 0x0201e20000100800 */
[----:B------:R-:W-:Y:S01]  /*09a0*/  LEA.HI.X.SX32 R9, R20, R15, 0x1, P1 ;  /* 0x0000000f14097211 */ /* 0x000fe200008f0eff */
[----:B------:R-:W-:Y:S02]  /*09b0*/  IMAD R18, R17, 0x4, R19 ;  /* 0x0000000411127824 */ /* 0x000fe400078e0213 */
[----:B0-----:R0:W4:Y:S04]  /*09c0*/  LDG.E.U8 R25, desc[UR12][R12.64] ;  /* 0x0000000c0c197981 */ /* 0x001128000c1e1100 */
[----:B------:R1:W-:Y:S01]  /*09d0*/  STL [R1+0x1a8], R24 ;  /* 0x0001a81801007387 */ /* 0x0003e20000100800 */
[----:B0-----:R-:W-:-:S03]  /*09e0*/  IADD3 R12, P0, R19, R16, RZ ;  /* 0x00000010130c7210 */ /* 0x001fc60007f1e0ff */
[----:B------:R0:W-:Y:S01]  /*09f0*/  STL [R1+0x1a4], R22 ;  /* 0x0001a41601007387 */ /* 0x0001e20000100800 */
[----:B------:R-:W-:-:S03]  /*0a00*/  LEA.HI.X.SX32 R13, R19, R15, 0x1, P0 ;  /* 0x0000000f130d7211 */ /* 0x000fc600000f0eff */
[----:B-1----:R1:W5:Y:S01]  /*0a10*/  LDG.E.U8 R24, desc[UR12][R10.64] ;  /* 0x0000000c0a187981 */ /* 0x002362000c1e1100 */
[----:B------:R-:W-:-:S03]  /*0a20*/  IMAD R19, R17, 0x4, R18 ;  /* 0x0000000411137824 */ /* 0x000fc600078e0212 */
[----:B0-----:R0:W5:Y:S01]  /*0a30*/  LDG.E.U8 R22, desc[UR12][R8.64] ;  /* 0x0000000c08167981 */ /* 0x001162000c1e1100 */
[----:B------:R-:W-:Y:S01]  /*0a40*/  IMAD R20, R17, 0x4, R19 ;  /* 0x0000000411147824 */ /* 0x000fe200078e0213 */
[CC--:B-1----:R-:W-:Y:S02]  /*0a50*/  IADD3 R10, P0, R18.reuse, R16.reuse, RZ ;  /* 0x00000010120a7210 */ /* 0x0c2fe40007f1e0ff */
[----:B------:R1:W-:Y:S02]  /*0a60*/  STL [R1+0x6c], R28 ;  /* 0x00006c1c01007387 */ /* 0x0003e40000100800 */
[-C--:B------:R-:W-:Y:S02]  /*0a70*/  LEA.HI.X.SX32 R11, R18, R15.reuse, 0x1, P0 ;  /* 0x0000000f120b7211 */ /* 0x080fe400000f0eff */
[C---:B0-----:R-:W-:Y:S01]  /*0a80*/  IADD3 R8, P0, R19.reuse, R16, RZ ;  /* 0x0000001013087210 */ /* 0x041fe20007f1e0ff */
[----:B-1----:R0:W5:Y:S03]  /*0a90*/  LDG.E.U8 R28, desc[UR12][R12.64] ;  /* 0x0000000c0c1c7981 */ /* 0x002166000c1e1100 */
[----:B------:R-:W-:-:S02]  /*0aa0*/  LEA.HI.X.SX32 R9, R19, R15, 0x1, P0 ;  /* 0x0000000f13097211 */ /* 0x000fc400000f0eff */
[----:B0-----:R-:W-:-:S04]  /*0ab0*/  IADD3 R12, P1, R20, R16, RZ ;  /* 0x00000010140c7210 */ /* 0x001fc80007f3e0ff */
[----:B------:R-:W-:Y:S01]  /*0ac0*/  LEA.HI.X.SX32 R13, R20, R15, 0x1, P1 ;  /* 0x0000000f140d7211 */ /* 0x000fe200008f0eff */
[----:B--2---:R0:W-:Y:S04]  /*0ad0*/  STL [R1+0x68], R23 ;  /* 0x0000681701007387 */ /* 0x0041e80000100800 */
[----:B------:R1:W-:Y:S04]  /*0ae0*/  STL [R1+0x64], R27 ;  /* 0x0000641b01007387 */ /* 0x0003e80000100800 */
[----:B0-----:R0:W2:Y:S04]  /*0af0*/  LDG.E.U8 R23, desc[UR12][R10.64] ;  /* 0x0000000c0a177981 */ /* 0x0010a8000c1e1100 */
[----:B-1----:R1:W2:Y:S04]  /*0b00*/  LDG.E.U8 R27, desc[UR12][R8.64] ;  /* 0x0000000c081b7981 */ /* 0x0022a8000c1e1100 */
[----:B---3--:R3:W-:Y:S04]  /*0b10*/  STL [R1+0x60], R21 ;  /* 0x0000601501007387 */ /* 0x0087e80000100800 */
[----:B---3--:R3:W2:Y:S01]  /*0b20*/  LDG.E.U8 R21, desc[UR12][R12.64] ;  /* 0x0000000c0c157981 */ /* 0x0086a2000c1e1100 */
[----:B------:R-:W-:-:S04]  /*0b30*/  IMAD R18, R17, 0x4, R20 ;  /* 0x0000000411127824 */ /* 0x000fc800078e0214 */
[----:B------:R-:W-:Y:S01]  /*0b40*/  IMAD R19, R17, 0x4, R18 ;  /* 0x0000000411137824 */ /* 0x000fe200078e0212 */
[----:B0-----:R-:W-:-:S04]  /*0b50*/  IADD3 R10, P0, R18, R16, RZ ;  /* 0x00000010120a7210 */ /* 0x001fc80007f1e0ff */
[-C--:B------:R-:W-:Y:S01]  /*0b60*/  LEA.HI.X.SX32 R11, R18, R15.reuse, 0x1, P0 ;  /* 0x0000000f120b7211 */ /* 0x080fe200000f0eff */
[----:B------:R-:W-:Y:S01]  /*0b70*/  IMAD R18, R17, 0x4, R19 ;  /* 0x0000000411127824 */ /* 0x000fe200078e0213 */
[-C--:B-1----:R-:W-:Y:S01]  /*0b80*/  IADD3 R8, P0, R19, R16.reuse, RZ ;  /* 0x0000001013087210 */ /* 0x082fe20007f1e0ff */
[----:B------:R0:W-:Y:S02]  /*0b90*/  STL [R1+0x5c], R26 ;  /* 0x00005c1a01007387 */ /* 0x0001e40000100800 */
[----:B------:R-:W-:Y:S01]  /*0ba0*/  IMAD R20, R17, 0x4, R18 ;  /* 0x0000000411147824 */ /* 0x000fe200078e0212 */
[-C--:B------:R-:W-:Y:S02]  /*0bb0*/  LEA.HI.X.SX32 R9, R19, R15.reuse, 0x1, P0 ;  /* 0x0000000f13097211 */ /* 0x080fe400000f0eff */
[C---:B---3--:R-:W-:Y:S01]  /*0bc0*/  IADD3 R12, P0, R18.reuse, R16, RZ ;  /* 0x00000010120c7210 */ /* 0x048fe20007f1e0ff */
[----:B------:R-:W-:Y:S01]  /*0bd0*/  IMAD R19, R17, 0x4, R20 ;  /* 0x0000000411137824 */ /* 0x000fe200078e0214 */
[----:B0-----:R0:W3:Y:S02]  /*0be0*/  LDG.E.U8 R26, desc[UR12][R10.64] ;  /* 0x0000000c0a1a7981 */ /* 0x0010e4000c1e1100 */
[----:B------:R-:W-:-:S02]  /*0bf0*/  LEA.HI.X.SX32 R13, R18, R15, 0x1, P0 ;  /* 0x0000000f120d7211 */ /* 0x000fc400000f0eff */
[----:B----4-:R1:W-:Y:S01]  /*0c00*/  STL [R1+0x1a0], R25 ;  /* 0x0001a01901007387 */ /* 0x0103e20000100800 */
[----:B------:R-:W-:Y:S01]  /*0c10*/  IMAD R18, R17, 0x4, R19 ;  /* 0x0000000411127824 */ /* 0x000fe200078e0213 */
[CC--:B0-----:R-:W-:Y:S02]  /*0c20*/  IADD3 R10, P1, R20.reuse, R16.reuse, RZ ;  /* 0x00000010140a7210 */ /* 0x0c1fe40007f3e0ff */
[----:B-1----:R0:W4:Y:S02]  /*0c30*/  LDG.E.U8 R25, desc[UR12][R8.64] ;  /* 0x0000000c08197981 */ /* 0x002124000c1e1100 */
[----:B------:R-:W-:Y:S02]  /*0c40*/  LEA.HI.X.SX32 R11, R20, R15, 0x1, P1 ;  /* 0x0000000f140b7211 */ /* 0x000fe400008f0eff */
[----:B-----5:R1:W-:Y:S01]  /*0c50*/  STL [R1+0x19c], R24 ;  /* 0x00019c1801007387 */ /* 0x0203e20000100800 */
[----:B0-----:R-:W-:-:S03]  /*0c60*/  IADD3 R8, P0, R19, R16, RZ ;  /* 0x0000001013087210 */ /* 0x001fc60007f1e0ff */
[----:B------:R0:W-:Y:S01]  /*0c70*/  STL [R1+0x198], R22 ;  /* 0x0001981601007387 */ /* 0x0001e20000100800 */
[----:B------:R-:W-:-:S03]  /*0c80*/  LEA.HI.X.SX32 R9, R19, R15, 0x1, P0 ;  /* 0x0000000f13097211 */ /* 0x000fc600000f0eff */
[----:B-1----:R1:W5:Y:S01]  /*0c90*/  LDG.E.U8 R24, desc[UR12][R12.64] ;  /* 0x0000000c0c187981 */ /* 0x002362000c1e1100 */
[----:B------:R-:W-:-:S03]  /*0ca0*/  IMAD R19, R17, 0x4, R18 ;  /* 0x0000000411137824 */ /* 0x000fc600078e0212 */
[----:B------:R-:W5:Y:S04]  /*0cb0*/  LDG.E.U8 R20, desc[UR12][R8.64] ;  /* 0x0000000c08147981 */ /* 0x000f68000c1e1100 */
[----:B0-----:R0:W5:Y:S01]  /*0cc0*/  LDG.E.U8 R22, desc[UR12][R10.64] ;  /* 0x0000000c0a167981 */ /* 0x001162000c1e1100 */
[----:B-1----:R-:W-:-:S04]  /*0cd0*/  IADD3 R12, P0, R18, R16, RZ ;  /* 0x00000010120c7210 */ /* 0x002fc80007f1e0ff */
[----:B------:R-:W-:Y:S01]  /*0ce0*/  LEA.HI.X.SX32 R13, R18, R15, 0x1, P0 ;  /* 0x0000000f120d7211 */ /* 0x000fe200000f0eff */
[----:B0-----:R-:W-:Y:S01]  /*0cf0*/  IMAD R11, R17, 0x4, R19 ;  /* 0x00000004110b7824 */ /* 0x001fe200078e0213 */
[----:B------:R0:W-:Y:S01]  /*0d00*/  STL [R1+0x194], R28 ;  /* 0x0001941c01007387 */ /* 0x0001e20000100800 */
[----:B------:R-:W-:-:S03]  /*0d10*/  IADD3 R8, P0, R19, R16, RZ ;  /* 0x0000001013087210 */ /* 0x000fc60007f1e0ff */
[----:B------:R-:W-:Y:S01]  /*0d20*/  IADD3 R10, P1, R11, R16, RZ ;  /* 0x000000100b0a7210 */ /* 0x000fe20007f3e0ff */
[----:B------:R-:W-:Y:S01]  /*0d30*/  IMAD R18, R17, 0x4, R11 ;  /* 0x0000000411127824 */ /* 0x000fe200078e020b */
[-C--:B------:R-:W-:Y:S02]  /*0d40*/  LEA.HI.X.SX32 R9, R19, R15.reuse, 0x1, P0 ;  /* 0x0000000f13097211 */ /* 0x080fe400000f0eff */
[----:B------:R-:W-:-:S03]  /*0d50*/  LEA.HI.X.SX32 R11, R11, R15, 0x1, P1 ;  /* 0x0000000f0b0b7211 */ /* 0x000fc600008f0eff */
[----:B0-----:R-:W5:Y:S04]  /*0d60*/  LDG.E.U8 R28, desc[UR12][R8.64] ;  /* 0x0000000c081c7981 */ /* 0x001f68000c1e1100 */
[----:B--2---:R0:W-:Y:S04]  /*0d70*/  STL [R1+0x18c], R23 ;  /* 0x00018c1701007387 */ /* 0x0041e80000100800 */
[----:B------:R-:W-:Y:S04]  /*0d80*/  STL [R1+0x58], R27 ;  /* 0x0000581b01007387 */ /* 0x000fe80000100800 */
[----:B0-----:R0:W2:Y:S04]  /*0d90*/  LDG.E.U8 R23, desc[UR12][R12.64] ;  /* 0x0000000c0c177981 */ /* 0x0010a8000c1e1100 */
[----:B------:R1:W-:Y:S04]  /*0da0*/  STL [R1+0x54], R21 ;  /* 0x0000541501007387 */ /* 0x0003e80000100800 */
[----:B-1----:R1:W2:Y:S01]  /*0db0*/  LDG.E.U8 R21, desc[UR12][R10.64] ;  /* 0x0000000c0a157981 */ /* 0x0022a2000c1e1100 */
[----:B0-----:R-:W-:Y:S01]  /*0dc0*/  IADD3 R12, P0, R18, R16, RZ ;  /* 0x00000010120c7210 */ /* 0x001fe20007f1e0ff */
[----:B------:R-:W-:-:S03]  /*0dd0*/  IMAD R19, R17, 0x4, R18 ;  /* 0x0000000411137824 */ /* 0x000fc600078e0212 */
[-C--:B------:R-:W-:Y:S02]  /*0de0*/  LEA.HI.X.SX32 R13, R18, R15.reuse, 0x1, P0 ;  /* 0x0000000f120d7211 */ /* 0x080fe400000f0eff */
[-C--:B------:R-:W-:Y:S01]  /*0df0*/  IADD3 R8, P0, R19, R16.reuse, RZ ;  /* 0x0000001013087210 */ /* 0x080fe20007f1e0ff */
[----:B------:R-:W-:Y:S02]  /*0e00*/  IMAD R18, R17, 0x4, R19 ;  /* 0x0000000411127824 */ /* 0x000fe400078e0213 */
[----:B------:R0:W2:Y:S01]  /*0e10*/  LDG.E.U8 R27, desc[UR12][R12.64] ;  /* 0x0000000c0c1b7981 */ /* 0x0000a2000c1e1100 */
[-C--:B------:R-:W-:Y:S01]  /*0e20*/  LEA.HI.X.SX32 R9, R19, R15.reuse, 0x1, P0 ;  /* 0x0000000f13097211 */ /* 0x080fe200000f0eff */
[C---:B-1----:R-:W-:Y:S02]  /*0e30*/  IMAD R11, R17.reuse, 0x4, R18 ;  /* 0x00000004110b7824 */ /* 0x042fe400078e0212 */
[----:B---3--:R1:W-:Y:S02]  /*0e40*/  STL [R1+0x50], R26 ;  /* 0x0000501a01007387 */ /* 0x0083e40000100800 */
[----:B------:R-:W-:Y:S01]  /*0e50*/  IMAD R19, R17, 0x4, R11 ;  /* 0x0000000411137824 */ /* 0x000fe200078e020b */
[C---:B0-----:R-:W-:Y:S01]  /*0e60*/  IADD3 R12, P0, R18.reuse, R16, RZ ;  /* 0x00000010120c7210 */ /* 0x041fe20007f1e0ff */
[----:B-1----:R0:W3:Y:S03]  /*0e70*/  LDG.E.U8 R26, desc[UR12][R8.64] ;  /* 0x0000000c081a7981 */ /* 0x0020e6000c1e1100 */
[----:B------:R-:W-:-:S02]  /*0e80*/  LEA.HI.X.SX32 R13, R18, R15, 0x1, P0 ;  /* 0x0000000f120d7211 */ /* 0x000fc400000f0eff */
[-C--:B------:R-:W-:Y:S01]  /*0e90*/  IADD3 R10, P1, R11, R16.reuse, RZ ;  /* 0x000000100b0a7210 */ /* 0x080fe20007f3e0ff */
[----:B----4-:R1:W-:Y:S01]  /*0ea0*/  STL [R1+0x4c], R25 ;  /* 0x00004c1901007387 */ /* 0x0103e20000100800 */
[----:B------:R-:W-:Y:S02]  /*0eb0*/  IMAD R18, R17, 0x4, R19 ;  /* 0x0000000411127824 */ /* 0x000fe400078e0213 */
[-C--:B------:R-:W-:Y:S02]  /*0ec0*/  LEA.HI.X.SX32 R11, R11, R15.reuse, 0x1, P1 ;  /* 0x0000000f0b0b7211 */ /* 0x080fe400008f0eff */
[CC--:B0-----:R-:W-:Y:S01]  /*0ed0*/  IADD3 R8, P0, R19.reuse, R16.reuse, RZ ;  /* 0x0000001013087210 */ /* 0x0c1fe20007f1e0ff */
[----:B-1----:R0:W4:Y:S03]  /*0ee0*/  LDG.E.U8 R25, desc[UR12][R12.64] ;  /* 0x0000000c0c197981 */ /* 0x002126000c1e1100 */
[----:B------:R-:W-:Y:S01]  /*0ef0*/  LEA.HI.X.SX32 R9, R19, R15, 0x1, P0 ;  /* 0x0000000f13097211 */ /* 0x000fe200000f0eff */
[----:B------:R-:W-:Y:S01]  /*0f00*/  IMAD R19, R17, 0x4, R18 ;  /* 0x0000000411137824 */ /* 0x000fe200078e0212 */
[----:B-----5:R1:W-:Y:S01]  /*0f10*/  STL [R1+0x48], R24 ;  /* 0x0000481801007387 */ /* 0x0203e20000100800 */
[----:B0-----:R-:W-:-:S03]  /*0f20*/  IADD3 R12, P0, R18, R16, RZ ;  /* 0x00000010120c7210 */ /* 0x001fc60007f1e0ff */
[----:B------:R0:W-:Y:S01]  /*0f30*/  STL [R1+0x190], R22 ;  /* 0x0001901601007387 */ /* 0x0001e20000100800 */
[----:B------:R-:W-:-:S03]  /*0f40*/  LEA.HI.X.SX32 R13, R18, R15, 0x1, P0 ;  /* 0x0000000f120d7211 */ /* 0x000fc600000f0eff */
[----:B------:R5:W-:Y:S04]  /*0f50*/  STL [R1+0x188], R20 ;  /* 0x0001881401007387 */ /* 0x000be80000100800 */
[----:B-1----:R1:W4:Y:S04]  /*0f60*/  LDG.E.U8 R24, desc[UR12][R8.64] ;  /* 0x0000000c08187981 */ /* 0x002328000c1e1100 */
[----:B0-----:R0:W4:Y:S01]  /*0f70*/  LDG.E.U8 R22, desc[UR12][R10.64] ;  /* 0x0000000c0a167981 */ /* 0x001122000c1e1100 */
[----:B-----5:R-:W-:-:S05]  /*0f80*/  IMAD R20, R17, 0x4, R19 ;  /* 0x0000000411147824 */ /* 0x020fca00078e0213 */
[CC--:B-1----:R-:W-:Y:S02]  /*0f90*/  IADD3 R8, P1, R20.reuse, R16.reuse, RZ ;  /* 0x0000001014087210 */ /* 0x0c2fe40007f3e0ff */
[C---:B0-----:R-:W-:Y:S02]  /*0fa0*/  IADD3 R10, P0, R19.reuse, R16, RZ ;  /* 0x00000010130a7210 */ /* 0x041fe40007f1e0ff */
[-C--:B------:R-:W-:Y:S02]  /*0fb0*/  LEA.HI.X.SX32 R9, R20, R15.reuse, 0x1, P1 ;  /* 0x0000000f14097211 */ /* 0x080fe400008f0eff */
[----:B------:R-:W-:Y:S01]  /*0fc0*/  LEA.HI.X.SX32 R11, R19, R15, 0x1, P0 ;  /* 0x0000000f130b7211 */ /* 0x000fe200000f0eff */
[----:B--2---:R0:W-:Y:S04]  /*0fd0*/  STL [R1+0x184], R23 ;  /* 0x0001841701007387 */ /* 0x0041e80000100800 */
[----:B------:R1:W-:Y:S04]  /*0fe0*/  STL [R1+0x180], R28 ;  /* 0x0001801c01007387 */ /* 0x0003e80000100800 */
[----:B0-----:R0:W2:Y:S04]  /*0ff0*/  LDG.E.U8 R23, desc[UR12][R12.64] ;  /* 0x0000000c0c177981 */ /* 0x0010a8000c1e1100 */
[----:B-1----:R1:W5:Y:S04]  /*1000*/  LDG.E.U8 R28, desc[UR12][R10.64] ;  /* 0x0000000c0a1c7981 */ /* 0x002368000c1e1100 */
[----:B------:R0:W-:Y:S04]  /*1010*/  STL [R1+0x17c], R21 ;  /* 0x00017c1501007387 */ /* 0x0001e80000100800 */
[----:B0-----:R0:W5:Y:S01]  /*1020*/  LDG.E.U8 R21, desc[UR12][R8.64] ;  /* 0x0000000c08157981 */ /* 0x001162000c1e1100 */
[----:B------:R-:W-:-:S04]  /*1030*/  IMAD R18, R17, 0x4, R20 ;  /* 0x0000000411127824 */ /* 0x000fc800078e0214 */
[----:B------:R-:W-:Y:S01]  /*1040*/  IMAD R19, R17, 0x4, R18 ;  /* 0x0000000411137824 */ /* 0x000fe200078e0212 */
[----:B------:R-:W-:-:S04]  /*1050*/  IADD3 R12, P0, R18, R16, RZ ;  /* 0x00000010120c7210 */ /* 0x000fc80007f1e0ff */
[-C--:B------:R-:W-:Y:S02]  /*1060*/  LEA.HI.X.SX32 R13, R18, R15.reuse, 0x1, P0 ;  /* 0x0000000f120d7211 */ /* 0x080fe400000f0eff */
[-C--:B-1----:R-:W-:Y:S01]  /*1070*/  IADD3 R10, P0, R19, R16.reuse, RZ ;  /* 0x00000010130a7210 */ /* 0x082fe20007f1e0ff */
[----:B------:R-:W-:Y:S01]  /*1080*/  IMAD R18, R17, 0x4, R19 ;  /* 0x0000000411127824 */ /* 0x000fe200078e0213 */
[----:B------:R1:W-:Y:S02]  /*1090*/  STL [R1+0x44], R27 ;  /* 0x0000441b01007387 */ /* 0x0003e40000100800 */
[-C--:B------:R-:W-:Y:S01]  /*10a0*/  LEA.HI.X.SX32 R11, R19, R15.reuse, 0x1, P0 ;  /* 0x0000000f130b7211 */ /* 0x080fe200000f0eff */
[C---:B------:R-:W-:Y:S01]  /*10b0*/  IMAD R20, R17.reuse, 0x4, R18 ;  /* 0x0000000411147824 */ /* 0x040fe200078e0212 */
[C---:B0-----:R-:W-:Y:S01]  /*10c0*/  IADD3 R8, P0, R18.reuse, R16, RZ ;  /* 0x0000001012087210 */ /* 0x041fe20007f1e0ff */
[----:B---3--:R0:W-:Y:S04]  /*10d0*/  STL [R1+0x40], R26 ;  /* 0x0000401a01007387 */ /* 0x0081e80000100800 */
[----:B-1----:R1:W3:Y:S01]  /*10e0*/  LDG.E.U8 R27, desc[UR12][R12.64] ;  /* 0x0000000c0c1b7981 */ /* 0x0022e2000c1e1100 */
[----:B------:R-:W-:Y:S01]  /*10f0*/  IMAD R19, R17, 0x4, R20 ;  /* 0x0000000411137824 */ /* 0x000fe200078e0214 */
[----:B------:R-:W-:-:S02]  /*1100*/  LEA.HI.X.SX32 R9, R18, R15, 0x1, P0 ;  /* 0x0000000f12097211 */ /* 0x000fc400000f0eff */
[----:B0-----:R0:W3:Y:S01]  /*1110*/  LDG.E.U8 R26, desc[UR12][R10.64] ;  /* 0x0000000c0a1a7981 */ /* 0x0010e2000c1e1100 */
[----:B------:R-:W-:Y:S01]  /*1120*/  IMAD R18, R17, 0x4, R19 ;  /* 0x0000000411127824 */ /* 0x000fe200078e0213 */
[CC--:B-1----:R-:W-:Y:S02]  /*1130*/  IADD3 R12, P1, R20.reuse, R16.reuse, RZ ;  /* 0x00000010140c7210 */ /* 0x0c2fe40007f3e0ff */
[----:B----4-:R1:W-:Y:S02]  /*1140*/  STL [R1+0x3c], R25 ;  /* 0x00003c1901007387 */ /* 0x0103e40000100800 */
[-C--:B------:R-:W-:Y:S02]  /*1150*/  LEA.HI.X.SX32 R13, R20, R15.reuse, 0x1, P1 ;  /* 0x0000000f140d7211 */ /* 0x080fe400008f0eff */
[CC--:B0-----:R-:W-:Y:S01]  /*1160*/  IADD3 R10, P0, R19.reuse, R16.reuse, RZ ;  /* 0x00000010130a7210 */ /* 0x0c1fe20007f1e0ff */
[----:B-1----:R0:W4:Y:S03]  /*1170*/  LDG.E.U8 R25, desc[UR12][R8.64] ;  /* 0x0000000c08197981 */ /* 0x002126000c1e1100 */
[----:B------:R-:W-:Y:S01]  /*1180*/  LEA.HI.X.SX32 R11, R19, R15, 0x1, P0 ;  /* 0x0000000f130b7211 */ /* 0x000fe200000f0eff */
[----:B------:R-:W-:Y:S01]  /*1190*/  IMAD R19, R17, 0x4, R18 ;  /* 0x0000000411137824 */ /* 0x000fe200078e0212 */
[----:B------:R1:W-:Y:S01]  /*11a0*/  STL [R1+0x38], R22 ;  /* 0x0000381601007387 */ /* 0x0003e20000100800 */
[----:B0-----:R-:W-:-:S02]  /*11b0*/  IADD3 R8, P0, R18, R16, RZ ;  /* 0x0000001012087210 */ /* 0x001fc40007f1e0ff */
[----:B------:R-:W-:Y:S01]  /*11c0*/  IMAD R20, R17, 0x4, R19 ;  /* 0x0000000411147824 */ /* 0x000fe200078e0213 */
[----:B-1----:R0:W4:Y:S01]  /*11d0*/  LDG.E.U8 R22, desc[UR12][R12.64] ;  /* 0x0000000c0c167981 */ /* 0x002122000c1e1100 */
[----:B------:R-:W-:-:S03]  /*11e0*/  LEA.HI.X.SX32 R9, R18, R15, 0x1, P0 ;  /* 0x0000000f12097211 */ /* 0x000fc600000f0eff */
[----:B------:R1:W-:Y:S01]  /*11f0*/  STL [R1+0x34], R24 ;  /* 0x0000341801007387 */ /* 0x0003e20000100800 */
[----:B0-----:R-:W-:-:S03]  /*1200*/  IADD3 R12, P0, R19, R16, RZ ;  /* 0x00000010130c7210 */ /* 0x001fc60007f1e0ff */
[----:B-1----:R0:W4:Y:S01]  /*1210*/  LDG.E.U8 R24, desc[UR12][R10.64] ;  /* 0x0000000c0a187981 */ /* 0x002122000c1e1100 */
[----:B------:R-:W-:Y:S02]  /*1220*/  LEA.HI.X.SX32 R13, R19, R15, 0x1, P0 ;  /* 0x0000000f130d7211 */ /* 0x000fe400000f0eff */
[----:B0-----:R-:W-:-:S04]  /*1230*/  IADD3 R10, P1, R20, R16, RZ ;  /* 0x00000010140a7210 */ /* 0x001fc80007f3e0ff */
[----:B------:R-:W-:Y:S01]  /*1240*/  LEA.HI.X.SX32 R11, R20, R15, 0x1, P1 ;  /* 0x0000000f140b7211 */ /* 0x000fe200008f0eff */
[----:B--2---:R0:W-:Y:S04]  /*1250*/  STL [R1+0x178], R23 ;  /* 0x0001781701007387 */ /* 0x0041e80000100800 */
[----:B-----5:R1:W-:Y:S04]  /*1260*/  STL [R1+0x174], R28 ;  /* 0x0001741c01007387 */ /* 0x0203e80000100800 */
[----:B0-----:R0:W2:Y:S04]  /*1270*/  LDG.E.U8 R23, desc[UR12][R8.64] ;  /* 0x0000000c08177981 */ /* 0x0010a8000c1e1100 */
[----:B-1----:R1:W5:Y:S04]  /*1280*/  LDG.E.U8 R28, desc[UR12][R12.64] ;  /* 0x0000000c0c1c7981 */ /* 0x002368000c1e1100 */
[----:B------:R0:W-:Y:S04]  /*1290*/  STL [R1+0x170], R21 ;  /* 0x0001701501007387 */ /* 0x0001e80000100800 */
[----:B0-----:R0:W5:Y:S01]  /*12a0*/  LDG.E.U8 R21, desc[UR12][R10.64] ;  /* 0x0000000c0a157981 */ /* 0x001162000c1e1100 */
[----:B------:R-:W-:-:S04]  /*12b0*/  IMAD R18, R17, 0x4, R20 ;  /* 0x0000000411127824 */ /* 0x000fc800078e0214 */
[----:B------:R-:W-:Y:S01]  /*12c0*/  IMAD R19, R17, 0x4, R18 ;  /* 0x0000000411137824 */ /* 0x000fe200078e0212 */
[----:B------:R-:W-:-:S04]  /*12d0*/  IADD3 R8, P0, R18, R16, RZ ;  /* 0x0000001012087210 */ /* 0x000fc80007f1e0ff */
[----:B------:R-:W-:Y:S01]  /*12e0*/  LEA.HI.X.SX32 R9, R18, R15, 0x1, P0 ;  /* 0x0000000f12097211 */ /* 0x000fe200000f0eff */
[----:B------:R-:W-:Y:S01]  /*12f0*/  IMAD R18, R17, 0x4, R19 ;  /* 0x0000000411127824 */ /* 0x000fe200078e0213 */
[----:B-1----:R-:W-:-:S03]  /*1300*/  IADD3 R12, P0, R19, R16, RZ ;  /* 0x00000010130c7210 */ /* 0x002fc60007f1e0ff */
[----:B0-----:R-:W-:Y:S01]  /*1310*/  IMAD R11, R17, 0x4, R18 ;  /* 0x00000004110b7824 */ /* 0x001fe200078e0212 */
[----:B------:R-:W-:Y:S01]  /*1320*/  LEA.HI.X.SX32 R13, R19, R15, 0x1, P0 ;  /* 0x0000000f130d7211 */ /* 0x000fe200000f0eff */
[----:B---3--:R0:W-:Y:S02]  /*1330*/  STL [R1+0x16c], R27 ;  /* 0x00016c1b01007387 */ /* 0x0081e40000100800 */
[----:B------:R-:W-:Y:S02]  /*1340*/  IMAD R19, R17, 0x4, R11 ;  /* 0x0000000411137824 */ /* 0x000fe400078e020b */
[----:B------:R1:W-:Y:S04]  /*1350*/  STL [R1+0x164], R26 ;  /* 0x0001641a01007387 */ /* 0x0003e80000100800 */
[----:B0-----:R0:W3:Y:S04]  /*1360*/  LDG.E.U8 R27, desc[UR12][R8.64] ;  /* 0x0000000c081b7981 */ /* 0x0010e8000c1e1100 */
[----:B-1----:R1:W3:Y:S01]  /*1370*/  LDG.E.U8 R26, desc[UR12][R12.64] ;  /* 0x0000000c0c1a7981 */ /* 0x0022e2000c1e1100 */
[----:B------:R-:W-:-:S02]  /*1380*/  IADD3 R10, P1, R11, R16, RZ ;  /* 0x000000100b0a7210 */ /* 0x000fc40007f3e0ff */
[----:B0-----:R-:W-:-:S04]  /*1390*/  IADD3 R8, P0, R18, R16, RZ ;  /* 0x0000001012087210 */ /* 0x001fc80007f1e0ff */
[-C--:B------:R-:W-:Y:S01]  /*13a0*/  LEA.HI.X.SX32 R9, R18, R15.reuse, 0x1, P0 ;  /* 0x0000000f12097211 */ /* 0x080fe200000f0eff */
[----:B------:R-:W-:Y:S01]  /*13b0*/  IMAD R18, R17, 0x4, R19 ;  /* 0x0000000411127824 */ /* 0x000fe200078e0213 */
[-C--:B-1----:R-:W-:Y:S01]  /*13c0*/  IADD3 R12, P0, R19, R16.reuse, RZ ;  /* 0x00000010130c7210 */ /* 0x082fe20007f1e0ff */
[----:B----4-:R0:W-:Y:S01]  /*13d0*/  STL [R1+0x30], R25 ;  /* 0x0000301901007387 */ /* 0x0101e20000100800 */
[-C--:B------:R-:W-:Y:S02]  /*13e0*/  LEA.HI.X.SX32 R11, R11, R15.reuse, 0x1, P1 ;  /* 0x0000000f0b0b7211 */ /* 0x080fe400008f0eff */
[----:B------:R-:W-:Y:S01]  /*13f0*/  LEA.HI.X.SX32 R13, R19, R15, 0x1, P0 ;  /* 0x0000000f130d7211 */ /* 0x000fe200000f0eff */
[C---:B------:R-:W-:Y:S01]  /*1400*/  IMAD R19, R17.reuse, 0x4, R18 ;  /* 0x0000000411137824 */ /* 0x040fe200078e0212 */
[----:B0-----:R0:W4:Y:S04]  /*1410*/  LDG.E.U8 R25, desc[UR12][R8.64] ;  /* 0x0000000c08197981 */ /* 0x001128000c1e1100 */
[----:B------:R1:W-:Y:S01]  /*1420*/  STL [R1+0x2c], R22 ;  /* 0x00002c1601007387 */ /* 0x0003e20000100800 */
[----:B0-----:R-:W-:Y:S01]  /*1430*/  IADD3 R8, P0, R18, R16, RZ ;  /* 0x0000001012087210 */ /* 0x001fe20007f1e0ff */
[----:B------:R-:W-:-:S02]  /*1440*/  IMAD R20, R17, 0x4, R19 ;  /* 0x0000000411147824 */ /* 0x000fc400078e0213 */
[----:B-1----:R0:W4:Y:S01]  /*1450*/  LDG.E.U8 R22, desc[UR12][R10.64] ;  /* 0x0000000c0a167981 */ /* 0x002122000c1e1100 */
[----:B------:R-:W-:-:S03]  /*1460*/  LEA.HI.X.SX32 R9, R18, R15, 0x1, P0 ;  /* 0x0000000f12097211 */ /* 0x000fc600000f0eff */
[----:B------:R1:W-:Y:S01]  /*1470*/  STL [R1+0x28], R24 ;  /* 0x0000281801007387 */ /* 0x0003e20000100800 */
[----:B0-----:R-:W-:-:S04]  /*1480*/  IADD3 R10, P0, R19, R16, RZ ;  /* 0x00000010130a7210 */ /* 0x001fc80007f1e0ff */
[----:B------:R-:W-:Y:S01]  /*1490*/  LEA.HI.X.SX32 R11, R19, R15, 0x1, P0 ;  /* 0x0000000f130b7211 */ /* 0x000fe200000f0eff */
[----:B-1----:R0:W4:Y:S04]  /*14a0*/  LDG.E.U8 R24, desc[UR12][R12.64] ;  /* 0x0000000c0c187981 */ /* 0x002128000c1e1100 */
[----:B------:R-:W4:Y:S01]  /*14b0*/  LDG.E.U8 R29, desc[UR12][R10.64] ;  /* 0x0000000c0a1d7981 */ /* 0x000f22000c1e1100 */
[----:B0-----:R-:W-:-:S04]  /*14c0*/  IADD3 R12, P1, R20, R16, RZ ;  /* 0x00000010140c7210 */ /* 0x001fc80007f3e0ff */
[----:B------:R-:W-:Y:S01]  /*14d0*/  LEA.HI.X.SX32 R13, R20, R15, 0x1, P1 ;  /* 0x0000000f140d7211 */ /* 0x000fe200008f0eff */
[----:B--2---:R0:W-:Y:S04]  /*14e0*/  STL [R1+0x24], R23 ;  /* 0x0000241701007387 */ /* 0x0041e80000100800 */
[----:B-----5:R-:W-:Y:S04]  /*14f0*/  STL [R1+0x20], R28 ;  /* 0x0000201c01007387 */ /* 0x020fe80000100800 */
[----:B0-----:R0:W2:Y:S04]  /*1500*/  LDG.E.U8 R23, desc[UR12][R8.64] ;  /* 0x0000000c08177981 */ /* 0x0010a8000c1e1100 */
[----:B------:R1:W-:Y:S04]  /*1510*/  STL [R1+0x168], R21 ;  /* 0x0001681501007387 */ /* 0x0003e80000100800 */
[----:B-1----:R1:W5:Y:S01]  /*1520*/  LDG.E.U8 R21, desc[UR12][R12.64] ;  /* 0x0000000c0c157981 */ /* 0x002362000c1e1100 */
[----:B------:R-:W-:-:S04]  /*1530*/  IMAD R18, R17, 0x4, R20 ;  /* 0x0000000411127824 */ /* 0x000fc800078e0214 */
[----:B------:R-:W-:Y:S01]  /*1540*/  IMAD R19, R17, 0x4, R18 ;  /* 0x0000000411137824 */ /* 0x000fe200078e0212 */
[----:B0-----:R-:W-:-:S04]  /*1550*/  IADD3 R8, P0, R18, R16, RZ ;  /* 0x0000001012087210 */ /* 0x001fc80007f1e0ff */
[----:B------:R-:W-:Y:S01]  /*1560*/  LEA.HI.X.SX32 R9, R18, R15, 0x1, P0 ;  /* 0x0000000f12097211 */ /* 0x000fe200000f0eff */
[----:B------:R-:W-:Y:S01]  /*1570*/  IMAD R18, R17, 0x4, R19 ;  /* 0x0000000411127824 */ /* 0x000fe200078e0213 */
[----:B------:R-:W-:-:S03]  /*1580*/  IADD3 R10, P0, R19, R16, RZ ;  /* 0x00000010130a7210 */ /* 0x000fc60007f1e0ff */
[----:B------:R-:W-:Y:S01]  /*1590*/  IMAD R20, R17, 0x4, R18 ;  /* 0x0000000411147824 */ /* 0x000fe200078e0212 */
[-C--:B------:R-:W-:Y:S02]  /*15a0*/  LEA.HI.X.SX32 R11, R19, R15.reuse, 0x1, P0 ;  /* 0x0000000f130b7211 */ /* 0x080fe400000f0eff */
[C---:B-1----:R-:W-:Y:S01]  /*15b0*/  IADD3 R12, P0, R18.reuse, R16, RZ ;  /* 0x00000010120c7210 */ /* 0x042fe20007f1e0ff */
[C---:B------:R-:W-:Y:S01]  /*15c0*/  IMAD R19, R17.reuse, 0x4, R20 ;  /* 0x0000000411137824 */ /* 0x040fe200078e0214 */
[----:B---3--:R0:W-:Y:S02]  /*15d0*/  STL [R1+0x160], R27 ;  /* 0x0001601b01007387 */ /* 0x0081e40000100800 */
[----:B------:R-:W-:Y:S02]  /*15e0*/  LEA.HI.X.SX32 R13, R18, R15, 0x1, P0 ;  /* 0x0000000f120d7211 */ /* 0x000fe400000f0eff */
[----:B------:R1:W-:Y:S01]  /*15f0*/  STL [R1+0x15c], R26 ;  /* 0x00015c1a01007387 */ /* 0x0003e20000100800 */
[----:B------:R-:W-:-:S03]  /*1600*/  IMAD R18, R17, 0x4, R19 ;  /* 0x0000000411127824 */ /* 0x000fc600078e0213 */
[----:B0-----:R0:W3:Y:S04]  /*1610*/  LDG.E.U8 R27, desc[UR12][R8.64] ;  /* 0x0000000c081b7981 */ /* 0x0010e8000c1e1100 */
[----:B-1----:R1:W3:Y:S01]  /*1620*/  LDG.E.U8 R26, desc[UR12][R10.64] ;  /* 0x0000000c0a1a7981 */ /* 0x0022e2000c1e1100 */
[CC--:B0-----:R-:W-:Y:S02]  /*1630*/  IADD3 R8, P1, R20.reuse, R16.reuse, RZ ;  /* 0x0000001014087210 */ /* 0x0c1fe40007f3e0ff */
[C---:B-1----:R-:W-:Y:S01]  /*1640*/  IADD3 R10, P0, R19.reuse, R16, RZ ;  /* 0x00000010130a7210 */ /* 0x042fe20007f1e0ff */
[----:B----4-:R0:W-:Y:S03]  /*1650*/  STL [R1+0x158], R25 ;  /* 0x0001581901007387 */ /* 0x0101e60000100800 */
[-C--:B------:R-:W-:Y:S01]  /*1660*/  LEA.HI.X.SX32 R11, R19, R15.reuse, 0x1, P0 ;  /* 0x0000000f130b7211 */ /* 0x080fe200000f0eff */
[----:B------:R-:W-:Y:S01]  /*1670*/  IMAD R19, R17, 0x4, R18 ;  /* 0x0000000411137824 */ /* 0x000fe200078e0212 */
[----:B------:R-:W-:-:S03]  /*1680*/  LEA.HI.X.SX32 R9, R20, R15, 0x1, P1 ;  /* 0x0000000f14097211 */ /* 0x000fc600008f0eff */
[----:B------:R-:W-:Y:S01]  /*1690*/  IMAD R20, R17, 0x4, R19 ;  /* 0x0000000411147824 */ /* 0x000fe200078e0213 */
[----:B0-----:R0:W4:Y:S04]  /*16a0*/  LDG.E.U8 R25, desc[UR12][R12.64] ;  /* 0x0000000c0c197981 */ /* 0x001128000c1e1100 */
[----:B------:R1:W-:Y:S01]  /*16b0*/  STL [R1+0x154], R22 ;  /* 0x0001541601007387 */ /* 0x0003e20000100800 */
[----:B0-----:R-:W-:-:S03]  /*16c0*/  IADD3 R12, P0, R18, R16, RZ ;  /* 0x00000010120c7210 */ /* 0x001fc60007f1e0ff */
[----:B-1----:R0:W4:Y:S01]  /*16d0*/  LDG.E.U8 R22, desc[UR12][R8.64] ;  /* 0x0000000c08167981 */ /* 0x002122000c1e1100 */
[----:B------:R-:W-:Y:S01]  /*16e0*/  LEA.HI.X.SX32 R13, R18, R15, 0x1, P0 ;  /* 0x0000000f120d7211 */ /* 0x000fe200000f0eff */
[----:B------:R-:W-:Y:S02]  /*16f0*/  IMAD R18, R17, 0x4, R20 ;  /* 0x0000000411127824 */ /* 0x000fe400078e0214 */
[----:B------:R1:W-:Y:S01]  /*1700*/  STL [R1+0x1c], R24 ;  /* 0x00001c1801007387 */ /* 0x0003e20000100800 */
[----:B0-----:R-:W-:-:S04]  /*1710*/  IADD3 R8, P0, R19, R16, RZ ;  /* 0x0000001013087210 */ /* 0x001fc80007f1e0ff */
[----:B------:R-:W-:Y:S01]  /*1720*/  LEA.HI.X.SX32 R9, R19, R15, 0x1, P0 ;  /* 0x0000000f13097211 */ /* 0x000fe200000f0eff */
[----:B-1----:R0:W4:Y:S01]  /*1730*/  LDG.E.U8 R24, desc[UR12][R10.64] ;  /* 0x0000000c0a187981 */ /* 0x002122000c1e1100 */
[-C--:B------:R-:W-:Y:S02]  /*1740*/  IADD3 R28, P0, R18, R16.reuse, RZ ;  /* 0x00000010121c7210 */ /* 0x080fe40007f1e0ff */
[----:B0-----:R-:W-:-:S04]  /*1750*/  IADD3 R10, P1, R20, R16, RZ ;  /* 0x00000010140a7210 */ /* 0x001fc80007f3e0ff */
[----:B------:R-:W-:-:S05]  /*1760*/  LEA.HI.X.SX32 R11, R20, R15, 0x1, P1 ;  /* 0x0000000f140b7211 */ /* 0x000fca00008f0eff */
[----:B------:R-:W4:Y:S04]  /*1770*/  LDG.E.U8 R20, desc[UR12][R10.64] ;  /* 0x0000000c0a147981 */ /* 0x000f28000c1e1100 */
[----:B--2---:R0:W-:Y:S04]  /*1780*/  STL [R1+0x18], R23 ;  /* 0x0000181701007387 */ /* 0x0041e80000100800 */
[----:B------:R1:W-:Y:S04]  /*1790*/  STL [R1+0x14], R29 ;  /* 0x0000141d01007387 */ /* 0x0003e80000100800 */
[----:B0-----:R0:W2:Y:S01]  /*17a0*/  LDG.E.U8 R23, desc[UR12][R12.64] ;  /* 0x0000000c0c177981 */ /* 0x0010a2000c1e1100 */
[----:B-1----:R-:W-:-:S03]  /*17b0*/  LEA.HI.X.SX32 R29, R18, R15, 0x1, P0 ;  /* 0x0000000f121d7211 */ /* 0x002fc600000f0eff */
[----:B-----5:R1:W-:Y:S01]  /*17c0*/  STL [R1+0x10], R21 ;  /* 0x0000101501007387 */ /* 0x0203e20000100800 */
[----:B0-----:R-:W-:-:S03]  /*17d0*/  IMAD R12, R17, 0x4, R18 ;  /* 0x00000004110c7824 */ /* 0x001fc600078e0212 */
[----:B------:R-:W5:Y:S01]  /*17e0*/  LDG.E.U8 R28, desc[UR12][R28.64] ;  /* 0x0000000c1c1c7981 */ /* 0x000f62000c1e1100 */
[----:B------:R-:W-:-:S03]  /*17f0*/  IMAD R13, R17, 0x4, R12 ;  /* 0x00000004110d7824 */ /* 0x000fc600078e020c */
[----:B-1----:R0:W2:Y:S01]  /*1800*/  LDG.E.U8 R21, desc[UR12][R8.64] ;  /* 0x0000000c08157981 */ /* 0x0020a2000c1e1100 */
[----:B------:R-:W-:Y:S01]  /*1810*/  IMAD R11, R17, 0x4, R13 ;  /* 0x00000004110b7824 */ /* 0x000fe200078e020d */
[----:B0-----:R-:W-:-:S04]  /*1820*/  IADD3 R8, P0, R12, R16, RZ ;  /* 0x000000100c087210 */ /* 0x001fc80007f1e0ff */
[----:B------:R-:W-:Y:S02]  /*1830*/  LEA.HI.X.SX32 R9, R12, R15, 0x1, P0 ;  /* 0x0000000f0c097211 */ /* 0x000fe400000f0eff */
[----:B------:R-:W-:-:S04]  /*1840*/  IADD3 R12, P0, R13, R16, RZ ;  /* 0x000000100d0c7210 */ /* 0x000fc80007f1e0ff */
[----:B------:R-:W-:-:S05]  /*1850*/  LEA.HI.X.SX32 R13, R13, R15, 0x1, P0 ;  /* 0x0000000f0d0d7211 */ /* 0x000fca00000f0eff */
[----:B------:R-:W2:Y:S04]  /*1860*/  LDG.E.U8 R29, desc[UR12][R12.64] ;  /* 0x0000000c0c1d7981 */ /* 0x000ea8000c1e1100 */
[----:B---3--:R-:W-:Y:S01]  /*1870*/  STL [R1+0xc], R27 ;  /* 0x00000c1b01007387 */ /* 0x008fe20000100800 */
[----:B------:R-:W-:Y:S01]  /*1880*/  IADD3 R10, P1, R11, R16, RZ ;  /* 0x000000100b0a7210 */ /* 0x000fe20007f3e0ff */
[----:B------:R-:W-:-:S03]  /*1890*/  IMAD R19, R17, 0x4, R11 ;  /* 0x0000000411137824 */ /* 0x000fc600078e020b */
[----:B------:R-:W-:Y:S01]  /*18a0*/  LEA.HI.X.SX32 R11, R11, R15, 0x1, P1 ;  /* 0x0000000f0b0b7211 */ /* 0x000fe200008f0eff */
[----:B------:R-:W-:Y:S01]  /*18b0*/  IMAD R18, R17, 0x4, R19 ;  /* 0x0000000411127824 */ /* 0x000fe200078e0213 */
[----:B-----5:R-:W-:Y:S04]  /*18c0*/  STL [R1+0x15e4], R28 ;  /* 0x0015e41c01007387 */ /* 0x020fe80000100800 */
[----:B------:R-:W-:Y:S04]  /*18d0*/  STL [R1+0x15f8], R28 ;  /* 0x0015f81c01007387 */ /* 0x000fe80000100800 */
[----:B------:R-:W-:Y:S04]  /*18e0*/  STL [R1+0x1608], R28 ;  /* 0x0016081c01007387 */ /* 0x000fe80000100800 */
[----:B------:R-:W-:Y:S04]  /*18f0*/  STL [R1+0x150], R26 ;  /* 0x0001501a01007387 */ /* 0x000fe80000100800 */
[----:B------:R-:W-:Y:S04]  /*1900*/  STL [R1+0x1650], R28 ;  /* 0x0016501c01007387 */ /* 0x000fe80000100800 */
[----:B------:R-:W-:Y:S04]  /*1910*/  STL [R1+0x1664], R28 ;  /* 0x0016641c01007387 */ /* 0x000fe80000100800 */
[----:B------:R-:W-:Y:S04]  /*1920*/  STL [R1+0x16c0], R28 ;  /* 0x0016c01c01007387 */ /* 0x000fe80000100800 */
[----:B------:R-:W-:Y:S04]  /*1930*/  STL [R1+0x16c4], R28 ;  /* 0x0016c41c01007387 */ /* 0x000fe80000100800 */
[----:B----4-:R-:W-:Y:S04]  /*1940*/  STL [R1+0x14c], R25 ;  /* 0x00014c1901007387 */ /* 0x010fe80000100800 */
[----:B------:R0:W-:Y:S04]  /*1950*/  STL [R1+0x148], R22 ;  /* 0x0001481601007387 */ /* 0x0001e80000100800 */
[----:B------:R-:W-:Y:S04]  /*1960*/  STL [R1+0x144], R24 ;  /* 0x0001441801007387 */ /* 0x000fe80000100800 */
[----:B0-----:R0:W3:Y:S04]  /*1970*/  LDG.E.U8 R22, desc[UR12][R8.64] ;  /* 0x0000000c08167981 */ /* 0x0010e8000c1e1100 */
[----:B--2---:R-:W-:Y:S04]  /*1980*/  STL [R1+0x15e8], R29 ;  /* 0x0015e81d01007387 */ /* 0x004fe80000100800 */
[----:B------:R-:W-:Y:S01]  /*1990*/  STL [R1+0x15ec], R29 ;  /* 0x0015ec1d01007387 */ /* 0x000fe20000100800 */
[----:B0-----:R-:W-:-:S03]  /*19a0*/  IADD3 R8, P0, R19, R16, RZ ;  /* 0x0000001013087210 */ /* 0x001fc60007f1e0ff */
[----:B------:R-:W-:Y:S01]  /*19b0*/  STL [R1+0x1600], R29 ;  /* 0x0016001d01007387 */ /* 0x000fe20000100800 */
[----:B------:R-:W-:-:S03]  /*19c0*/  LEA.HI.X.SX32 R9, R19, R15, 0x1, P0 ;  /* 0x0000000f13097211 */ /* 0x000fc600000f0eff */
[----:B------:R0:W-:Y:S01]  /*19d0*/  STL [R1+0x13c], R23 ;  /* 0x00013c1701007387 */ /* 0x0001e20000100800 */
[----:B------:R-:W-:-:S03]  /*19e0*/  IADD3 R12, P0, R18, R16, RZ ;  /* 0x00000010120c7210 */ /* 0x000fc60007f1e0ff */
[----:B------:R-:W-:Y:S01]  /*19f0*/  STL [R1+0x167c], R29 ;  /* 0x00167c1d01007387 */ /* 0x000fe20000100800 */
[----:B------:R-:W-:-:S03]  /*1a00*/  LEA.HI.X.SX32 R13, R18, R15, 0x1, P0 ;  /* 0x0000000f120d7211 */ /* 0x000fc600000f0eff */
[----:B0-----:R-:W2:Y:S01]  /*1a10*/  LDG.E.U8 R23, desc[UR12][R10.64] ;  /* 0x0000000c0a177981 */ /* 0x001ea2000c1e1100 */
[----:B------:R-:W-:-:S03]  /*1a20*/  IMAD R19, R17, 0x4, R18 ;  /* 0x0000000411137824 */ /* 0x000fc600078e0212 */
[----:B------:R-:W-:Y:S04]  /*1a30*/  STL [R1+0x1680], R29 ;  /* 0x0016801d01007387 */ /* 0x000fe80000100800 */
[----:B------:R-:W-:Y:S04]  /*1a40*/  STL [R1+0x1690], R29 ;  /* 0x0016901d01007387 */ /* 0x000fe80000100800 */
[----:B------:R0:W-:Y:S04]  /*1a50*/  STL [R1+0x8], R21 ;  /* 0x0000081501007387 */ /* 0x0001e80000100800 */
[----:B------:R1:W-:Y:S04]  /*1a60*/  STL [R1+0x4], R20 ;  /* 0x0000041401007387 */ /* 0x0003e80000100800 */
[----:B0-----:R-:W4:Y:S04]  /*1a70*/  LDG.E.U8 R21, desc[UR12][R12.64] ;  /* 0x0000000c0c157981 */ /* 0x001f28000c1e1100 */
[----:B-1----:R0:W5:Y:S02]  /*1a80*/  LDG.E.U8 R20, desc[UR12][R8.64] ;  /* 0x0000000c08147981 */ /* 0x002164000c1e1100 */
[----:B0-----:R-:W-:-:S04]  /*1a90*/  IADD3 R8, P0, R19, R16, RZ ;  /* 0x0000001013087210 */ /* 0x001fc80007f1e0ff */
[----:B------:R-:W-:-:S05]  /*1aa0*/  LEA.HI.X.SX32 R9, R19, R15, 0x1, P0 ;  /* 0x0000000f13097211 */ /* 0x000fca00000f0eff */
[----:B------:R0:W4:Y:S01]  /*1ab0*/  LDG.E.U8 R24, desc[UR12][R8.64] ;  /* 0x0000000c08187981 */ /* 0x000122000c1e1100 */
[----:B------:R-:W-:-:S04]  /*1ac0*/  IMAD R11, R17, 0x4, R19 ;  /* 0x00000004110b7824 */ /* 0x000fc800078e0213 */
[----:B------:R-:W-:Y:S01]  /*1ad0*/  IMAD R18, R17, 0x4, R11 ;  /* 0x0000000411127824 */ /* 0x000fe200078e020b */
[----:B------:R-:W-:-:S03]  /*1ae0*/  IADD3 R10, P1, R11, R16, RZ ;  /* 0x000000100b0a7210 */ /* 0x000fc60007f3e0ff */
[----:B------:R-:W-:Y:S01]  /*1af0*/  IMAD R19, R17, 0x4, R18 ;  /* 0x0000000411137824 */ /* 0x000fe200078e0212 */
[CC--:B------:R-:W-:Y:S02]  /*1b00*/  IADD3 R12, P0, R18.reuse, R16.reuse, RZ ;  /* 0x00000010120c7210 */ /* 0x0c0fe40007f1e0ff */
[-C--:B------:R-:W-:Y:S02]  /*1b10*/  LEA.HI.X.SX32 R11, R11, R15.reuse, 0x1, P1 ;  /* 0x0000000f0b0b7211 */ /* 0x080fe400008f0eff */
[-C--:B------:R-:W-:Y:S01]  /*1b20*/  LEA.HI.X.SX32 R13, R18, R15.reuse, 0x1, P0 ;  /* 0x0000000f120d7211 */ /* 0x080fe200000f0eff */
[----:B------:R-:W-:Y:S01]  /*1b30*/  IMAD R18, R17, 0x4, R19 ;  /* 0x0000000411127824 */ /* 0x000fe200078e0213 */
[C---:B0-----:R-:W-:Y:S01]  /*1b40*/  IADD3 R8, P0, R19.reuse, R16, RZ ;  /* 0x0000001013087210 */ /* 0x041fe20007f1e0ff */
[----:B------:R0:W4:Y:S03]  /*1b50*/  LDG.E.U8 R27, desc[UR12][R10.64] ;  /* 0x0000000c0a1b7981 */ /* 0x000126000c1e1100 */
[----:B------:R-:W-:-:S05]  /*1b60*/  LEA.HI.X.SX32 R9, R19, R15, 0x1, P0 ;  /* 0x0000000f13097211 */ /* 0x000fca00000f0eff */
[----:B------:R-:W4:Y:S01]  /*1b70*/  LDG.E.U8 R26, desc[UR12][R8.64] ;  /* 0x0000000c081a7981 */ /* 0x000f22000c1e1100 */
[----:B0-----:R-:W-:-:S05]  /*1b80*/  IMAD R11, R17, 0x4, R18 ;  /* 0x00000004110b7824 */ /* 0x001fca00078e0212 */
[----:B------:R-:W-:Y:S01]  /*1b90*/  IADD3 R10, P1, R11, R16, RZ ;  /* 0x000000100b0a7210 */ /* 0x000fe20007f3e0ff */
[----:B------:R-:W-:-:S03]  /*1ba0*/  IMAD R19, R17, 0x4, R11 ;  /* 0x0000000411137824 */ /* 0x000fc600078e020b */
[----:B------:R-:W-:Y:S01]  /*1bb0*/  LEA.HI.X.SX32 R11, R11, R15, 0x1, P1 ;  /* 0x0000000f0b0b7211 */ /* 0x000fe200008f0eff */
[----:B---3--:R0:W-:Y:S04]  /*1bc0*/  STL [R1], R22 ;  /* 0x0000001601007387 */ /* 0x0081e80000100800 */
[----:B0-----:R0:W3:Y:S02]  /*1bd0*/  LDG.E.U8 R22, desc[UR12][R12.64] ;  /* 0x0000000c0c167981 */ /* 0x0010e4000c1e1100 */
[----:B0-----:R-:W-:-:S04]  /*1be0*/  IADD3 R12, P0, R18, R16, RZ ;  /* 0x00000010120c7210 */ /* 0x001fc80007f1e0ff */
[----:B------:R-:W-:Y:S01]  /*1bf0*/  LEA.HI.X.SX32 R13, R18, R15, 0x1, P0 ;  /* 0x0000000f120d7211 */ /* 0x000fe200000f0eff */
[----:B--2---:R0:W-:Y:S01]  /*1c00*/  STL [R1+0x140], R23 ;  /* 0x0001401701007387 */ /* 0x0041e20000100800 */
[----:B------:R-:W-:-:S03]  /*1c10*/  IADD3 R8, P0, R19, R16, RZ ;  /* 0x0000001013087210 */ /* 0x000fc60007f1e0ff */
[----:B------:R1:W2:Y:S01]  /*1c20*/  LDG.E.U8 R25, desc[UR12][R12.64] ;  /* 0x0000000c0c197981 */ /* 0x0002a2000c1e1100 */
[----:B------:R-:W-:-:S03]  /*1c30*/  LEA.HI.X.SX32 R9, R19, R15, 0x1, P0 ;  /* 0x0000000f13097211 */ /* 0x000fc600000f0eff */
[----:B0-----:R0:W2:Y:S01]  /*1c40*/  LDG.E.U8 R23, desc[UR12][R10.64] ;  /* 0x0000000c0a177981 */ /* 0x0010a2000c1e1100 */
[----:B------:R-:W-:-:S05]  /*1c50*/  IMAD R18, R17, 0x4, R19 ;  /* 0x0000000411127824 */ /* 0x000fca00078e0213 */
[C---:B-1----:R-:W-:Y:S01]  /*1c60*/  IADD3 R12, P0, R18.reuse, R16, RZ ;  /* 0x00000010120c7210 */ /* 0x042fe20007f1e0ff */
[----:B-----5:R-:W-:Y:S04]  /*1c70*/  STL [R1+0x138], R20 ;  /* 0x0001381401007387 */ /* 0x020fe80000100800 */
[----:B----4-:R1:W-:Y:S01]  /*1c80*/  STL [R1+0x134], R21 ;  /* 0x0001341501007387 */ /* 0x0103e20000100800 */
[----:B------:R-:W-:-:S03]  /*1c90*/  LEA.HI.X.SX32 R13, R18, R15, 0x1, P0 ;  /* 0x0000000f120d7211 */ /* 0x000fc600000f0eff */
[----:B-1----:R1:W4:Y:S04]  /*1ca0*/  LDG.E.U8 R21, desc[UR12][R8.64] ;  /* 0x0000000c08157981 */ /* 0x002328000c1e1100 */
[----:B------:R5:W-:Y:S04]  /*1cb0*/  STL [R1+0x130], R24 ;  /* 0x0001301801007387 */ /* 0x000be80000100800 */
[----:B-----5:R5:W4:Y:S01]  /*1cc0*/  LDG.E.U8 R24, desc[UR12][R12.64] ;  /* 0x0000000c0c187981 */ /* 0x020b22000c1e1100 */
[----:B------:R-:W-:-:S04]  /*1cd0*/  IMAD R19, R17, 0x4, R18 ;  /* 0x0000000411137824 */ /* 0x000fc800078e0212 */
[----:B------:R-:W-:Y:S01]  /*1ce0*/  IMAD R20, R17, 0x4, R19 ;  /* 0x0000000411147824 */ /* 0x000fe200078e0213 */
[----:B0-----:R-:W-:-:S03]  /*1cf0*/  IADD3 R10, P0, R19, R16, RZ ;  /* 0x00000010130a7210 */ /* 0x001fc60007f1e0ff */
[----:B------:R-:W-:Y:S01]  /*1d00*/  IMAD R18, R17, 0x4, R20 ;  /* 0x0000000411127824 */ /* 0x000fe200078e0214 */
[-C--:B------:R-:W-:Y:S02]  /*1d10*/  LEA.HI.X.SX32 R11, R19, R15.reuse, 0x1, P0 ;  /* 0x0000000f130b7211 */ /* 0x080fe400000f0eff */
[-C--:B-1----:R-:W-:Y:S01]  /*1d20*/  IADD3 R8, P1, R20, R16.reuse, RZ ;  /* 0x0000001014087210 */ /* 0x082fe20007f3e0ff */
[C---:B------:R-:W-:Y:S01]  /*1d30*/  IMAD R19, R17.reuse, 0x4, R18 ;  /* 0x0000000411137824 */ /* 0x040fe200078e0212 */
[-C--:B-----5:R-:W-:Y:S01]  /*1d40*/  IADD3 R12, P0, R18, R16.reuse, RZ ;  /* 0x00000010120c7210 */ /* 0x0a0fe20007f1e0ff */
[----:B------:R0:W-:Y:S01]  /*1d50*/  STL [R1+0x12c], R27 ;  /* 0x00012c1b01007387 */ /* 0x0001e20000100800 */
[-C--:B------:R-:W-:Y:S02]  /*1d60*/  LEA.HI.X.SX32 R9, R20, R15.reuse, 0x1, P1 ;  /* 0x0000000f14097211 */ /* 0x080fe400008f0eff */
[----:B------:R-:W-:Y:S01]  /*1d70*/  LEA.HI.X.SX32 R13, R18, R15, 0x1, P0 ;  /* 0x0000000f120d7211 */ /* 0x000fe200000f0eff */
[----:B------:R-:W-:Y:S01]  /*1d80*/  IMAD R18, R17, 0x4, R19 ;  /* 0x0000000411127824 */ /* 0x000fe200078e0213 */
[----:B0-----:R0:W5:Y:S02]  /*1d90*/  LDG.E.U8 R27, desc[UR12][R10.64] ;  /* 0x0000000c0a1b7981 */ /* 0x001164000c1e1100 */
[----:B0-----:R-:W-:-:S04]  /*1da0*/  IADD3 R10, P0, R19, R16, RZ ;  /* 0x00000010130a7210 */ /* 0x001fc80007f1e0ff */
[----:B------:R-:W-:Y:S01]  /*1db0*/  LEA.HI.X.SX32 R11, R19, R15, 0x1, P0 ;  /* 0x0000000f130b7211 */ /* 0x000fe200000f0eff */
[----:B------:R-:W-:-:S04]  /*1dc0*/  IMAD R20, R17, 0x4, R18 ;  /* 0x0000000411147824 */ /* 0x000fc800078e0212 */
[----:B------:R-:W-:Y:S01]  /*1dd0*/  IMAD R19, R17, 0x4, R20 ;  /* 0x0000000411137824 */ /* 0x000fe200078e0214 */
[----:B---3--:R0:W-:Y:S04]  /*1de0*/  STL [R1+0x120], R22 ;  /* 0x0001201601007387 */ /* 0x0081e80000100800 */
[----:B------:R1:W-:Y:S04]  /*1df0*/  STL [R1+0x11c], R26 ;  /* 0x00011c1a01007387 */ /* 0x0003e80000100800 */
[----:B0-----:R0:W3:Y:S04]  /*1e00*/  LDG.E.U8 R22, desc[UR12][R8.64] ;  /* 0x0000000c08167981 */ /* 0x0010e8000c1e1100 */
[----:B-1----:R1:W3:Y:S01]  /*1e10*/  LDG.E.U8 R26, desc[UR12][R12.64] ;  /* 0x0000000c0c1a7981 */ /* 0x0022e2000c1e1100 */
[----:B0-----:R-:W-:-:S03]  /*1e20*/  IADD3 R8, P0, R18, R16, RZ ;  /* 0x0000001012087210 */ /* 0x001fc60007f1e0ff */
[----:B--2---:R0:W-:Y:S01]  /*1e30*/  STL [R1+0x114], R25 ;  /* 0x0001141901007387 */ /* 0x0041e20000100800 */
[----:B------:R-:W-:-:S03]  /*1e40*/  LEA.HI.X.SX32 R9, R18, R15, 0x1, P0 ;  /* 0x0000000f12097211 */ /* 0x000fc600000f0eff */
[----:B------:R2:W-:Y:S01]  /*1e50*/  STL [R1+0x100], R23 ;  /* 0x0001001701007387 */ /* 0x0005e20000100800 */
[----:B-1----:R-:W-:-:S03]  /*1e60*/  IADD3 R12, P1, R20, R16, RZ ;  /* 0x00000010140c7210 */ /* 0x002fc60007f3e0ff */
[----:B0-----:R0:W3:Y:S04]  /*1e70*/  LDG.E.U8 R25, desc[UR12][R10.64] ;  /* 0x0000000c0a197981 */ /* 0x0010e8000c1e1100 */
[----:B--2---:R1:W2:Y:S01]  /*1e80*/  LDG.E.U8 R23, desc[UR12][R8.64] ;  /* 0x0000000c08177981 */ /* 0x0042a2000c1e1100 */
[----:B------:R-:W-:Y:S02]  /*1e90*/  LEA.HI.X.SX32 R13, R20, R15, 0x1, P1 ;  /* 0x0000000f140d7211 */ /* 0x000fe400008f0eff */
[----:B0-----:R-:W-:-:S04]  /*1ea0*/  IADD3 R10, P0, R19, R16, RZ ;  /* 0x00000010130a7210 */ /* 0x001fc80007f1e0ff */
[----:B------:R-:W-:Y:S01]  /*1eb0*/  LEA.HI.X.SX32 R11, R19, R15, 0x1, P0 ;  /* 0x0000000f130b7211 */ /* 0x000fe200000f0eff */
[----:B----4-:R0:W-:Y:S04]  /*1ec0*/  STL [R1+0xfc], R21 ;  /* 0x0000fc1501007387 */ /* 0x0101e80000100800 */
[----:B0-----:R0:W4:Y:S04]  /*1ed0*/  LDG.E.U8 R21, desc[UR12][R12.64] ;  /* 0x0000000c0c157981 */ /* 0x001128000c1e1100 */
[----:B------:R1:W-:Y:S04]  /*1ee0*/  STL [R1+0x128], R24 ;  /* 0x0001281801007387 */ /* 0x0003e80000100800 */
[----:B-1----:R1:W4:Y:S01]  /*1ef0*/  LDG.E.U8 R24, desc[UR12][R10.64] ;  /* 0x0000000c0a187981 */ /* 0x002322000c1e1100 */
[----:B------:R-:W-:-:S04]  /*1f00*/  IMAD R18, R17, 0x4, R19 ;  /* 0x0000000411127824 */ /* 0x000fc800078e0213 */
[----:B------:R-:W-:Y:S01]  /*1f10*/  IMAD R19, R17, 0x4, R18 ;  /* 0x0000000411137824 */ /* 0x000fe200078e0212 */
[----:B------:R-:W-:-:S03]  /*1f20*/  IADD3 R8, P0, R18, R16, RZ ;  /* 0x0000001012087210 */ /* 0x000fc60007f1e0ff */
[----:B------:R-:W-:Y:S01]  /*1f30*/  IMAD R20, R17, 0x4, R19 ;  /* 0x0000000411147824 */ /* 0x000fe200078e0213 */
[-C--:B------:R-:W-:Y:S02]  /*1f40*/  LEA.HI.X.SX32 R9, R18, R15.reuse, 0x1, P0 ;  /* 0x0000000f12097211 */ /* 0x080fe400000f0eff */
[-C--:B0-----:R-:W-:Y:S01]  /*1f50*/  IADD3 R12, P0, R19, R16.reuse, RZ ;  /* 0x00000010130c7210 */ /* 0x081fe20007f1e0ff */
[----:B------:R-:W-:Y:S01]  /*1f60*/  IMAD R18, R17, 0x4, R20 ;  /* 0x0000000411127824 */ /* 0x000fe200078e0214 */
[----:B-----5:R0:W-:Y:S02]  /*1f70*/  STL [R1+0x124], R27 ;  /* 0x0001241b01007387 */ /* 0x0201e40000100800 */
[-C--:B------:R-:W-:Y:S01]  /*1f80*/  LEA.HI.X.SX32 R13, R19, R15.reuse, 0x1, P0 ;  /* 0x0000000f130d7211 */ /* 0x080fe200000f0eff */
[----:B------:R-:W-:Y:S01]  /*1f90*/  IMAD R19, R17, 0x4, R18 ;  /* 0x0000000411137824 */ /* 0x000fe200078e0212 */
[C---:B-1----:R-:W-:Y:S01]  /*1fa0*/  IADD3 R10, P1, R20.reuse, R16, RZ ;  /* 0x00000010140a7210 */ /* 0x042fe20007f3e0ff */
[----:B0-----:R0:W5:Y:S03]  /*1fb0*/  LDG.E.U8 R27, desc[UR12][R8.64] ;  /* 0x0000000c081b7981 */ /* 0x001166000c1e1100 */
[----:B------:R-:W-:-:S02]  /*1fc0*/  LEA.HI.X.SX32 R11, R20, R15, 0x1, P1 ;  /* 0x0000000f140b7211 */ /* 0x000fc400008f0eff */
        /* <DEDUP_REMOVED lines=9> */
[----:B------:R0:W-:Y:S01]  /*2060*/  STL [R1+0x108], R25 ;  /* 0x0001081901007387 */ /* 0x0001e20000100800 */
[----:B------:R-:W-:-:S03]  /*2070*/  LEA.HI.X.SX32 R13, R19, R15, 0x1, P0 ;  /* 0x0000000f130d7211 */ /* 0x000fc600000f0eff */
[----:B--2---:R2:W-:Y:S01]  /*2080*/  STL [R1+0xf8], R23 ;  /* 0x0000f81701007387 */ /* 0x0045e20000100800 */
        /* <DEDUP_REMOVED lines=12> */
[----:B------:R-:W-:-:S04]  /*2150*/  IADD3 R12, P0, R19, R16, RZ ;  /* 0x00000010130c7210 */ /* 0x000fc80007f1e0ff */
[----:B------:R-:W-:Y:S01]  /*2160*/  LEA.HI.X.SX32 R13, R19, R15, 0x1, P0 ;  /* 0x0000000f130d7211 */ /* 0x000fe200000f0eff */
[----:B------:R-:W-:Y:S01]  /*2170*/  IMAD R19, R17, 0x4, R18 ;  /* 0x0000000411137824 */ /* 0x000fe200078e0212 */
[----:B0-----:R-:W-:-:S03]  /*2180*/  IADD3 R10, P0, R18, R16, RZ ;  /* 0x00000010120a7210 */ /* 0x001fc60007f1e0ff */
[----:B------:R-:W-:Y:S01]  /*2190*/  IMAD R20, R17, 0x4, R19 ;  /* 0x0000000411147824 */ /* 0x000fe200078e0213 */
[-C--:B------:R-:W-:Y:S02]  /*21a0*/  LEA.HI.X.SX32 R11, R18, R15.reuse, 0x1, P0 ;  /* 0x0000000f120b7211 */ /* 0x080fe400000f0eff */
[-C--:B-1----:R-:W-:Y:S01]  /*21b0*/  IADD3 R8, P0, R19, R16.reuse, RZ ;  /* 0x0000001013087210 */ /* 0x082fe20007f1e0ff */
[----:B------:R-:W-:Y:S01]  /*21c0*/  IMAD R18, R17, 0x4, R20 ;  /* 0x0000000411127824 */ /* 0x000fe200078e0214 */
[----:B-----5:R0:W-:Y:S02]  /*21d0*/  STL [R1+0xe4], R27 ;  /* 0x0000e41b01007387 */ /* 0x0201e40000100800 */
[----:B------:R-:W-:Y:S01]  /*21e0*/  LEA.HI.X.SX32 R9, R19, R15, 0x1, P0 ;  /* 0x0000000f13097211 */ /* 0x000fe200000f0eff */
[----:B------:R-:W-:Y:S01]  /*21f0*/  IMAD R19, R17, 0x4, R18 ;  /* 0x0000000411137824 */ /* 0x000fe200078e0212 */
[----:B0-----:R0:W5:Y:S02]  /*2200*/  LDG.E.U8 R27, desc[UR12][R12.64] ;  /* 0x0000000c0c1b7981 */ /* 0x001164000c1e1100 */
[----:B0-----:R-:W-:-:S04]  /*2210*/  IADD3 R12, P1, R20, R16, RZ ;  /* 0x00000010140c7210 */ /* 0x001fc80007f3e0ff */
[----:B------:R-:W-:Y:S01]  /*2220*/  LEA.HI.X.SX32 R13, R20, R15, 0x1, P1 ;  /* 0x0000000f140d7211 */ /* 0x000fe200008f0eff */
[----:B---3--:R0:W-:Y:S04]  /*2230*/  STL [R1+0xdc], R22 ;  /* 0x0000dc1601007387 */ /* 0x0081e80000100800 */
[----:B------:R1:W-:Y:S04]  /*2240*/  STL [R1+0x10c], R26 ;  /* 0x00010c1a01007387 */ /* 0x0003e80000100800 */
[----:B0-----:R0:W3:Y:S04]  /*2250*/  LDG.E.U8 R22, desc[UR12][R10.64] ;  /* 0x0000000c0a167981 */ /* 0x0010e8000c1e1100 */
[----:B-1----:R1:W3:Y:S01]  /*2260*/  LDG.E.U8 R26, desc[UR12][R8.64] ;  /* 0x0000000c081a7981 */ /* 0x0022e2000c1e1100 */
[----:B0-----:R-:W-:-:S03]  /*2270*/  IADD3 R10, P0, R18, R16, RZ ;  /* 0x00000010120a7210 */ /* 0x001fc60007f1e0ff */
[----:B------:R0:W-:Y:S01]  /*2280*/  STL [R1+0x104], R25 ;  /* 0x0001041901007387 */ /* 0x0001e20000100800 */
[-C--:B------:R-:W-:Y:S01]  /*2290*/  LEA.HI.X.SX32 R11, R18, R15.reuse, 0x1, P0 ;  /* 0x0000000f120b7211 */ /* 0x080fe200000f0eff */
[----:B------:R-:W-:Y:S01]  /*22a0*/  IMAD R18, R17, 0x4, R19 ;  /* 0x0000000411127824 */ /* 0x000fe200078e0213 */
[CC--:B-1----:R-:W-:Y:S01]  /*22b0*/  IADD3 R8, P0, R19.reuse, R16.reuse, RZ ;  /* 0x0000001013087210 */ /* 0x0c2fe20007f1e0ff */
[----:B--2---:R1:W-:Y:S03]  /*22c0*/  STL [R1+0xf4], R23 ;  /* 0x0000f41701007387 */ /* 0x0043e60000100800 */
[----:B------:R-:W-:Y:S01]  /*22d0*/  LEA.HI.X.SX32 R9, R19, R15, 0x1, P0 ;  /* 0x0000000f13097211 */ /* 0x000fe200000f0eff */
[----:B0-----:R0:W2:Y:S04]  /*22e0*/  LDG.E.U8 R25, desc[UR12][R12.64] ;  /* 0x0000000c0c197981 */ /* 0x0010a8000c1e1100 */
[----:B------:R-:W2:Y:S04]  /*22f0*/  LDG.E.U8 R20, desc[UR12][R8.64] ;  /* 0x0000000c08147981 */ /* 0x000ea8000c1e1100 */
[----:B-1----:R1:W2:Y:S01]  /*2300*/  LDG.E.U8 R23, desc[UR12][R10.64] ;  /* 0x0000000c0a177981 */ /* 0x0022a2000c1e1100 */
[----:B0-----:R-:W-:Y:S01]  /*2310*/  IMAD R13, R17, 0x4, R18 ;  /* 0x00000004110d7824 */ /* 0x001fe200078e0212 */
[----:B-1----:R-:W-:-:S04]  /*2320*/  IADD3 R10, P0, R18, R16, RZ ;  /* 0x00000010120a7210 */ /* 0x002fc80007f1e0ff */
[-C--:B------:R-:W-:Y:S01]  /*2330*/  LEA.HI.X.SX32 R11, R18, R15.reuse, 0x1, P0 ;  /* 0x0000000f120b7211 */ /* 0x080fe200000f0eff */
[----:B----4-:R0:W-:Y:S01]  /*2340*/  STL [R1+0xe8], R21 ;  /* 0x0000e81501007387 */ /* 0x0101e20000100800 */
[----:B------:R-:W-:Y:S01]  /*2350*/  IADD3 R12, P1, R13, R16, RZ ;  /* 0x000000100d0c7210 */ /* 0x000fe20007f3e0ff */
[----:B------:R-:W-:Y:S02]  /*2360*/  IMAD R19, R17, 0x4, R13 ;  /* 0x0000000411137824 */ /* 0x000fe400078e020d */
[----:B0-----:R0:W4:Y:S01]  /*2370*/  LDG.E.U8 R21, desc[UR12][R10.64] ;  /* 0x0000000c0a157981 */ /* 0x001122000c1e1100 */
[----:B------:R-:W-:-:S03]  /*2380*/  LEA.HI.X.SX32 R13, R13, R15, 0x1, P1 ;  /* 0x0000000f0d0d7211 */ /* 0x000fc600008f0eff */
[----:B------:R1:W-:Y:S04]  /*2390*/  STL [R1+0xe0], R24 ;  /* 0x0000e01801007387 */ /* 0x0003e80000100800 */
[----:B-1----:R1:W4:Y:S01]  /*23a0*/  LDG.E.U8 R24, desc[UR12][R12.64] ;  /* 0x0000000c0c187981 */ /* 0x002322000c1e1100 */
[----:B------:R-:W-:Y:S01]  /*23b0*/  IADD3 R8, P0, R19, R16, RZ ;  /* 0x0000001013087210 */ /* 0x000fe20007f1e0ff */
[----:B------:R-:W-:-:S03]  /*23c0*/  IMAD R18, R17, 0x4, R19 ;  /* 0x0000000411127824 */ /* 0x000fc600078e0213 */
[----:B------:R-:W-:Y:S01]  /*23d0*/  LEA.HI.X.SX32 R9, R19, R15, 0x1, P0 ;  /* 0x0000000f13097211 */ /* 0x000fe200000f0eff */
[----:B------:R-:W-:Y:S01]  /*23e0*/  IMAD R19, R17, 0x4, R18 ;  /* 0x0000000411137824 */ /* 0x000fe200078e0212 */
[----:B0-----:R-:W-:-:S03]  /*23f0*/  IADD3 R10, P0, R18, R16, RZ ;  /* 0x00000010120a7210 */ /* 0x001fc60007f1e0ff */
[----:B-1----:R-:W-:Y:S01]  /*2400*/  IMAD R13, R17, 0x4, R19 ;  /* 0x00000004110d7824 */ /* 0x002fe200078e0213 */
[----:B------:R-:W-:-:S03]  /*2410*/  LEA.HI.X.SX32 R11, R18, R15, 0x1, P0 ;  /* 0x0000000f120b7211 */ /* 0x000fc600000f0eff */
[----:B------:R-:W-:Y:S01]  /*2420*/  IMAD R18, R17, 0x4, R13 ;  /* 0x0000000411127824 */ /* 0x000fe200078e020d */
[----:B-----5:R0:W-:Y:S01]  /*2430*/  STL [R1+0xd8], R27 ;  /* 0x0000d81b01007387 */ /* 0x0201e20000100800 */
[----:B------:R-:W-:-:S03]  /*2440*/  IADD3 R12, P1, R13, R16, RZ ;  /* 0x000000100d0c7210 */ /* 0x000fc60007f3e0ff */
[----:B0-----:R0:W5:Y:S01]  /*2450*/  LDG.E.U8 R27, desc[UR12][R8.64] ;  /* 0x0000000c081b7981 */ /* 0x001162000c1e1100 */
[----:B------:R-:W-:Y:S02]  /*2460*/  LEA.HI.X.SX32 R13, R13, R15, 0x1, P1 ;  /* 0x0000000f0d0d7211 */ /* 0x000fe400008f0eff */
[----:B0-----:R-:W-:-:S04]  /*2470*/  IADD3 R8, P0, R19, R16, RZ ;  /* 0x0000001013087210 */ /* 0x001fc80007f1e0ff */
[----:B------:R-:W-:Y:S01]  /*2480*/  LEA.HI.X.SX32 R9, R19, R15, 0x1, P0 ;  /* 0x0000000f13097211 */ /* 0x000fe200000f0eff */
[----:B------:R-:W-:Y:S01]  /*2490*/  IMAD R19, R17, 0x4, R18 ;  /* 0x0000000411137824 */ /* 0x000fe200078e0212 */
[----:B---3--:R0:W-:Y:S04]  /*24a0*/  STL [R1+0xd4], R22 ;  /* 0x0000d41601007387 */ /* 0x0081e80000100800 */
[----:B------:R1:W-:Y:S04]  /*24b0*/  STL [R1+0xd0], R26 ;  /* 0x0000d01a01007387 */ /* 0x0003e80000100800 */
[----:B0-----:R0:W3:Y:S04]  /*24c0*/  LDG.E.U8 R22, desc[UR12][R10.64] ;  /* 0x0000000c0a167981 */ /* 0x0010e8000c1e1100 */
[----:B-1----:R1:W3:Y:S01]  /*24d0*/  LDG.E.U8 R26, desc[UR12][R8.64] ;  /* 0x0000000c081a7981 */ /* 0x0022e2000c1e1100 */
[----:B0-----:R-:W-:-:S03]  /*24e0*/  IADD3 R10, P0, R18, R16, RZ ;  /* 0x00000010120a7210 */ /* 0x001fc60007f1e0ff */
[----:B--2---:R0:W-:Y:S01]  /*24f0*/  STL [R1+0xc8], R25 ;  /* 0x0000c81901007387 */ /* 0x0041e20000100800 */
[-C--:B------:R-:W-:Y:S01]  /*2500*/  LEA.HI.X.SX32 R11, R18, R15.reuse, 0x1, P0 ;  /* 0x0000000f120b7211 */ /* 0x080fe200000f0eff */
[----:B------:R-:W-:Y:S01]  /*2510*/  IMAD R18, R17, 0x4, R19 ;  /* 0x0000000411127824 */ /* 0x000fe200078e0213 */
[C---:B-1----:R-:W-:Y:S01]  /*2520*/  IADD3 R8, P0, R19.reuse, R16, RZ ;  /* 0x0000001013087210 */ /* 0x042fe20007f1e0ff */
[----:B------:R1:W-:Y:S03]  /*2530*/  STL [R1+0xc4], R23 ;  /* 0x0000c41701007387 */ /* 0x0003e60000100800 */
[----:B------:R-:W-:Y:S01]  /*2540*/  LEA.HI.X.SX32 R9, R19, R15, 0x1, P0 ;  /* 0x0000000f13097211 */ /* 0x000fe200000f0eff */
[----:B0-----:R0:W2:Y:S04]  /*2550*/  LDG.E.U8 R25, desc[UR12][R12.64] ;  /* 0x0000000c0c197981 */ /* 0x0010a8000c1e1100 */
[----:B-1----:R1:W2:Y:S01]  /*2560*/  LDG.E.U8 R23, desc[UR12][R10.64] ;  /* 0x0000000c0a177981 */ /* 0x0022a2000c1e1100 */
[----:B0-----:R-:W-:-:S04]  /*2570*/  IMAD R13, R17, 0x4, R18 ;  /* 0x00000004110d7824 */ /* 0x001fc800078e0212 */
[----:B-1----:R-:W-:Y:S01]  /*2580*/  IMAD R11, R17, 0x4, R13 ;  /* 0x00000004110b7824 */ /* 0x002fe200078e020d */
[----:B----4-:R-:W-:Y:S04]  /*2590*/  STL [R1+0xc0], R21 ;  /* 0x0000c01501007387 */ /* 0x010fe80000100800 */
[----:B------:R0:W-:Y:S02]  /*25a0*/  STL [R1+0xcc], R20 ;  /* 0x0000cc1401007387 */ /* 0x0001e40000100800 */
[----:B0-----:R-:W-:-:S04]  /*25b0*/  IADD3 R20, P0, R18, R16, RZ ;  /* 0x0000001012147210 */ /* 0x001fc80007f1e0ff */
[----:B------:R-:W-:Y:S01]  /*25c0*/  LEA.HI.X.SX32 R21, R18, R15, 0x1, P0 ;  /* 0x0000000f12157211 */ /* 0x000fe200000f0eff */
[----:B------:R0:W-:Y:S01]  /*25d0*/  STL [R1+0xbc], R24 ;  /* 0x0000bc1801007387 */ /* 0x0001e20000100800 */
[----:B------:R-:W-:-:S03]  /*25e0*/  IADD3 R10, P0, R11, R16, RZ ;  /* 0x000000100b0a7210 */ /* 0x000fc60007f1e0ff */
[----:B------:R-:W4:Y:S04]  /*25f0*/  LDG.E.U8 R20, desc[UR12][R20.64] ;  /* 0x0000000c14147981 */ /* 0x000f28000c1e1100 */
[----:B0-----:R0:W2:Y:S02]  /*2600*/  LDG.E.U8 R24, desc[UR12][R8.64] ;  /* 0x0000000c08187981 */ /* 0x0010a4000c1e1100 */
[----:B0-----:R-:W-:Y:S01]  /*2610*/  IMAD R9, R17, 0x4, R11 ;  /* 0x0000000411097824 */ /* 0x001fe200078e020b */
[----:B------:R-:W-:-:S05]  /*2620*/  LEA.HI.X.SX32 R11, R11, R15, 0x1, P0 ;  /* 0x0000000f0b0b7211 */ /* 0x000fca00000f0eff */
[----:B------:R-:W2:Y:S01]  /*2630*/  LDG.E.U8 R21, desc[UR12][R10.64] ;  /* 0x0000000c0a157981 */ /* 0x000ea2000c1e1100 */
[-C--:B------:R-:W-:Y:S02]  /*2640*/  IADD3 R12, P1, R13, R16.reuse, RZ ;  /* 0x000000100d0c7210 */ /* 0x080fe40007f3e0ff */
[----:B------:R-:W-:Y:S01]  /*2650*/  IADD3 R8, P0, R9, R16, RZ ;  /* 0x0000001009087210 */ /* 0x000fe20007f1e0ff */
[----:B------:R-:W-:Y:S01]  /*2660*/  IMAD R19, R17, 0x4, R9 ;  /* 0x0000000411137824 */ /* 0x000fe200078e0209 */
[-C--:B------:R-:W-:Y:S02]  /*2670*/  LEA.HI.X.SX32 R13, R13, R15.reuse, 0x1, P1 ;  /* 0x0000000f0d0d7211 */ /* 0x080fe400008f0eff */
[----:B------:R-:W-:Y:S01]  /*2680*/  LEA.HI.X.SX32 R9, R9, R15, 0x1, P0 ;  /* 0x0000000f09097211 */ /* 0x000fe200000f0eff */
[----:B----4-:R-:W-:Y:S04]  /*2690*/  STL [R1+0x15f0], R20 ;  /* 0x0015f01401007387 */ /* 0x010fe80000100800 */
[----:B------:R-:W-:Y:S04]  /*26a0*/  STL [R1+0x15f4], R20 ;  /* 0x0015f41401007387 */ /* 0x000fe80000100800 */
[----:B------:R-:W-:Y:S04]  /*26b0*/  STL [R1+0x15fc], R20 ;  /* 0x0015fc1401007387 */ /* 0x000fe80000100800 */
[----:B------:R-:W-:Y:S04]  /*26c0*/  STL [R1+0x1604], R20 ;  /* 0x0016041401007387 */ /* 0x000fe80000100800 */
[----:B------:R-:W-:Y:S04]  /*26d0*/  STL [R1+0x1674], R20 ;  /* 0x0016741401007387 */ /* 0x000fe80000100800 */
[----:B-----5:R-:W-:Y:S04]  /*26e0*/  STL [R1+0xb8], R27 ;  /* 0x0000b81b01007387 */ /* 0x020fe80000100800 */
[----:B------:R-:W-:Y:S04]  /*26f0*/  STL [R1+0x1688], R20 ;  /* 0x0016881401007387 */ /* 0x000fe80000100800 */
[----:B---3--:R0:W-:Y:S04]  /*2700*/  STL [R1+0xb4], R22 ;  /* 0x0000b41601007387 */ /* 0x0081e80000100800 */
[----:B--2---:R-:W-:Y:S04]  /*2710*/  STL [R1+0x160c], R21 ;  /* 0x00160c1501007387 */ /* 0x004fe80000100800 */
[----:B------:R-:W-:Y:S04]  /*2720*/  STL [R1+0xb0], R26 ;  /* 0x0000b01a01007387 */ /* 0x000fe80000100800 */
[----:B------:R-:W-:Y:S04]  /*2730*/  STL [R1+0x165c], R21 ;  /* 0x00165c1501007387 */ /* 0x000fe80000100800 */
[----:B------:R-:W-:Y:S01]  /*2740*/  STL [R1+0x166c], R21 ;  /* 0x00166c1501007387 */ /* 0x000fe20000100800 */
[----:B0-----:R-:W-:-:S03]  /*2750*/  IMAD R22, R17, 0x4, R19 ;  /* 0x0000000411167824 */ /* 0x001fc600078e0213 */
[----:B------:R-:W-:Y:S04]  /*2760*/  STL [R1+0x1684], R21 ;  /* 0x0016841501007387 */ /* 0x000fe80000100800 */
[----:B------:R-:W-:Y:S04]  /*2770*/  STL [R1+0x168c], R21 ;  /* 0x00168c1501007387 */ /* 0x000fe80000100800 */
[----:B------:R-:W-:Y:S04]  /*2780*/  STL [R1+0xac], R25 ;  /* 0x0000ac1901007387 */ /* 0x000fe80000100800 */
[----:B------:R0:W2:Y:S04]  /*2790*/  LDG.E.U8 R20, desc[UR12][R12.64] ;  /* 0x0000000c0c147981 */ /* 0x0000a8000c1e1100 */
[----:B------:R1:W-:Y:S01]  /*27a0*/  STL [R1+0xa8], R23 ;  /* 0x0000a81701007387 */ /* 0x0003e20000100800 */
[----:B------:R-:W-:-:S02]  /*27b0*/  IADD3 R10, P1, R22, R16, RZ ;  /* 0x00000010160a7210 */ /* 0x000fc40007f3e0ff */
[C---:B0-----:R-:W-:Y:S01]  /*27c0*/  IADD3 R12, P0, R19.reuse, R16, RZ ;  /* 0x00000010130c7210 */ /* 0x041fe20007f1e0ff */
[----:B-1----:R0:W3:Y:S03]  /*27d0*/  LDG.E.U8 R23, desc[UR12][R8.64] ;  /* 0x0000000c08177981 */ /* 0x0020e6000c1e1100 */
[-C--:B------:R-:W-:Y:S01]  /*27e0*/  LEA.HI.X.SX32 R13, R19, R15.reuse, 0x1, P0 ;  /* 0x0000000f130d7211 */ /* 0x080fe200000f0eff */
[----:B------:R-:W-:Y:S01]  /*27f0*/  IMAD R18, R17, 0x4, R22 ;  /* 0x0000000411127824 */ /* 0x000fe200078e0216 */
[----:B------:R-:W-:-:S03]  /*2800*/  LEA.HI.X.SX32 R11, R22, R15, 0x1, P1 ;  /* 0x0000000f160b7211 */ /* 0x000fc600008f0eff */
[----:B------:R1:W4:Y:S04]  /*2810*/  LDG.E.U8 R22, desc[UR12][R12.64] ;  /* 0x0000000c0c167981 */ /* 0x000328000c1e1100 */
[----:B------:R5:W2:Y:S01]  /*2820*/  LDG.E.U8 R25, desc[UR12][R10.64] ;  /* 0x0000000c0a197981 */ /* 0x000aa2000c1e1100 */
[----:B0-----:R-:W-:Y:S01]  /*2830*/  IADD3 R8, P0, R18, R16, RZ ;  /* 0x0000001012087210 */ /* 0x001fe20007f1e0ff */
[----:B------:R-:W-:-:S03]  /*2840*/  IMAD R19, R17, 0x4, R18 ;  /* 0x0000000411137824 */ /* 0x000fc600078e0212 */
[----:B------:R-:W-:Y:S01]  /*2850*/  LEA.HI.X.SX32 R9, R18, R15, 0x1, P0 ;  /* 0x0000000f12097211 */ /* 0x000fe200000f0eff */
[----:B------:R-:W-:Y:S01]  /*2860*/  IMAD R18, R17, 0x4, R19 ;  /* 0x0000000411127824 */ /* 0x000fe200078e0213 */
[----:B-1----:R-:W-:-:S03]  /*2870*/  IADD3 R12, P0, R19, R16, RZ ;  /* 0x00000010130c7210 */ /* 0x002fc60007f1e0ff */
[----:B-----5:R-:W-:Y:S01]  /*2880*/  IMAD R11, R17, 0x4, R18 ;  /* 0x00000004110b7824 */ /* 0x020fe200078e0212 */
[-C--:B------:R-:W-:Y:S02]  /*2890*/  LEA.HI.X.SX32 R13, R19, R15.reuse, 0x1, P0 ;  /* 0x0000000f130d7211 */ /* 0x080fe400000f0eff */
[CC--:B------:R-:W-:Y:S01]  /*28a0*/  IADD3 R26, P0, R18.reuse, R16.reuse, RZ ;  /* 0x00000010121a7210 */ /* 0x0c0fe20007f1e0ff */
[----:B------:R-:W-:Y:S01]  /*28b0*/  IMAD R17, R17, 0x4, R11 ;  /* 0x0000000411117824 */ /* 0x000fe200078e020b */
[C---:B------:R-:W-:Y:S02]  /*28c0*/  IADD3 R10, P1, R11.reuse, R16, RZ ;  /* 0x000000100b0a7210 */ /* 0x040fe40007f3e0ff */
[-C--:B------:R-:W-:Y:S02]  /*28d0*/  LEA.HI.X.SX32 R27, R18, R15.reuse, 0x1, P0 ;  /* 0x0000000f121b7211 */ /* 0x080fe400000f0eff */
[----:B------:R-:W-:-:S03]  /*28e0*/  LEA.HI.X.SX32 R11, R11, R15, 0x1, P1 ;  /* 0x0000000f0b0b7211 */ /* 0x000fc600008f0eff */
[----:B------:R-:W5:Y:S04]  /*28f0*/  LDG.E.U8 R26, desc[UR12][R26.64] ;  /* 0x0000000c1a1a7981 */ /* 0x000f68000c1e1100 */
[----:B------:R-:W5:Y:S04]  /*2900*/  LDG.E.U8 R27, desc[UR12][R10.64] ;  /* 0x0000000c0a1b7981 */ /* 0x000f68000c1e1100 */
[----:B---3--:R-:W-:Y:S04]  /*2910*/  STL [R1+0x1610], R23 ;  /* 0x0016101701007387 */ /* 0x008fe80000100800 */
[----:B------:R-:W-:Y:S04]  /*2920*/  STL [R1+0x1614], R23 ;  /* 0x0016141701007387 */ /* 0x000fe80000100800 */
[----:B------:R-:W-:Y:S04]  /*2930*/  STL [R1+0x1620], R23 ;  /* 0x0016201701007387 */ /* 0x000fe80000100800 */
[----:B------:R0:W-:Y:S04]  /*2940*/  STL [R1+0xa0], R24 ;  /* 0x0000a01801007387 */ /* 0x0001e80000100800 */
[----:B------:R-:W-:Y:S04]  /*2950*/  STL [R1+0x1630], R23 ;  /* 0x0016301701007387 */ /* 0x000fe80000100800 */
[----:B------:R-:W-:Y:S04]  /*2960*/  STL [R1+0x1644], R23 ;  /* 0x0016441701007387 */ /* 0x000fe80000100800 */
[----:B------:R-:W-:Y:S04]  /*2970*/  STL [R1+0x169c], R23 ;  /* 0x00169c1701007387 */ /* 0x000fe80000100800 */
[----:B0-----:R0:W3:Y:S04]  /*2980*/  LDG.E.U8 R24, desc[UR12][R8.64] ;  /* 0x0000000c08187981 */ /* 0x0010e8000c1e1100 */
[----:B------:R-:W-:Y:S04]  /*2990*/  STL [R1+0x16a0], R23 ;  /* 0x0016a01701007387 */ /* 0x000fe80000100800 */
[----:B------:R-:W-:Y:S04]  /*29a0*/  STL [R1+0x16b0], R23 ;  /* 0x0016b01701007387 */ /* 0x000fe80000100800 */
[----:B----4-:R-:W-:Y:S01]  /*29b0*/  STL [R1+0x1618], R22 ;  /* 0x0016181601007387 */ /* 0x010fe20000100800 */
[----:B0-----:R-:W-:-:S03]  /*29c0*/  IADD3 R8, P0, R17, R16, RZ ;  /* 0x0000001011087210 */ /* 0x001fc60007f1e0ff */
[----:B------:R-:W-:Y:S04]  /*29d0*/  STL [R1+0x161c], R22 ;  /* 0x00161c1601007387 */ /* 0x000fe80000100800 */
[----:B------:R-:W-:Y:S04]  /*29e0*/  STL [R1+0x1694], R22 ;  /* 0x0016941601007387 */ /* 0x000fe80000100800 */
[----:B------:R-:W-:Y:S01]  /*29f0*/  STL [R1+0x16a8], R22 ;  /* 0x0016a81601007387 */ /* 0x000fe20000100800 */
[----:B------:R-:W-:-:S03]  /*2a00*/  LEA.HI.X.SX32 R9, R17, R15, 0x1, P0 ;  /* 0x0000000f11097211 */ /* 0x000fc600000f0eff */
[----:B--2---:R0:W-:Y:S04]  /*2a10*/  STL [R1+0xa4], R20 ;  /* 0x0000a41401007387 */ /* 0x0041e80000100800 */
[----:B------:R-:W-:Y:S04]  /*2a20*/  STL [R1+0x1624], R25 ;  /* 0x0016241901007387 */ /* 0x000fe80000100800 */
[----:B------:R-:W-:Y:S04]  /*2a30*/  STL [R1+0x1638], R25 ;  /* 0x0016381901007387 */ /* 0x000fe80000100800 */
[----:B------:R-:W-:Y:S04]  /*2a40*/  STL [R1+0x163c], R25 ;  /* 0x00163c1901007387 */ /* 0x000fe80000100800 */
[----:B------:R-:W-:Y:S04]  /*2a50*/  STL [R1+0x164c], R25 ;  /* 0x00164c1901007387 */ /* 0x000fe80000100800 */
[----:B------:R-:W-:Y:S04]  /*2a60*/  STL [R1+0x1698], R25 ;  /* 0x0016981901007387 */ /* 0x000fe80000100800 */
[----:B0-----:R-:W2:Y:S04]  /*2a70*/  LDG.E.U8 R20, desc[UR12][R12.64] ;  /* 0x0000000c0c147981 */ /* 0x001ea8000c1e1100 */
[----:B------:R-:W-:Y:S04]  /*2a80*/  STL [R1+0x16a4], R25 ;  /* 0x0016a41901007387 */ /* 0x000fe80000100800 */
[----:B------:R0:W-:Y:S04]  /*2a90*/  STL [R1+0x16ac], R25 ;  /* 0x0016ac1901007387 */ /* 0x0001e80000100800 */
[----:B0-----:R0:W4:Y:S01]  /*2aa0*/  LDG.E.U8 R25, desc[UR12][R8.64] ;  /* 0x0000000c08197981 */ /* 0x001122000c1e1100 */
[----:B------:R-:W0:Y:S03]  /*2ab0*/  S2R R22, SR_TID.X ;  /* 0x0000000000167919 */ /* 0x000e260000002100 */
[----:B------:R-:W-:Y:S04]  /*2ac0*/  STL [R1+0x1658], R19 ;  /* 0x0016581301007387 */ /* 0x000fe80000100800 */
[----:B------:R-:W-:Y:S04]  /*2ad0*/  STL [R1+0x1660], R19 ;  /* 0x0016601301007387 */ /* 0x000fe80000100800 */
[----:B------:R-:W-:Y:S04]  /*2ae0*/  STL [R1+0x1668], R19 ;  /* 0x0016681301007387 */ /* 0x000fe80000100800 */
[----:B------:R1:W-:Y:S01]  /*2af0*/  STL [R1+0x16b8], R19 ;  /* 0x0016b81301007387 */ /* 0x0003e20000100800 */
[----:B------:R-:W-:-:S05]  /*2b00*/  IMAD R0, R0, 0x100, R5 ;  /* 0x0000010000007824 */ /* 0x000fca00078e0205 */
[----:B------:R-:W-:Y:S02]  /*2b10*/  F2FP.F16.E4M3.UNPACK_B R28, R0 ;  /* 0x00000000ff1c723e */ /* 0x000fe400020006ff */
[----:B0-----:R-:W-:Y:S02]  /*2b20*/  SHF.R.S32.HI R8, RZ, 0x6, R22 ;  /* 0x00000006ff087819 */ /* 0x001fe40000011416 */
[----:B------:R-:W-:Y:S02]  /*2b30*/  LOP3.LUT R22, R22, 0x3f, RZ, 0xc0, !PT ;  /* 0x0000003f16167812 */ /* 0x000fe400078ec0ff */
[----:B-1----:R-:W-:Y:S01]  /*2b40*/  PRMT R19, R28, 0x7610, R19 ;  /* 0x000076101c137816 */ /* 0x002fe20000000013 */
[----:B---3--:R-:W-:Y:S04]  /*2b50*/  STL [R1+0x1628], R24 ;  /* 0x0016281801007387 */ /* 0x008fe80000100800 */
[----:B------:R-:W-:Y:S04]  /*2b60*/  STL [R1+0x1640], R24 ;  /* 0x0016401801007387 */ /* 0x000fe80000100800 */
        /* <DEDUP_REMOVED lines=8> */
[----:B------:R-:W3:Y:S04]  /*2bf0*/  LDL.LU R23, [R1+0x1c8] ;  /* 0x0001c80001177983 */ /* 0x000ee80000300800 */
[----:B------:R-:W3:Y:S04]  /*2c00*/  LDL.LU R21, [R1+0x1b4] ;  /* 0x0001b40001157983 */ /* 0x000ee80000300800 */
[----:B--2---:R0:W-:Y:S04]  /*2c10*/  STL [R1+0x94], R20 ;  /* 0x0000941401007387 */ /* 0x0041e80000100800 */
[----:B0-----:R-:W2:Y:S04]  /*2c20*/  LDL.LU R20, [R1+0x80] ;  /* 0x0000800001147983 */ /* 0x001ea80000300800 */
[----:B-----5:R0:W-:Y:S04]  /*2c30*/  STL [R1+0x9c], R27 ;  /* 0x00009c1b01007387 */ /* 0x0201e80000100800 */
[----:B----4-:R1:W-:Y:S01]  /*2c40*/  STL [R1+0x98], R25 ;  /* 0x0000981901007387 */ /* 0x0103e20000100800 */
[----:B0-----:R-:W-:-:S03]  /*2c50*/  IMAD.SHL.U32 R27, R22, 0x2, RZ ;  /* 0x00000002161b7824 */ /* 0x001fc600078e00ff */
[----:B-1----:R-:W4:Y:S04]  /*2c60*/  LDL.LU R25, [R1+0x7c] ;  /* 0x00007c0001197983 */ /* 0x002f280000300800 */
[----:B------:R-:W5:Y:S04]  /*2c70*/  LDL.LU R22, [R1+0x74] ;  /* 0x0000740001167983 */ /* 0x000f680000300800 */
[----:B------:R0:W-:Y:S04]  /*2c80*/  STL [R1+0x90], R28 ;  /* 0x0000901c01007387 */ /* 0x0001e80000100800 */
[----:B0-----:R0:W3:Y:S01]  /*2c90*/  LDL.LU R28, [R1+0x16c4] ;  /* 0x0016c400011c7983 */ /* 0x0010e20000300800 */
[----:B------:R-:W-:-:S02]  /*2ca0*/  IMAD R2, R2, 0x100, R4 ;  /* 0x0000010002027824 */ /* 0x000fc400078e0204 */
[----:B------:R-:W-:-:S03]  /*2cb0*/  IMAD R6, R14, 0x100, R6 ;  /* 0x000001000e067824 */ /* 0x000fc600078e0206 */
[----:B---3--:R-:W-:-:S04]  /*2cc0*/  F2FP.F16.E4M3.UNPACK_B R28, R2 ;  /* 0x00000002ff1c723e */ /* 0x008fc800020006ff */
[----:B------:R-:W-:Y:S01]  /*2cd0*/  PRMT R29, R28, 0x7610, R29 ;  /* 0x000076101c1d7816 */ /* 0x000fe2000000001d */
[----:B------:R1:W-:Y:S04]  /*2ce0*/  STL [R1+0x8c], R28 ;  /* 0x00008c1c01007387 */ /* 0x0003e80000100800 */
[----:B-1----:R-:W3:Y:S01]  /*2cf0*/  LDL.LU R28, [R1+0x16c0] ;  /* 0x0016c000011c7983 */ /* 0x002ee20000300800 */
[----:B------:R-:W-:-:S05]  /*2d00*/  F2FP.F16.E4M3.UNPACK_B R24, R6 ;  /* 0x00000006ff18723e */ /* 0x000fca00020006ff */
[----:B------:R1:W-:Y:S01]  /*2d10*/  STL [R1+0x88], R24 ;  /* 0x0000881801007387 */ /* 0x0003e20000100800 */
[----:B------:R-:W-:Y:S01]  /*2d20*/  PRMT R0, R19, 0x7610, R0 ;  /* 0x0000761013007816 */ /* 0x000fe20000000000 */
[----:B------:R-:W0:Y:S01]  /*2d30*/  S2UR UR5, SR_CgaCtaId ;  /* 0x00000000000579c3 */ /* 0x000e220000008800 */
[----:B---3--:R-:W-:Y:S02]  /*2d40*/  PRMT R28, R24, 0x7610, R28 ;  /* 0x00007610181c7816 */ /* 0x008fe4000000001c */
[----:B-1----:R1:W3:Y:S04]  /*2d50*/  LDL.LU R24, [R1+0x16bc] ;  /* 0x0016bc0001187983 */ /* 0x0022e80000300800 */
[----:B------:R-:W2:Y:S01]  /*2d60*/  LDL.LU R19, [R1+0x16b8] ;  /* 0x0016b80001137983 */ /* 0x000ea20000300800 */
[----:B------:R-:W-:Y:S01]  /*2d70*/  IMAD R3, R7, 0x100, R3 ;  /* 0x0000010007037824 */ /* 0x000fe200078e0203 */
[----:B------:R-:W-:Y:S01]  /*2d80*/  UMOV UR4, 0x400 ;  /* 0x0000040000047882 */ /* 0x000fe20000000000 */
[----:B------:R-:W-:Y:S01]  /*2d90*/  SGXT R8, R8, 0x1 ;  /* 0x000000010808781a */ /* 0x000fe20000000200 */
[----:B0-----:R-:W-:Y:S01]  /*2da0*/  ULEA UR4, UR5, UR4, 0x18 ;  /* 0x0000000405047291 */ /* 0x001fe2000f8ec03f */
[----:B------:R-:W-:-:S02]  /*2db0*/  PRMT R2, R29, 0x7610, R2 ;  /* 0x000076101d027816 */ /* 0x000fc40000000002 */
[----:B------:R-:W-:-:S06]  /*2dc0*/  LOP3.LUT R27, R27, 0x90, R8, 0x78, !PT ;  /* 0x000000901b1b7812 */ /* 0x000fcc00078e7808 */
[----:B------:R-:W-:Y:S01]  /*2dd0*/  STS.U16 [R27+UR4], R0 ;  /* 0x000000001b007988 */ /* 0x000fe20008000404 */
[----:B---3--:R-:W-:-:S04]  /*2de0*/  F2FP.F16.E4M3.UNPACK_B R24, R3 ;  /* 0x00000003ff18723e */ /* 0x008fc800020006ff */
[----:B--2---:R-:W-:Y:S01]  /*2df0*/  PRMT R19, R24, 0x7610, R19 ;  /* 0x0000761018137816 */ /* 0x004fe20000000013 */
[----:B------:R0:W-:Y:S01]  /*2e00*/  STL [R1+0x84], R24 ;  /* 0x0000841801007387 */ /* 0x0001e20000100800 */
[----:B------:R-:W-:Y:S02]  /*2e10*/  PRMT R3, R28, 0x7610, R3 ;  /* 0x000076101c037816 */ /* 0x000fe40000000003 */
[----:B------:R-:W-:Y:S01]  /*2e20*/  PRMT R4, R19, 0x7610, R4 ;  /* 0x0000761013047816 */ /* 0x000fe20000000004 */
[----:B0-----:R-:W2:Y:S04]  /*2e30*/  LDL.LU R24, [R1+0x16b4] ;  /* 0x0016b40001187983 */ /* 0x001ea80000300800 */
[----:B------:R-:W3:Y:S04]  /*2e40*/  LDL.LU R29, [R1+0x1b8] ;  /* 0x0001b800011d7983 */ /* 0x000ee80000300800 */
[----:B------:R-:W3:Y:S04]  /*2e50*/  LDL.LU R19, [R1+0x1a4] ;  /* 0x0001a40001137983 */ /* 0x000ee80000300800 */
[----:B------:R-:W3:Y:S04]  /*2e60*/  LDL.LU R28, [R1+0x6c] ;  /* 0x00006c00011c7983 */ /* 0x000ee80000300800 */
[----:B------:R-:W4:Y:S04]  /*2e70*/  LDL.LU R0, [R1+0x1c4] ;  /* 0x0001c40001007983 */ /* 0x000f280000300800 */
[----:B------:R0:W-:Y:S04]  /*2e80*/  STS.U16 [R27+UR4+0x200], R2 ;  /* 0x000200021b007988 */ /* 0x0001e80008000404 */
[----:B------:R5:W-:Y:S04]  /*2e90*/  STS.U16 [R27+UR4+0x400], R3 ;  /* 0x000400031b007988 */ /* 0x000be80008000404 */
[----:B------:R1:W-:Y:S04]  /*2ea0*/  STS.U16 [R27+UR4+0x600], R4 ;  /* 0x000600041b007988 */ /* 0x0003e80008000404 */
[----:B0-----:R-:W2:Y:S04]  /*2eb0*/  LDL.LU R2, [R1+0x78] ;  /* 0x0000780001027983 */ /* 0x001ea80000300800 */
[----:B-----5:R-:W5:Y:S01]  /*2ec0*/  LDL.LU R3, [R1+0x1bc] ;  /* 0x0001bc0001037983 */ /* 0x020f620000300800 */
[----:B----4-:R-:W-:-:S03]  /*2ed0*/  IMAD R0, R0, 0x100, R23 ;  /* 0x0000010000007824 */ /* 0x010fc600078e0217 */
[----:B------:R-:W4:Y:S04]  /*2ee0*/  LDL.LU R23, [R1+0x16b0] ;  /* 0x0016b00001177983 */ /* 0x000f280000300800 */
[----:B-1----:R-:W5:Y:S01]  /*2ef0*/  LDL.LU R4, [R1+0x1c0] ;  /* 0x0001c00001047983 */ /* 0x002f620000300800 */
[----:B------:R-:W-:-:S04]  /*2f00*/  F2FP.F16.E4M3.UNPACK_B R0, R0 ;  /* 0x00000000ff00723e */ /* 0x000fc800020006ff */
[----:B----4-:R-:W-:Y:S01]  /*2f10*/  PRMT R23, R0, 0x7610, R23 ;  /* 0x0000761000177816 */ /* 0x010fe20000000017 */
[----:B-----5:R-:W-:Y:S02]  /*2f20*/  IMAD R4, R3, 0x100, R4 ;  /* 0x0000010003047824 */ /* 0x020fe400078e0204 */
[----:B------:R-:W-:Y:S02]  /*2f30*/  IMAD R3, R20, 0x100, R21 ;  /* 0x0000010014037824 */ /* 0x000fe400078e0215 */
[----:B------:R-:W4:Y:S04]  /*2f40*/  LDL.LU R21, [R1+0x68] ;  /* 0x0000680001157983 */ /* 0x000f280000300800 */
[----:B------:R-:W5:Y:S04]  /*2f50*/  LDL.LU R20, [R1+0x60] ;  /* 0x0000600001147983 */ /* 0x000f680000300800 */
[----:B------:R0:W-:Y:S04]  /*2f60*/  STL [R1+0x80], R0 ;  /* 0x0000800001007387 */ /* 0x0001e80000100800 */
[----:B0-----:R-:W3:Y:S01]  /*2f70*/  LDL.LU R0, [R1+0x70] ;  /* 0x0000700001007983 */ /* 0x001ee20000300800 */
[----:B--2---:R-:W-:-:S03]  /*2f80*/  IMAD R2, R2, 0x100, R25 ;  /* 0x0000010002027824 */ /* 0x004fc600078e0219 */
[----:B------:R0:W2:Y:S01]  /*2f90*/  LDL.LU R25, [R1+0x16ac] ;  /* 0x0016ac0001197983 */ /* 0x0000a20000300800 */
[----:B---3--:R-:W-:-:S03]  /*2fa0*/  IMAD R0, R0, 0x100, R22 ;  /* 0x0000010000007824 */ /* 0x008fc600078e0216 */
[----:B------:R-:W3:Y:S01]  /*2fb0*/  LDL.LU R22, [R1+0x16a8] ;  /* 0x0016a80001167983 */ /* 0x000ee20000300800 */
[----:B--2---:R-:W-:Y:S02]  /*2fc0*/  F2FP.F16.E4M3.UNPACK_B R25, R4 ;  /* 0x00000004ff19723e */ /* 0x004fe400020006ff */
[----:B------:R-:W-:-:S03]  /*2fd0*/  PRMT R4, R23, 0x7610, R4 ;  /* 0x0000761017047816 */ /* 0x000fc60000000004 */
[----:B------:R1:W-:Y:S01]  /*2fe0*/  STL [R1+0x7c], R25 ;  /* 0x00007c1901007387 */ /* 0x0003e20000100800 */
[----:B---3--:R-:W-:-:S03]  /*2ff0*/  PRMT R22, R25, 0x7610, R22 ;  /* 0x0000761019167816 */ /* 0x008fc60000000016 */
[----:B-1----:R0:W2:Y:S04]  /*3000*/  LDL.LU R25, [R1+0x16a4] ;  /* 0x0016a40001197983 */ /* 0x0020a80000300800 */
[----:B------:R0:W3:Y:S02]  /*3010*/  LDL.LU R23, [R1+0x16a0] ;  /* 0x0016a00001177983 */ /* 0x0000e40000300800 */
[----:B---3--:R-:W-:-:S04]  /*3020*/  F2FP.F16.E4M3.UNPACK_B R23, R3 ;  /* 0x00000003ff17723e */ /* 0x008fc800020006ff */
[----:B------:R-:W-:Y:S01]  /*3030*/  PRMT R24, R23, 0x7610, R24 ;  /* 0x0000761017187816 */ /* 0x000fe20000000018 */
[----:B------:R1:W-:Y:S04]  /*3040*/  STL [R1+0x78], R23 ;  /* 0x0000781701007387 */ /* 0x0003e80000100800 */
[----:B-1----:R-:W3:Y:S01]  /*3050*/  LDL.LU R23, [R1+0x169c] ;  /* 0x00169c0001177983 */ /* 0x002ee20000300800 */
[----:B--2---:R-:W-:-:S05]  /*3060*/  F2FP.F16.E4M3.UNPACK_B R25, R2 ;  /* 0x00000002ff19723e */ /* 0x004fca00020006ff */
[----:B------:R1:W-:Y:S01]  /*3070*/  STL [R1+0x74], R25 ;  /* 0x0000741901007387 */ /* 0x0003e20000100800 */
[----:B------:R-:W-:Y:S02]  /*3080*/  PRMT R2, R22, 0x7610, R2 ;  /* 0x0000761016027816 */ /* 0x000fe40000000002 */
[----:B---3--:R-:W-:Y:S02]  /*3090*/  PRMT R23, R25, 0x7610, R23 ;  /* 0x0000761019177816 */ /* 0x008fe40000000017 */
[----:B-1----:R0:W2:Y:S04]  /*30a0*/  LDL.LU R25, [R1+0x1698] ;  /* 0x0016980001197983 */ /* 0x0020a80000300800 */
[----:B------:R-:W3:Y:S04]  /*30b0*/  LDL.LU R22, [R1+0x1694] ;  /* 0x0016940001167983 */ /* 0x000ee80000300800 */
[----:B------:R1:W-:Y:S01]  /*30c0*/  STS.U16 [R27+UR4+0x800], R4 ;  /* 0x000800041b007988 */ /* 0x0003e20008000404 */
[----:B------:R-:W-:-:S03]  /*30d0*/  PRMT R3, R23, 0x7610, R3 ;  /* 0x0000761017037816 */ /* 0x000fc60000000003 */
[----:B------:R-:W-:Y:S01]  /*30e0*/  STS.U16 [R27+UR4+0xa00], R2 ;  /* 0x000a00021b007988 */ /* 0x000fe20008000404 */
[----:B--2---:R-:W-:-:S04]  /*30f0*/  F2FP.F16.E4M3.UNPACK_B R25, R0 ;  /* 0x00000000ff19723e */ /* 0x004fc800020006ff */
[----:B---3--:R-:W-:Y:S01]  /*3100*/  PRMT R22, R25, 0x7610, R22 ;  /* 0x0000761019167816 */ /* 0x008fe20000000016 */
[----:B------:R2:W-:Y:S01]  /*3110*/  STL [R1+0x70], R25 ;  /* 0x0000701901007387 */ /* 0x0005e20000100800 */
[----:B------:R-:W-:Y:S02]  /*3120*/  PRMT R0, R24, 0x7610, R0 ;  /* 0x0000761018007816 */ /* 0x000fe40000000000 */
[----:B-1----:R-:W-:Y:S02]  /*3130*/  PRMT R4, R22, 0x7610, R4 ;  /* 0x0000761016047816 */ /* 0x002fe40000000004 */
[----:B------:R-:W3:Y:S04]  /*3140*/  LDL.LU R22, [R1+0x19c] ;  /* 0x00019c0001167983 */ /* 0x000ee80000300800 */
[----:B------:R1:W-:Y:S04]  /*3150*/  STS.U16 [R27+UR4+0xc00], R0 ;  /* 0x000c00001b007988 */ /* 0x0003e80008000404 */
[----:B--2---:R-:W2:Y:S04]  /*3160*/  LDL.LU R25, [R1+0x194] ;  /* 0x0001940001197983 */ /* 0x004ea80000300800 */
[----:B------:R-:W2:Y:S04]  /*3170*/  LDL.LU R24, [R1+0x18c] ;  /* 0x00018c0001187983 */ /* 0x000ea80000300800 */
[----:B------:R-:W2:Y:S04]  /*3180*/  LDL.LU R23, [R1+0x58] ;  /* 0x0000580001177983 */ /* 0x000ea80000300800 */
[----:B------:R-:W4:Y:S04]  /*3190*/  LDL.LU R2, [R1+0x64] ;  /* 0x0000640001027983 */ /* 0x000f280000300800 */
[----:B-1----:R-:W5:Y:S04]  /*31a0*/  LDL.LU R0, [R1+0x1b0] ;  /* 0x0001b00001007983 */ /* 0x002f680000300800 */
[----:B------:R1:W-:Y:S04]  /*31b0*/  STS.U16 [R27+UR4+0xe00], R3 ;  /* 0x000e00031b007988 */ /* 0x0003e80008000404 */
[----:B------:R0:W-:Y:S04]  /*31c0*/  STS.U16 [R27+UR4+0x1000], R4 ;  /* 0x001000041b007988 */ /* 0x0001e80008000404 */
[----:B-1----:R-:W3:Y:S01]  /*31d0*/  LDL.LU R3, [R1+0x1a8] ;  /* 0x0001a80001037983 */ /* 0x002ee20000300800 */
[----:B-----5:R-:W-:-:S03]  /*31e0*/  IMAD R0, R0, 0x100, R29 ;  /* 0x0000010000007824 */ /* 0x020fc600078e021d */
[----:B------:R-:W5:Y:S04]  /*31f0*/  LDL.LU R29, [R1+0x1690] ;  /* 0x00169000011d7983 */ /* 0x000f680000300800 */
[----:B0-----:R-:W3:Y:S01]  /*3200*/  LDL.LU R4, [R1+0x1ac] ;  /* 0x0001ac0001047983 */ /* 0x001ee20000300800 */
[----:B------:R-:W-:-:S04]  /*3210*/  F2FP.F16.E4M3.UNPACK_B R0, R0 ;  /* 0x00000000ff00723e */ /* 0x000fc800020006ff */
[----:B-----5:R-:W-:Y:S01]  /*3220*/  PRMT R29, R0, 0x7610, R29 ;  /* 0x00007610001d7816 */ /* 0x020fe2000000001d */
[----:B---3--:R-:W-:Y:S02]  /*3230*/  IMAD R4, R3, 0x100, R4 ;  /* 0x0000010003047824 */ /* 0x008fe400078e0204 */
[----:B------:R-:W-:Y:S02]  /*3240*/  IMAD R3, R28, 0x100, R19 ;  /* 0x000001001c037824 */ /* 0x000fe400078e0213 */
[----:B------:R-:W3:Y:S04]  /*3250*/  LDL.LU R19, [R1+0x54] ;  /* 0x0000540001137983 */ /* 0x000ee80000300800 */
[----:B------:R-:W5:Y:S04]  /*3260*/  LDL.LU R28, [R1+0x4c] ;  /* 0x00004c00011c7983 */ /* 0x000f680000300800 */
[----:B------:R0:W-:Y:S04]  /*3270*/  STL [R1+0x6c], R0 ;  /* 0x00006c0001007387 */ /* 0x0001e80000100800 */
[----:B0-----:R-:W2:Y:S01]  /*3280*/  LDL.LU R0, [R1+0x5c] ;  /* 0x00005c0001007983 */ /* 0x001ea20000300800 */
[----:B----4-:R-:W-:-:S03]  /*3290*/  IMAD R2, R2, 0x100, R21 ;  /* 0x0000010002027824 */ /* 0x010fc600078e0215 */
[----:B------:R0:W4:Y:S01]  /*32a0*/  LDL.LU R21, [R1+0x168c] ;  /* 0x00168c0001157983 */ /* 0x0001220000300800 */
[----:B--2---:R-:W-:-:S03]  /*32b0*/  IMAD R0, R0, 0x100, R20 ;  /* 0x0000010000007824 */ /* 0x004fc600078e0214 */
[----:B------:R-:W2:Y:S01]  /*32c0*/  LDL.LU R20, [R1+0x1688] ;  /* 0x0016880001147983 */ /* 0x000ea20000300800 */
[----:B----4-:R-:W-:Y:S02]  /*32d0*/  F2FP.F16.E4M3.UNPACK_B R21, R4 ;  /* 0x00000004ff15723e */ /* 0x010fe400020006ff */
[----:B------:R-:W-:-:S03]  /*32e0*/  PRMT R4, R29, 0x7610, R4 ;  /* 0x000076101d047816 */ /* 0x000fc60000000004 */
[----:B------:R1:W-:Y:S01]  /*32f0*/  STL [R1+0x68], R21 ;  /* 0x0000681501007387 */ /* 0x0003e20000100800 */
[----:B--2---:R-:W-:-:S03]  /*3300*/  PRMT R20, R21, 0x7610, R20 ;  /* 0x0000761015147816 */ /* 0x004fc60000000014 */
[----:B-1----:R-:W2:Y:S04]  /*3310*/  LDL.LU R21, [R1+0x1684] ;  /* 0x0016840001157983 */ /* 0x002ea80000300800 */
[----:B------:R0:W4:Y:S02]  /*3320*/  LDL.LU R29, [R1+0x1680] ;  /* 0x00168000011d7983 */ /* 0x0001240000300800 */
[----:B----4-:R-:W-:-:S04]  /*3330*/  F2FP.F16.E4M3.UNPACK_B R29, R3 ;  /* 0x00000003ff1d723e */ /* 0x010fc800020006ff */
[----:B--2---:R-:W-:Y:S01]  /*3340*/  PRMT R21, R29, 0x7610, R21 ;  /* 0x000076101d157816 */ /* 0x004fe20000000015 */
[----:B------:R1:W-:Y:S04]  /*3350*/  STL [R1+0x64], R29 ;  /* 0x0000641d01007387 */ /* 0x0003e80000100800 */
[----:B-1----:R-:W2:Y:S01]  /*3360*/  LDL.LU R29, [R1+0x167c] ;  /* 0x00167c00011d7983 */ /* 0x002ea20000300800 */
[----:B------:R-:W-:-:S05]  /*3370*/  F2FP.F16.E4M3.UNPACK_B R18, R2 ;  /* 0x00000002ff12723e */ /* 0x000fca00020006ff */
[----:B------:R1:W-:Y:S01]  /*3380*/  STL [R1+0x60], R18 ;  /* 0x0000601201007387 */ /* 0x0003e20000100800 */
[----:B------:R-:W-:Y:S02]  /*3390*/  PRMT R2, R20, 0x7610, R2 ;  /* 0x0000761014027816 */ /* 0x000fe40000000002 */
[----:B--2---:R-:W-:Y:S02]  /*33a0*/  PRMT R29, R18, 0x7610, R29 ;  /* 0x00007610121d7816 */ /* 0x004fe4000000001d */
[----:B-1----:R0:W2:Y:S04]  /*33b0*/  LDL.LU R18, [R1+0x1678] ;  /* 0x0016780001127983 */ /* 0x0020a80000300800 */
[----:B------:R-:W4:Y:S01]  /*33c0*/  LDL.LU R20, [R1+0x1674] ;  /* 0x0016740001147983 */ /* 0x000f220000300800 */
[----:B------:R-:W-:-:S03]  /*33d0*/  PRMT R3, R29, 0x7610, R3 ;  /* 0x000076101d037816 */ /* 0x000fc60000000003 */
[----:B------:R1:W-:Y:S04]  /*33e0*/  STS.U16 [R27+UR4+0x1200], R4 ;  /* 0x001200041b007988 */ /* 0x0003e80008000404 */
[----:B------:R-:W-:Y:S04]  /*33f0*/  STS.U16 [R27+UR4+0x1400], R2 ;  /* 0x001400021b007988 */ /* 0x000fe80008000404 */
[----:B------:R-:W-:Y:S01]  /*3400*/  STS.U16 [R27+UR4+0x1800], R3 ;  /* 0x001800031b007988 */ /* 0x000fe20008000404 */
[----:B--2---:R-:W-:-:S04]  /*3410*/  F2FP.F16.E4M3.UNPACK_B R18, R0 ;  /* 0x00000000ff12723e */ /* 0x004fc800020006ff */
[----:B----4-:R-:W-:Y:S01]  /*3420*/  PRMT R20, R18, 0x7610, R20 ;  /* 0x0000761012147816 */ /* 0x010fe20000000014 */
[----:B------:R2:W-:Y:S01]  /*3430*/  STL [R1+0x5c], R18 ;  /* 0x00005c1201007387 */ /* 0x0005e20000100800 */
[----:B------:R-:W-:Y:S02]  /*3440*/  PRMT R0, R21, 0x7610, R0 ;  /* 0x0000761015007816 */ /* 0x000fe40000000000 */
[----:B-1----:R-:W-:-:S03]  /*3450*/  PRMT R4, R20, 0x7610, R4 ;  /* 0x0000761014047816 */ /* 0x002fc60000000004 */
[----:B------:R1:W-:Y:S04]  /*3460*/  STS.U16 [R27+UR4+0x1600], R0 ;  /* 0x001600001b007988 */ /* 0x0003e80008000404 */
[----:B--2---:R0:W2:Y:S04]  /*3470*/  LDL.LU R18, [R1+0x1670] ;  /* 0x0016700001127983 */ /* 0x0040a80000300800 */
[----:B------:R-:W4:Y:S04]  /*3480*/  LDL.LU R21, [R1+0x166c] ;  /* 0x00166c0001157983 */ /* 0x000f280000300800 */
[----:B------:R-:W2:Y:S04]  /*3490*/  LDL.LU R20, [R1+0x190] ;  /* 0x0001900001147983 */ /* 0x000ea80000300800 */
[----:B------:R-:W2:Y:S04]  /*34a0*/  LDL.LU R29, [R1+0x188] ;  /* 0x00018800011d7983 */ /* 0x000ea80000300800 */
[----:B------:R-:W3:Y:S04]  /*34b0*/  LDL.LU R2, [R1+0x50] ;  /* 0x0000500001027983 */ /* 0x000ee80000300800 */
[----:B-1----:R-:W5:Y:S04]  /*34c0*/  LDL.LU R0, [R1+0x1a0] ;  /* 0x0001a00001007983 */ /* 0x002f680000300800 */
[----:B------:R-:W4:Y:S04]  /*34d0*/  LDL.LU R3, [R1+0x198] ;  /* 0x0001980001037983 */ /* 0x000f280000300800 */
[----:B------:R4:W-:Y:S01]  /*34e0*/  STS.U16 [R27+UR4+0x1a00], R4 ;  /* 0x001a00041b007988 */ /* 0x0009e20008000404 */
[----:B-----5:R-:W-:-:S03]  /*34f0*/  IMAD R0, R22, 0x100, R0 ;  /* 0x0000010016007824 */ /* 0x020fc600078e0200 */
[----:B------:R-:W5:Y:S01]  /*3500*/  LDL.LU R22, [R1+0x44] ;  /* 0x0000440001167983 */ /* 0x000f620000300800 */
[----:B----4-:R-:W-:Y:S01]  /*3510*/  IMAD R4, R25, 0x100, R3 ;  /* 0x0000010019047824 */ /* 0x010fe200078e0203 */
[----:B------:R-:W-:Y:S02]  /*3520*/  F2FP.F16.E4M3.UNPACK_B R0, R0 ;  /* 0x00000000ff00723e */ /* 0x000fe400020006ff */
[----:B------:R-:W4:Y:S01]  /*3530*/  LDL.LU R25, [R1+0x184] ;  /* 0x0001840001197983 */ /* 0x000f220000300800 */
[----:B------:R-:W-:-:S03]  /*3540*/  IMAD R3, R23, 0x100, R24 ;  /* 0x0000010017037824 */ /* 0x000fc600078e0218 */
[----:B------:R-:W5:Y:S01]  /*3550*/  LDL.LU R24, [R1+0x40] ;  /* 0x0000400001187983 */ /* 0x000f620000300800 */
[----:B------:R-:W-:-:S03]  /*3560*/  PRMT R21, R0, 0x7610, R21 ;  /* 0x0000761000157816 */ /* 0x000fc60000000015 */
[----:B------:R-:W5:Y:S04]  /*3570*/  LDL.LU R23, [R1+0x38] ;  /* 0x0000380001177983 */ /* 0x000f680000300800 */
[----:B------:R1:W-:Y:S04]  /*3580*/  STL [R1+0x58], R0 ;  /* 0x0000580001007387 */ /* 0x0003e80000100800 */
[----:B-1----:R-:W2:Y:S01]  /*3590*/  LDL.LU R0, [R1+0x48] ;  /* 0x0000480001007983 */ /* 0x002ea20000300800 */
[----:B---3--:R-:W-:-:S03]  /*35a0*/  IMAD R2, R2, 0x100, R19 ;  /* 0x0000010002027824 */ /* 0x008fc600078e0213 */
[----:B------:R0:W3:Y:S01]  /*35b0*/  LDL.LU R19, [R1+0x1668] ;  /* 0x0016680001137983 */ /* 0x0000e20000300800 */
[----:B--2---:R-:W-:-:S03]  /*35c0*/  IMAD R0, R0, 0x100, R28 ;  /* 0x0000010000007824 */ /* 0x004fc600078e021c */
[----:B------:R-:W2:Y:S01]  /*35d0*/  LDL.LU R28, [R1+0x1664] ;  /* 0x00166400011c7983 */ /* 0x000ea20000300800 */
[----:B---3--:R-:W-:-:S05]  /*35e0*/  F2FP.F16.E4M3.UNPACK_B R19, R4 ;  /* 0x00000004ff13723e */ /* 0x008fca00020006ff */
[----:B------:R1:W-:Y:S01]  /*35f0*/  STL [R1+0x54], R19 ;  /* 0x0000541301007387 */ /* 0x0003e20000100800 */
[----:B------:R-:W-:Y:S02]  /*3600*/  PRMT R4, R21, 0x7610, R4 ;  /* 0x0000761015047816 */ /* 0x000fe40000000004 */
[----:B--2---:R-:W-:Y:S02]  /*3610*/  PRMT R28, R19, 0x7610, R28 ;  /* 0x00007610131c7816 */ /* 0x004fe4000000001c */
[----:B-1----:R0:W2:Y:S04]  /*3620*/  LDL.LU R19, [R1+0x1660] ;  /* 0x0016600001137983 */ /* 0x0020a80000300800 */
[----:B------:R-:W3:Y:S01]  /*3630*/  LDL.LU R21, [R1+0x165c] ;  /* 0x00165c0001157983 */ /* 0x000ee20000300800 */
[----:B--2---:R-:W-:-:S04]  /*3640*/  F2FP.F16.E4M3.UNPACK_B R19, R3 ;  /* 0x00000003ff13723e */ /* 0x004fc800020006ff */
[----:B---3--:R-:W-:Y:S01]  /*3650*/  PRMT R21, R19, 0x7610, R21 ;  /* 0x0000761013157816 */ /* 0x008fe20000000015 */
[----:B------:R1:W-:Y:S04]  /*3660*/  STL [R1+0x50], R19 ;  /* 0x0000501301007387 */ /* 0x0003e80000100800 */
[----:B-1----:R-:W2:Y:S01]  /*3670*/  LDL.LU R19, [R1+0x1658] ;  /* 0x0016580001137983 */ /* 0x002ea20000300800 */
[----:B------:R-:W-:Y:S02]  /*3680*/  F2FP.F16.E4M3.UNPACK_B R18, R2 ;  /* 0x00000002ff12723e */ /* 0x000fe400020006ff */
[----:B------:R-:W-:-:S03]  /*3690*/  PRMT R2, R28, 0x7610, R2 ;  /* 0x000076101c027816 */ /* 0x000fc60000000002 */
[----:B------:R1:W-:Y:S01]  /*36a0*/  STL [R1+0x4c], R18 ;  /* 0x00004c1201007387 */ /* 0x0003e20000100800 */
[----:B--2---:R-:W-:-:S03]  /*36b0*/  PRMT R19, R18, 0x7610, R19 ;  /* 0x0000761012137816 */ /* 0x004fc60000000013 */
[----:B-1----:R0:W2:Y:S04]  /*36c0*/  LDL.LU R18, [R1+0x1654] ;  /* 0x0016540001127983 */ /* 0x0020a80000300800 */
[----:B------:R0:W3:Y:S01]  /*36d0*/  LDL.LU R28, [R1+0x1650] ;  /* 0x00165000011c7983 */ /* 0x0000e20000300800 */
[----:B------:R-:W-:-:S03]  /*36e0*/  PRMT R3, R19, 0x7610, R3 ;  /* 0x0000761013037816 */ /* 0x000fc60000000003 */
[----:B------:R1:W-:Y:S04]  /*36f0*/  STS.U16 [R27+UR4+0x1c00], R4 ;  /* 0x001c00041b007988 */ /* 0x0003e80008000404 */
[----:B------:R-:W-:Y:S04]  /*3700*/  STS.U16 [R27+UR4+0x1e00], R2 ;  /* 0x001e00021b007988 */ /* 0x000fe80008000404 */
[----:B------:R-:W-:Y:S01]  /*3710*/  STS.U16 [R27+UR4+0x2200], R3 ;  /* 0x002200031b007988 */ /* 0x000fe20008000404 */
[----:B---3--:R-:W-:-:S04]  /*3720*/  F2FP.F16.E4M3.UNPACK_B R28, R0 ;  /* 0x00000000ff1c723e */ /* 0x008fc800020006ff */
[----:B------:R-:W-:Y:S01]  /*3730*/  PRMT R13, R28, 0x7610, R13 ;  /* 0x000076101c0d7816 */ /* 0x000fe2000000000d */
[----:B------:R3:W-:Y:S01]  /*3740*/  STL [R1+0x48], R28 ;  /* 0x0000481c01007387 */ /* 0x0007e20000100800 */
[----:B------:R-:W-:Y:S02]  /*3750*/  PRMT R0, R21, 0x7610, R0 ;  /* 0x0000761015007816 */ /* 0x000fe40000000000 */
[----:B-1----:R-:W-:Y:S02]  /*3760*/  PRMT R4, R13, 0x7610, R4 ;  /* 0x000076100d047816 */ /* 0x002fe40000000004 */
[----:B------:R-:W2:Y:S04]  /*3770*/  LDL.LU R13, [R1+0x174] ;  /* 0x00017400010d7983 */ /* 0x000ea80000300800 */
[----:B------:R-:W2:Y:S04]  /*3780*/  LDL.LU R19, [R1+0x170] ;  /* 0x0001700001137983 */ /* 0x000ea80000300800 */
[----:B------:R-:W2:Y:S04]  /*3790*/  LDL.LU R21, [R1+0x16c] ;  /* 0x00016c0001157983 */ /* 0x000ea80000300800 */
[----:B---3--:R-:W3:Y:S04]  /*37a0*/  LDL.LU R28, [R1+0x30] ;  /* 0x00003000011c7983 */ /* 0x008ee80000300800 */
[----:B------:R-:W2:Y:S04]  /*37b0*/  LDL.LU R2, [R1+0x3c] ;  /* 0x00003c0001027983 */ /* 0x000ea80000300800 */
[----:B------:R1:W-:Y:S04]  /*37c0*/  STS.U16 [R27+UR4+0x2000], R0 ;  /* 0x002000001b007988 */ /* 0x0003e80008000404 */
[----:B------:R-:W5:Y:S04]  /*37d0*/  LDL.LU R3, [R1+0x17c] ;  /* 0x00017c0001037983 */ /* 0x000f680000300800 */
[----:B------:R4:W-:Y:S01]  /*37e0*/  STS.U16 [R27+UR4+0x2400], R4 ;  /* 0x002400041b007988 */ /* 0x0009e20008000404 */
[----:B-1----:R-:W-:-:S03]  /*37f0*/  IMAD R0, R29, 0x100, R20 ;  /* 0x000001001d007824 */ /* 0x002fc600078e0214 */
[----:B------:R-:W3:Y:S04]  /*3800*/  LDL.LU R20, [R1+0x2c] ;  /* 0x00002c0001147983 */ /* 0x000ee80000300800 */
[----:B------:R-:W3:Y:S04]  /*3810*/  LDL.LU R29, [R1+0x28] ;  /* 0x00002800011d7983 */ /* 0x000ee80000300800 */
[----:B----4-:R-:W4:Y:S01]  /*3820*/  LDL.LU R4, [R1+0x180] ;  /* 0x0001800001047983 */ /* 0x010f220000300800 */
[----:B------:R-:W-:Y:S01]  /*3830*/  F2FP.F16.E4M3.UNPACK_B R0, R0 ;  /* 0x00000000ff00723e */ /* 0x000fe200020006ff */
[----:B----4-:R-:W-:-:S02]  /*3840*/  IMAD R4, R4, 0x100, R25 ;  /* 0x0000010004047824 */ /* 0x010fc400078e0219 */
[----:B------:R-:W4:Y:S01]  /*3850*/  LDL.LU R25, [R1+0x164c] ;  /* 0x00164c0001197983 */ /* 0x000f220000300800 */
[----:B-----5:R-:W-:-:S03]  /*3860*/  IMAD R3, R22, 0x100, R3 ;  /* 0x0000010016037824 */ /* 0x020fc600078e0203 */
[----:B------:R-:W5:Y:S04]  /*3870*/  LDL.LU R22, [R1+0x24] ;  /* 0x0000240001167983 */ /* 0x000f680000300800 */
[----:B------:R1:W-:Y:S01]  /*3880*/  STL [R1+0x44], R0 ;  /* 0x0000440001007387 */ /* 0x0003e20000100800 */
[----:B----4-:R-:W-:-:S03]  /*3890*/  PRMT R25, R0, 0x7610, R25 ;  /* 0x0000761000197816 */ /* 0x010fc60000000019 */
[----:B-1----:R-:W4:Y:S01]  /*38a0*/  LDL.LU R0, [R1+0x34] ;  /* 0x0000340001007983 */ /* 0x002f220000300800 */
[----:B--2---:R-:W-:-:S03]  /*38b0*/  IMAD R2, R2, 0x100, R24 ;  /* 0x0000010002027824 */ /* 0x004fc600078e0218 */
[----:B------:R0:W2:Y:S01]  /*38c0*/  LDL.LU R24, [R1+0x1648] ;  /* 0x0016480001187983 */ /* 0x0000a20000300800 */
[----:B----4-:R-:W-:-:S03]  /*38d0*/  IMAD R0, R0, 0x100, R23 ;  /* 0x0000010000007824 */ /* 0x010fc600078e0217 */
[----:B------:R-:W4:Y:S01]  /*38e0*/  LDL.LU R23, [R1+0x1644] ;  /* 0x0016440001177983 */ /* 0x000f220000300800 */
[----:B--2---:R-:W-:Y:S02]  /*38f0*/  F2FP.F16.E4M3.UNPACK_B R24, R4 ;  /* 0x00000004ff18723e */ /* 0x004fe400020006ff */
[----:B------:R-:W-:-:S03]  /*3900*/  PRMT R4, R25, 0x7610, R4 ;  /* 0x0000761019047816 */ /* 0x000fc60000000004 */
[----:B------:R1:W-:Y:S01]  /*3910*/  STL [R1+0x40], R24 ;  /* 0x0000401801007387 */ /* 0x0003e20000100800 */
[----:B----4-:R-:W-:-:S03]  /*3920*/  PRMT R23, R24, 0x7610, R23 ;  /* 0x0000761018177816 */ /* 0x010fc60000000017 */
        /* <DEDUP_REMOVED lines=14> */
[----:B------:R-:W-:Y:S01]  /*3a10*/  STS.U16 [R27+UR4+0x2800], R2 ;  /* 0x002800021b007988 */ /* 0x000fe20008000404 */
[----:B--2---:R-:W-:Y:S02]  /*3a20*/  F2FP.F16.E4M3.UNPACK_B R18, R0 ;  /* 0x00000000ff12723e */ /* 0x004fe400020006ff */
[----:B------:R-:W-:Y:S02]  /*3a30*/  PRMT R0, R24, 0x7610, R0 ;  /* 0x0000761018007816 */ /* 0x000fe40000000000 */
[----:B----4-:R-:W-:Y:S01]  /*3a40*/  PRMT R23, R18, 0x7610, R23 ;  /* 0x0000761012177816 */ /* 0x010fe20000000017 */
[----:B------:R2:W-:Y:S03]  /*3a50*/  STL [R1+0x34], R18 ;  /* 0x0000341201007387 */ /* 0x0005e60000100800 */
[----:B-1----:R-:W-:Y:S01]  /*3a60*/  PRMT R4, R23, 0x7610, R4 ;  /* 0x0000761017047816 */ /* 0x002fe20000000004 */
[----:B------:R1:W-:Y:S04]  /*3a70*/  STS.U16 [R27+UR4+0x2a00], R0 ;  /* 0x002a00001b007988 */ /* 0x0003e80008000404 */
[----:B--2---:R0:W2:Y:S04]  /*3a80*/  LDL.LU R18, [R1+0x162c] ;  /* 0x00162c0001127983 */ /* 0x0040a80000300800 */
[----:B------:R-:W4:Y:S04]  /*3a90*/  LDL.LU R24, [R1+0x1628] ;  /* 0x0016280001187983 */ /* 0x000f280000300800 */
[----:B------:R-:W4:Y:S04]  /*3aa0*/  LDL.LU R25, [R1+0x1624] ;  /* 0x0016240001197983 */ /* 0x000f280000300800 */
[----:B------:R-:W5:Y:S04]  /*3ab0*/  LDL.LU R23, [R1+0x1620] ;  /* 0x0016200001177983 */ /* 0x000f680000300800 */
[----:B------:R-:W3:Y:S04]  /*3ac0*/  LDL.LU R2, [R1+0x164] ;  /* 0x0001640001027983 */ /* 0x000ee80000300800 */
[----:B-1----:R-:W2:Y:S04]  /*3ad0*/  LDL.LU R0, [R1+0x178] ;  /* 0x0001780001007983 */ /* 0x002ea80000300800 */
[----:B------:R1:W-:Y:S04]  /*3ae0*/  STS.U16 [R27+UR4+0x2e00], R4 ;  /* 0x002e00041b007988 */ /* 0x0003e80008000404 */
[----:B------:R3:W-:Y:S01]  /*3af0*/  STS.U16 [R27+UR4+0x2c00], R3 ;  /* 0x002c00031b007988 */ /* 0x0007e20008000404 */
[----:B-1----:R-:W-:-:S03]  /*3b00*/  IMAD R4, R21, 0x100, R19 ;  /* 0x0000010015047824 */ /* 0x002fc600078e0213 */
[----:B------:R-:W4:Y:S01]  /*3b10*/  LDL.LU R21, [R1+0x168] ;  /* 0x0001680001157983 */ /* 0x000f220000300800 */
[----:B--2---:R-:W-:-:S03]  /*3b20*/  IMAD R0, R13, 0x100, R0 ;  /* 0x000001000d007824 */ /* 0x004fc600078e0200 */
[----:B------:R-:W2:Y:S02]  /*3b30*/  LDL.LU R13, [R1+0x15c] ;  /* 0x00015c00010d7983 */ /* 0x000ea40000300800 */
[----:B------:R-:W-:Y:S02]  /*3b40*/  F2FP.F16.E4M3.UNPACK_B R0, R0 ;  /* 0x00000000ff00723e */ /* 0x000fe400020006ff */
[----:B------:R-:W2:Y:S01]  /*3b50*/  LDL.LU R19, [R1+0x158] ;  /* 0x0001580001137983 */ /* 0x000ea20000300800 */
[----:B---3--:R-:W-:Y:S01]  /*3b60*/  IMAD R3, R28, 0x100, R2 ;  /* 0x000001001c037824 */ /* 0x008fe200078e0202 */
[----:B-----5:R-:W-:Y:S02]  /*3b70*/  PRMT R23, R0, 0x7610, R23 ;  /* 0x0000761000177816 */ /* 0x020fe40000000017 */
[----:B------:R-:W3:Y:S04]  /*3b80*/  LDL.LU R28, [R1+0x154] ;  /* 0x00015400011c7983 */ /* 0x000ee80000300800 */
[----:B------:R1:W-:Y:S04]  /*3b90*/  STL [R1+0x30], R0 ;  /* 0x0000300001007387 */ /* 0x0003e80000100800 */
[----:B-1----:R-:W5:Y:S01]  /*3ba0*/  LDL.LU R0, [R1+0x20] ;  /* 0x0000200001007983 */ /* 0x002f620000300800 */
[----:B------:R-:W-:-:S03]  /*3bb0*/  IMAD R2, R29, 0x100, R20 ;  /* 0x000001001d027824 */ /* 0x000fc600078e0214 */
[----:B------:R-:W3:Y:S04]  /*3bc0*/  LDL.LU R20, [R1+0x18] ;  /* 0x0000180001147983 */ /* 0x000ee80000300800 */
[----:B------:R-:W3:Y:S01]  /*3bd0*/  LDL.LU R29, [R1+0x10] ;  /* 0x00001000011d7983 */ /* 0x000ee20000300800 */
[----:B-----5:R-:W-:-:S03]  /*3be0*/  IMAD R0, R0, 0x100, R22 ;  /* 0x0000010000007824 */ /* 0x020fc600078e0216 */
[----:B------:R0:W5:Y:S02]  /*3bf0*/  LDL.LU R22, [R1+0x161c] ;  /* 0x00161c0001167983 */ /* 0x0001640000300800 */
[----:B-----5:R-:W-:Y:S02]  /*3c00*/  F2FP.F16.E4M3.UNPACK_B R22, R4 ;  /* 0x00000004ff16723e */ /* 0x020fe400020006ff */
[----:B------:R-:W-:Y:S02]  /*3c10*/  PRMT R4, R23, 0x7610, R4 ;  /* 0x0000761017047816 */ /* 0x000fe40000000004 */
[----:B------:R-:W-:Y:S01]  /*3c20*/  PRMT R16, R22, 0x7610, R16 ;  /* 0x0000761016107816 */ /* 0x000fe20000000010 */
[----:B------:R1:W-:Y:S04]  /*3c30*/  STL [R1+0x2c], R22 ;  /* 0x00002c1601007387 */ /* 0x0003e80000100800 */
[----:B-1----:R-:W5:Y:S04]  /*3c40*/  LDL.LU R22, [R1+0x1618] ;  /* 0x0016180001167983 */ /* 0x002f680000300800 */
[----:B------:R0:W4:Y:S01]  /*3c50*/  LDL.LU R23, [R1+0x1614] ;  /* 0x0016140001177983 */ /* 0x0001220000300800 */
[----:B------:R-:W-:-:S02]  /*3c60*/  F2FP.F16.E4M3.UNPACK_B R17, R2 ;  /* 0x00000002ff11723e */ /* 0x000fc400020006ff */
[----:B------:R-:W-:Y:S02]  /*3c70*/  F2FP.F16.E4M3.UNPACK_B R15, R0 ;  /* 0x00000000ff0f723e */ /* 0x000fe400020006ff */
[----:B------:R-:W-:Y:S02]  /*3c80*/  PRMT R9, R17, 0x7610, R9 ;  /* 0x0000761011097816 */ /* 0x000fe40000000009 */
[----:B------:R-:W-:Y:S01]  /*3c90*/  PRMT R10, R15, 0x7610, R10 ;  /* 0x000076100f0a7816 */ /* 0x000fe2000000000a */
[----:B------:R1:W-:Y:S01]  /*3ca0*/  STS.U16 [R27+UR4+0x3000], R4 ;  /* 0x003000041b007988 */ /* 0x0003e20008000404 */
[----:B------:R-:W-:-:S05]  /*3cb0*/  PRMT R2, R16, 0x7610, R2 ;  /* 0x0000761010027816 */ /* 0x000fca0000000002 */
[----:B------:R-:W-:Y:S01]  /*3cc0*/  STS.U16 [R27+UR4+0x3200], R2 ;  /* 0x003200021b007988 */ /* 0x000fe20008000404 */
[----:B-1----:R-:W-:Y:S02]  /*3cd0*/  PRMT R4, R10, 0x7610, R4 ;  /* 0x000076100a047816 */ /* 0x002fe40000000004 */
[----:B----4-:R-:W-:-:S04]  /*3ce0*/  F2FP.F16.E4M3.UNPACK_B R23, R3 ;  /* 0x00000003ff17723e */ /* 0x010fc800020006ff */
[----:B------:R-:W-:Y:S01]  /*3cf0*/  PRMT R12, R23, 0x7610, R12 ;  /* 0x00007610170c7816 */ /* 0x000fe2000000000c */
[----:B------:R1:W-:Y:S01]  /*3d00*/  STL [R1+0x28], R23 ;  /* 0x0000281701007387 */ /* 0x0003e20000100800 */
[----:B------:R-:W-:Y:S02]  /*3d10*/  PRMT R3, R9, 0x7610, R3 ;  /* 0x0000761009037816 */ /* 0x000fe40000000003 */
[----:B------:R-:W-:Y:S01]  /*3d20*/  PRMT R0, R12, 0x7610, R0 ;  /* 0x000076100c007816 */ /* 0x000fe20000000000 */
[----:B-1----:R-:W5:Y:S04]  /*3d30*/  LDL.LU R23, [R1+0x1610] ;  /* 0x0016100001177983 */ /* 0x002f680000300800 */
[----:B------:R-:W-:Y:S04]  /*3d40*/  STL [R1+0x24], R17 ;  /* 0x0000241101007387 */ /* 0x000fe80000100800 */
[----:B------:R1:W-:Y:S04]  /*3d50*/  STL [R1+0x20], R15 ;  /* 0x0000200f01007387 */ /* 0x0003e80000100800 */
[----:B------:R-:W4:Y:S04]  /*3d60*/  LDL.LU R9, [R1+0x150] ;  /* 0x0001500001097983 */ /* 0x000f280000300800 */
[----:B-1----:R-:W4:Y:S04]  /*3d70*/  LDL.LU R15, [R1+0x14c] ;  /* 0x00014c00010f7983 */ /* 0x002f280000300800 */
[----:B------:R-:W5:Y:S04]  /*3d80*/  LDL.LU R10, [R1+0x148] ;  /* 0x00014800010a7983 */ /* 0x000f680000300800 */
[----:B------:R-:W5:Y:S04]  /*3d90*/  LDL.LU R17, [R1+0x144] ;  /* 0x0001440001117983 */ /* 0x000f680000300800 */
[----:B------:R-:W5:Y:S04]  /*3da0*/  LDL.LU R12, [R1+0x13c] ;  /* 0x00013c00010c7983 */ /* 0x000f680000300800 */
[----:B------:R-:W5:Y:S04]  /*3db0*/  LDL.LU R16, [R1+0x8] ;  /* 0x0000080001107983 */ /* 0x000f680000300800 */
[----:B------:R-:W4:Y:S04]  /*3dc0*/  LDL.LU R2, [R1+0x14] ;  /* 0x0000140001027983 */ /* 0x000f280000300800 */
[----:B------:R1:W-:Y:S04]  /*3dd0*/  STS.U16 [R27+UR4+0x3400], R0 ;  /* 0x003400001b007988 */ /* 0x0003e80008000404 */
[----:B------:R2:W-:Y:S04]  /*3de0*/  STS.U16 [R27+UR4+0x3600], R3 ;  /* 0x003600031b007988 */ /* 0x0005e80008000404 */
[----:B-1----:R-:W3:Y:S04]  /*3df0*/  LDL.LU R0, [R1+0x160] ;  /* 0x0001600001007983 */ /* 0x002ee80000300800 */
[----:B--2---:R-:W2:Y:S04]  /*3e00*/  LDL.LU R3, [R1+0x1c] ;  /* 0x00001c0001037983 */ /* 0x004ea80000300800 */
[----:B------:R1:W-:Y:S02]  /*3e10*/  STS.U16 [R27+UR4+0x3800], R4 ;  /* 0x003800041b007988 */ /* 0x0003e40008000404 */
[----:B-1----:R-:W-:-:S02]  /*3e20*/  IMAD R4, R19, 0x100, R13 ;  /* 0x0000010013047824 */ /* 0x002fc400078e020d */
[----:B---3--:R-:W-:Y:S02]  /*3e30*/  IMAD R0, R0, 0x100, R21 ;  /* 0x0000010000007824 */ /* 0x008fe400078e0215 */
[----:B------:R-:W3:Y:S01]  /*3e40*/  LDL.LU R21, [R1+0x160c] ;  /* 0x00160c0001157983 */ /* 0x000ee20000300800 */
[----:B--2---:R-:W-:-:S03]  /*3e50*/  IMAD R3, R3, 0x100, R28 ;  /* 0x0000010003037824 */ /* 0x004fc600078e021c */
[----:B------:R-:W2:Y:S04]  /*3e60*/  LDL.LU R13, [R1+0x4] ;  /* 0x00000400010d7983 */ /* 0x000ea80000300800 */
[----:B------:R-:W3:Y:S04]  /*3e70*/  LDL.LU R19, [R1] ;  /* 0x0000000001137983 */ /* 0x000ee80000300800 */
[----:B------:R-:W5:Y:S01]  /*3e80*/  LDL.LU R28, [R1+0x1608] ;  /* 0x00160800011c7983 */ /* 0x000f620000300800 */
[----:B------:R-:W-:-:S05]  /*3e90*/  F2FP.F16.E4M3.UNPACK_B R0, R0 ;  /* 0x00000000ff00723e */ /* 0x000fca00020006ff */
[----:B------:R1:W-:Y:S01]  /*3ea0*/  STL [R1+0x1c], R0 ;  /* 0x00001c0001007387 */ /* 0x0003e20000100800 */
[----:B-----5:R-:W-:-:S03]  /*3eb0*/  PRMT R28, R0, 0x7610, R28 ;  /* 0x00007610001c7816 */ /* 0x020fc6000000001c */
[----:B-1----:R-:W5:Y:S01]  /*3ec0*/  LDL.LU R0, [R1+0xc] ;  /* 0x00000c0001007983 */ /* 0x002f620000300800 */
[----:B----4-:R-:W-:-:S03]  /*3ed0*/  IMAD R2, R2, 0x100, R20 ;  /* 0x0000010002027824 */ /* 0x010fc600078e0214 */
[----:B------:R0:W4:Y:S01]  /*3ee0*/  LDL.LU R20, [R1+0x1604] ;  /* 0x0016040001147983 */ /* 0x0001220000300800 */
[----:B-----5:R-:W-:-:S03]  /*3ef0*/  IMAD R0, R0, 0x100, R29 ;  /* 0x0000010000007824 */ /* 0x020fc600078e021d */
[----:B------:R-:W5:Y:S01]  /*3f00*/  LDL.LU R29, [R1+0x1600] ;  /* 0x00160000011d7983 */ /* 0x000f620000300800 */
[----:B----4-:R-:W-:-:S05]  /*3f10*/  F2FP.F16.E4M3.UNPACK_B R20, R4 ;  /* 0x00000004ff14723e */ /* 0x010fca00020006ff */
[----:B------:R1:W-:Y:S01]  /*3f20*/  STL [R1+0x18], R20 ;  /* 0x0000181401007387 */ /* 0x0003e20000100800 */
[----:B------:R-:W-:Y:S02]  /*3f30*/  PRMT R4, R28, 0x7610, R4 ;  /* 0x000076101c047816 */ /* 0x000fe40000000004 */
[----:B-----5:R-:W-:Y:S02]  /*3f40*/  PRMT R29, R20, 0x7610, R29 ;  /* 0x00007610141d7816 */ /* 0x020fe4000000001d */
[----:B-1----:R0:W4:Y:S04]  /*3f50*/  LDL.LU R20, [R1+0x15fc] ;  /* 0x0015fc0001147983 */ /* 0x0021280000300800 */
[----:B------:R-:W5:Y:S01]  /*3f60*/  LDL.LU R28, [R1+0x15f8] ;  /* 0x0015f800011c7983 */ /* 0x000f620000300800 */
[----:B----4-:R-:W-:-:S04]  /*3f70*/  F2FP.F16.E4M3.UNPACK_B R20, R3 ;  /* 0x00000003ff14723e */ /* 0x010fc800020006ff */
[----:B-----5:R-:W-:Y:S01]  /*3f80*/  PRMT R28, R20, 0x7610, R28 ;  /* 0x00007610141c7816 */ /* 0x020fe2000000001c */
[----:B------:R1:W-:Y:S04]  /*3f90*/  STL [R1+0x14], R20 ;  /* 0x0000141401007387 */ /* 0x0003e80000100800 */
[----:B-1----:R0:W4:Y:S02]  /*3fa0*/  LDL.LU R20, [R1+0x15f4] ;  /* 0x0015f40001147983 */ /* 0x0021240000300800 */
[----:B----4-:R-:W-:Y:S02]  /*3fb0*/  F2FP.F16.E4M3.UNPACK_B R20, R2 ;  /* 0x00000002ff14723e */ /* 0x010fe400020006ff */
[----:B------:R-:W-:Y:S02]  /*3fc0*/  PRMT R2, R29, 0x7610, R2 ;  /* 0x000076101d027816 */ /* 0x000fe40000000002 */
[----:B------:R-:W-:Y:S01]  /*3fd0*/  PRMT R8, R20, 0x7610, R8 ;  /* 0x0000761014087816 */ /* 0x000fe20000000008 */
[----:B------:R1:W-:Y:S04]  /*3fe0*/  STL [R1+0x10], R20 ;  /* 0x0000101401007387 */ /* 0x0003e80000100800 */
[----:B-1----:R-:W4:Y:S04]  /*3ff0*/  LDL.LU R20, [R1+0x15f0] ;  /* 0x0015f00001147983 */ /* 0x002f280000300800 */
[----:B------:R0:W5:Y:S01]  /*4000*/  LDL.LU R29, [R1+0x15ec] ;  /* 0x0015ec00011d7983 */ /* 0x0001620000300800 */
[----:B------:R-:W-:-:S03]  /*4010*/  PRMT R3, R8, 0x7610, R3 ;  /* 0x0000761008037816 */ /* 0x000fc60000000003 */
[----:B------:R-:W-:Y:S04]  /*4020*/  STS.U16 [R27+UR4+0x3a00], R4 ;  /* 0x003a00041b007988 */ /* 0x000fe80008000404 */
[----:B------:R1:W-:Y:S02]  /*4030*/  STS.U16 [R27+UR4+0x4000], R3 ;  /* 0x004000031b007988 */ /* 0x0003e40008000404 */
[----:B-1----:R-:W-:Y:S02]  /*4040*/  IMAD R3, R15, 0x100, R9 ;  /* 0x000001000f037824 */ /* 0x002fe400078e0209 */
[----:B------:R1:W-:Y:S02]  /*4050*/  STS.U16 [R27+UR4+0x3c00], R2 ;  /* 0x003c00021b007988 */ /* 0x0003e40008000404 */
[----:B-1----:R-:W-:Y:S01]  /*4060*/  IMAD R2, R17, 0x100, R10 ;  /* 0x0000010011027824 */ /* 0x002fe200078e020a */
[----:B-----5:R-:W-:-:S02]  /*4070*/  F2FP.F16.E4M3.UNPACK_B R29, R0 ;  /* 0x00000000ff1d723e */ /* 0x020fc400020006ff */
[----:B------:R-:W-:Y:S02]  /*4080*/  PRMT R0, R28, 0x7610, R0 ;  /* 0x000076101c007816 */ /* 0x000fe40000000000 */
[----:B------:R-:W-:Y:S01]  /*4090*/  PRMT R5, R29, 0x7610, R5 ;  /* 0x000076101d057816 */ /* 0x000fe20000000005 */
[----:B------:R1:W-:Y:S04]  /*40a0*/  STL [R1+0xc], R29 ;  /* 0x00000c1d01007387 */ /* 0x0003e80000100800 */
[----:B-1----:R-:W3:Y:S04]  /*40b0*/  LDL.LU R29, [R1+0x15e8] ;  /* 0x0015e800011d7983 */ /* 0x002ee80000300800 */
[----:B------:R-:W2:Y:S01]  /*40c0*/  LDL.LU R28, [R1+0x15e4] ;  /* 0x0015e400011c7983 */ /* 0x000ea20000300800 */
[----:B------:R-:W-:-:S03]  /*40d0*/  PRMT R4, R5, 0x7610, R4 ;  /* 0x0000761005047816 */ /* 0x000fc60000000004 */
[----:B------:R-:W5:Y:S04]  /*40e0*/  LDL.LU R5, [R1+0x140] ;  /* 0x0001400001057983 */ /* 0x000f680000300800 */
[----:B------:R-:W5:Y:S04]  /*40f0*/  LDL.LU R8, [R1+0x138] ;  /* 0x0001380001087983 */ /* 0x000f680000300800 */
[----:B------:R-:W4:Y:S04]  /*4100*/  LDL.LU R9, [R1+0x134] ;  /* 0x0001340001097983 */ /* 0x000f280000300800 */
[----:B------:R-:W4:Y:S04]  /*4110*/  LDL.LU R15, [R1+0x130] ;  /* 0x00013000010f7983 */ /* 0x000f280000300800 */
[----:B------:R1:W-:Y:S04]  /*4120*/  STS.U16 [R27+UR4+0x3e00], R0 ;  /* 0x003e00001b007988 */ /* 0x0003e80008000404 */
[----:B------:R-:W4:Y:S01]  /*4130*/  LDL.LU R10, [R1+0x12c] ;  /* 0x00012c00010a7983 */ /* 0x000f220000300800 */
[----:B-1----:R-:W-:-:S03]  /*4140*/  IMAD R0, R16, 0x100, R12 ;  /* 0x0000010010007824 */ /* 0x002fc600078e020c */
[----:B------:R-:W4:Y:S01]  /*4150*/  LDL.LU R16, [R1+0x120] ;  /* 0x0001200001107983 */ /* 0x000f220000300800 */
[----:B------:R-:W-:Y:S02]  /*4160*/  F2FP.F16.E4M3.UNPACK_B R11, R3 ;  /* 0x00000003ff0b723e */ /* 0x000fe400020006ff */
[----:B------:R-:W-:Y:S02]  /*4170*/  F2FP.F16.E4M3.UNPACK_B R18, R2 ;  /* 0x00000002ff12723e */ /* 0x000fe400020006ff */
[----:B------:R-:W-:Y:S01]  /*4180*/  PRMT R14, R11, 0x7610, R14 ;  /* 0x000076100b0e7816 */ /* 0x000fe2000000000e */
[----:B------:R1:W-:Y:S01]  /*4190*/  STL [R1+0x8], R11 ;  /* 0x0000080b01007387 */ /* 0x0003e20000100800 */
[----:B------:R-:W-:Y:S02]  /*41a0*/  F2FP.F16.E4M3.UNPACK_B R7, R0 ;  /* 0x00000000ff07723e */ /* 0x000fe400020006ff */
[----:B------:R-:W-:Y:S02]  /*41b0*/  PRMT R6, R18, 0x7610, R6 ;  /* 0x0000761012067816 */ /* 0x000fe40000000006 */
[----:B------:R-:W-:-:S02]  /*41c0*/  PRMT R2, R14, 0x7610, R2 ;  /* 0x000076100e027816 */ /* 0x000fc40000000002 */
[----:B------:R-:W-:Y:S01]  /*41d0*/  PRMT R0, R6, 0x7610, R0 ;  /* 0x0000761006007816 */ /* 0x000fe20000000000 */
[----:B-1----:R-:W4:Y:S04]  /*41e0*/  LDL.LU R11, [R1+0x11c] ;  /* 0x00011c00010b7983 */ /* 0x002f280000300800 */
[----:B------:R-:W4:Y:S04]  /*41f0*/  LDL.LU R17, [R1+0x114] ;  /* 0x0001140001117983 */ /* 0x000f280000300800 */
[----:B------:R-:W4:Y:S04]  /*4200*/  LDL.LU R12, [R1+0x100] ;  /* 0x00010000010c7983 */ /* 0x000f280000300800 */
[----:B------:R1:W-:Y:S04]  /*4210*/  STS.U16 [R27+UR4+0x4200], R4 ;  /* 0x004200041b007988 */ /* 0x0003e80008000404 */
[----:B------:R5:W-:Y:S04]  /*4220*/  STS.U16 [R27+UR4+0x4600], R0 ;  /* 0x004600001b007988 */ /* 0x000be80008000404 */
[----:B------:R-:W-:Y:S01]  /*4230*/  STS.U16 [R27+UR4+0x4400], R2 ;  /* 0x004400021b007988 */ /* 0x000fe20008000404 */
[----:B-1----:R-:W-:-:S04]  /*4240*/  PRMT R4, R7, 0x7610, R4 ;  /* 0x0000761007047816 */ /* 0x002fc80000000004 */
[----:B------:R-:W-:-:S05]  /*4250*/  PRMT R3, R4, 0x7610, R3 ;  /* 0x0000761004037816 */ /* 0x000fca0000000003 */
[----:B------:R-:W-:Y:S01]  /*4260*/  STS.U16 [R27+UR4+0x4800], R3 ;  /* 0x004800031b007988 */ /* 0x000fe20008000404 */
[----:B---3--:R-:W-:Y:S02]  /*4270*/  IMAD R29, R29, 0x100, R19 ;  /* 0x000001001d1d7824 */ /* 0x008fe400078e0213 */
[----:B--2---:R-:W-:-:S03]  /*4280*/  IMAD R28, R28, 0x100, R13 ;  /* 0x000001001c1c7824 */ /* 0x004fc600078e020d */
[----:B------:R-:W-:Y:S01]  /*4290*/  F2FP.F16.E4M3.UNPACK_B R29, R29 ;  /* 0x0000001dff1d723e */ /* 0x000fe200020006ff */
[----:B------:R-:W2:Y:S01]  /*42a0*/  LDL.LU R13, [R1+0xfc] ;  /* 0x0000fc00010d7983 */ /* 0x000ea20000300800 */
[----:B------:R-:W-:-:S03]  /*42b0*/  F2FP.F16.E4M3.UNPACK_B R28, R28 ;  /* 0x0000001cff1c723e */ /* 0x000fc600020006ff */
[----:B------:R1:W-:Y:S04]  /*42c0*/  STL [R1+0x4], R18 ;  /* 0x0000041201007387 */ /* 0x0003e80000100800 */
[----:B------:R3:W-:Y:S01]  /*42d0*/  STL [R1], R7 ;  /* 0x0000000701007387 */ /* 0x0007e20000100800 */
[----:B-----5:R-:W-:-:S03]  /*42e0*/  IMAD R0, R8, 0x100, R5 ;  /* 0x0000010008007824 */ /* 0x020fc600078e0205 */
[----:B-1----:R-:W5:Y:S04]  /*42f0*/  LDL.LU R18, [R1+0x128] ;  /* 0x0001280001127983 */ /* 0x002f680000300800 */
[----:B------:R-:W5:Y:S04]  /*4300*/  LDL.LU R19, [R1+0x124] ;  /* 0x0001240001137983 */ /* 0x000f680000300800 */
[----:B------:R-:W-:Y:S01]  /*4310*/  STL [R1+0x15a8], R28 ;  /* 0x0015a81c01007387 */ /* 0x000fe20000100800 */
[----:B----4-:R-:W-:-:S03]  /*4320*/  IMAD R2, R15, 0x100, R9 ;  /* 0x000001000f027824 */ /* 0x010fc600078e0209 */
[----:B------:R-:W-:Y:S04]  /*4330*/  STL [R1+0x15ac], R29 ;  /* 0x0015ac1d01007387 */ /* 0x000fe80000100800 */
[----:B---3--:R-:W3:Y:S04]  /*4340*/  LDL.LU R7, [R1+0x118] ;  /* 0x0001180001077983 */ /* 0x008ee80000300800 */
[----:B------:R-:W3:Y:S04]  /*4350*/  LDL.LU R14, [R1+0x110] ;  /* 0x00011000010e7983 */ /* 0x000ee80000300800 */
[----:B------:R-:W4:Y:S04]  /*4360*/  LDL.LU R8, [R1+0x108] ;  /* 0x0001080001087983 */ /* 0x000f280000300800 */
[----:B------:R1:W-:Y:S04]  /*4370*/  STS.U16 [R27+UR4+0x4a00], R28 ;  /* 0x004a001c1b007988 */ /* 0x0003e80008000404 */
[----:B------:R-:W4:Y:S04]  /*4380*/  LDL.LU R15, [R1+0xf8] ;  /* 0x0000f800010f7983 */ /* 0x000f280000300800 */
[----:B-1----:R-:W4:Y:S04]  /*4390*/  LDL.LU R28, [R1+0xf0] ;  /* 0x0000f000011c7983 */ /* 0x002f280000300800 */
[----:B------:R-:W4:Y:S01]  /*43a0*/  LDL.LU R9, [R1+0xec] ;  /* 0x0000ec0001097983 */ /* 0x000f220000300800 */
[----:B------:R-:W-:-:S03]  /*43b0*/  IMAD R3, R16, 0x100, R10 ;  /* 0x0000010010037824 */ /* 0x000fc600078e020a */
[----:B------:R-:W4:Y:S04]  /*43c0*/  LDL.LU R10, [R1+0xe4] ;  /* 0x0000e400010a7983 */ /* 0x000f280000300800 */
[----:B------:R-:W4:Y:S01]  /*43d0*/  LDL.LU R16, [R1+0xdc] ;  /* 0x0000dc0001107983 */ /* 0x000f220000300800 */
[----:B------:R-:W-:-:S03]  /*43e0*/  IMAD R4, R17, 0x100, R11 ;  /* 0x0000010011047824 */ /* 0x000fc600078e020b */
[----:B------:R-:W4:Y:S04]  /*43f0*/  LDL.LU R11, [R1+0x10c] ;  /* 0x00010c00010b7983 */ /* 0x000f280000300800 */
[----:B------:R-:W4:Y:S04]  /*4400*/  LDL.LU R17, [R1+0x104] ;  /* 0x0001040001117983 */ /* 0x000f280000300800 */
[----:B------:R1:W-:Y:S01]  /*4410*/  STS.U16 [R27+UR4+0x4c00], R29 ;  /* 0x004c001d1b007988 */ /* 0x0003e20008000404 */
[----:B--2---:R-:W-:-:S03]  /*4420*/  IMAD R5, R13, 0x100, R12 ;  /* 0x000001000d057824 */ /* 0x004fc600078e020c */
[----:B------:R-:W2:Y:S04]  /*4430*/  LDL.LU R12, [R1+0xf4] ;  /* 0x0000f400010c7983 */ /* 0x000ea80000300800 */
[----:B------:R-:W2:Y:S01]  /*4440*/  LDL.LU R13, [R1+0xe8] ;  /* 0x0000e800010d7983 */ /* 0x000ea20000300800 */
[----:B-----5:R-:W-:-:S03]  /*4450*/  IMAD R6, R19, 0x100, R18 ;  /* 0x0000010013067824 */ /* 0x020fc600078e0212 */
[----:B------:R-:W5:Y:S04]  /*4460*/  LDL.LU R18, [R1+0xe0] ;  /* 0x0000e00001127983 */ /* 0x000f680000300800 */
[----:B------:R-:W5:Y:S01]  /*4470*/  LDL.LU R19, [R1+0xd8] ;  /* 0x0000d80001137983 */ /* 0x000f620000300800 */
[----:B---3--:R-:W-:-:S03]  /*4480*/  IMAD R7, R14, 0x100, R7 ;  /* 0x000001000e077824 */ /* 0x008fc600078e0207 */
[----:B------:R-:W3:Y:S04]  /*4490*/  LDL.LU R14, [R1+0xd0] ;  /* 0x0000d000010e7983 */ /* 0x000ee80000300800 */
[----:B-1----:R-:W3:Y:S01]  /*44a0*/  LDL.LU R29, [R1+0xc8] ;  /* 0x0000c800011d7983 */ /* 0x002ee20000300800 */
[----:B----4-:R-:W-:-:S03]  /*44b0*/  IMAD R8, R15, 0x100, R8 ;  /* 0x000001000f087824 */ /* 0x010fc600078e0208 */
[----:B------:R-:W3:Y:S01]  /*44c0*/  LDL.LU R15, [R1+0xc4] ;  /* 0x0000c400010f7983 */ /* 0x000ee20000300800 */
[----:B------:R-:W-:-:S03]  /*44d0*/  IMAD R9, R9, 0x100, R28 ;  /* 0x0000010009097824 */ /* 0x000fc600078e021c */
[----:B------:R-:W4:Y:S02]  /*44e0*/  LDL.LU R28, [R1+0xcc] ;  /* 0x0000cc00011c7983 */ /* 0x000f240000300800 */
[----:B------:R-:W-:Y:S01]  /*44f0*/  F2FP.F16.E4M3.UNPACK_B R9, R9 ;  /* 0x00000009ff09723e */ /* 0x000fe200020006ff */
[----:B------:R-:W-:Y:S02]  /*4500*/  IMAD R10, R16, 0x100, R10 ;  /* 0x00000100100a7824 */ /* 0x000fe400078e020a */
[----:B------:R-:W4:Y:S04]  /*4510*/  LDL.LU R16, [R1+0xc0] ;  /* 0x0000c00001107983 */ /* 0x000f280000300800 */
[----:B------:R-:W-:Y:S04]  /*4520*/  STS.U16 [R27+UR4+0x5e00], R9 ;  /* 0x005e00091b007988 */ /* 0x000fe80008000404 */
[----:B------:R1:W-:Y:S04]  /*4530*/  STL [R1+0x15b0], R9 ;  /* 0x0015b00901007387 */ /* 0x0003e80000100800 */
[----:B-1----:R-:W4:Y:S01]  /*4540*/  LDL.LU R9, [R1+0xd4] ;  /* 0x0000d40001097983 */ /* 0x002f220000300800 */
[----:B------:R-:W-:Y:S01]  /*4550*/  IMAD R11, R17, 0x100, R11 ;  /* 0x00000100110b7824 */ /* 0x000fe200078e020b */
[----:B------:R-:W-:-:S04]  /*4560*/  F2FP.F16.E4M3.UNPACK_B R10, R10 ;  /* 0x0000000aff0a723e */ /* 0x000fc800020006ff */
[----:B------:R-:W-:Y:S01]  /*4570*/  F2FP.F16.E4M3.UNPACK_B R11, R11 ;  /* 0x0000000bff0b723e */ /* 0x000fe200020006ff */
[----:B------:R-:W-:Y:S04]  /*4580*/  STL [R1+0x15b4], R10 ;  /* 0x0015b40a01007387 */ /* 0x000fe80000100800 */
[----:B------:R-:W4:Y:S04]  /*4590*/  LDL.LU R17, [R1+0xb8] ;  /* 0x0000b80001117983 */ /* 0x000f280000300800 */
[----:B------:R-:W-:Y:S04]  /*45a0*/  STS.U16 [R27+UR4+0x6200], R11 ;  /* 0x0062000b1b007988 */ /* 0x000fe80008000404 */
[----:B------:R-:W-:Y:S01]  /*45b0*/  STS.U16 [R27+UR4+0x6000], R10 ;  /* 0x0060000a1b007988 */ /* 0x000fe20008000404 */
[----:B--2---:R-:W-:-:S05]  /*45c0*/  IMAD R12, R13, 0x100, R12 ;  /* 0x000001000d0c7824 */ /* 0x004fca00078e020c */
[----:B------:R-:W-:-:S05]  /*45d0*/  F2FP.F16.E4M3.UNPACK_B R12, R12 ;  /* 0x0000000cff0c723e */ /* 0x000fca00020006ff */
[----:B------:R-:W-:Y:S01]  /*45e0*/  STS.U16 [R27+UR4+0x6400], R12 ;  /* 0x0064000c1b007988 */ /* 0x000fe20008000404 */
[----:B-----5:R-:W-:-:S03]  /*45f0*/  IMAD R13, R19, 0x100, R18 ;  /* 0x00000100130d7824 */ /* 0x020fc600078e0212 */
[----:B------:R-:W2:Y:S04]  /*4600*/  LDL.LU R18, [R1+0xb0] ;  /* 0x0000b00001127983 */ /* 0x000ea80000300800 */
[----:B------:R-:W5:Y:S04]  /*4610*/  LDL.LU R19, [R1+0xa8] ;  /* 0x0000a80001137983 */ /* 0x000f680000300800 */
[----:B------:R1:W-:Y:S04]  /*4620*/  STL [R1+0x15b8], R11 ;  /* 0x0015b80b01007387 */ /* 0x0003e80000100800 */
[----:B-1----:R-:W2:Y:S01]  /*4630*/  LDL.LU R11, [R1+0xa0] ;  /* 0x0000a000010b7983 */ /* 0x002ea20000300800 */
[----:B---3--:R-:W-:-:S03]  /*4640*/  IMAD R15, R15, 0x100, R29 ;  /* 0x000001000f0f7824 */ /* 0x008fc600078e021d */
[----:B------:R1:W-:Y:S02]  /*4650*/  STL [R1+0x15bc], R12 ;  /* 0x0015bc0c01007387 */ /* 0x0003e40000100800 */
[----:B------:R-:W-:Y:S02]  /*4660*/  F2FP.F16.E4M3.UNPACK_B R15, R15 ;  /* 0x0000000fff0f723e */ /* 0x000fe400020006ff */
[----:B-1----:R-:W5:Y:S04]  /*4670*/  LDL.LU R12, [R1+0xac] ;  /* 0x0000ac00010c7983 */ /* 0x002f680000300800 */
[----:B------:R-:W3:Y:S01]  /*4680*/  LDL.LU R10, [R1+0xa4] ;  /* 0x0000a400010a7983 */ /* 0x000ee20000300800 */
[----:B----4-:R-:W-:-:S03]  /*4690*/  IMAD R16, R16, 0x100, R28 ;  /* 0x0000010010107824 */ /* 0x010fc600078e021c */
[----:B------:R-:W-:Y:S01]  /*46a0*/  STS.U16 [R27+UR4+0x6a00], R15 ;  /* 0x006a000f1b007988 */ /* 0x000fe20008000404 */
[----:B------:R-:W-:-:S03]  /*46b0*/  IMAD R14, R14, 0x100, R9 ;  /* 0x000001000e0e7824 */ /* 0x000fc600078e0209 */
[----:B------:R-:W4:Y:S02]  /*46c0*/  LDL.LU R9, [R1+0x94] ;  /* 0x0000940001097983 */ /* 0x000f240000300800 */
[----:B------:R-:W-:Y:S02]  /*46d0*/  F2FP.F16.E4M3.UNPACK_B R14, R14 ;  /* 0x0000000eff0e723e */ /* 0x000fe400020006ff */
[----:B------:R-:W4:Y:S04]  /*46e0*/  LDL.LU R29, [R1+0x9c] ;  /* 0x00009c00011d7983 */ /* 0x000f280000300800 */
[----:B------:R-:W4:Y:S04]  /*46f0*/  LDL.LU R28, [R1+0x98] ;  /* 0x00009800011c7983 */ /* 0x000f280000300800 */
[----:B------:R-:W-:Y:S04]  /*4700*/  STS.U16 [R27+UR4+0x6800], R14 ;  /* 0x0068000e1b007988 */ /* 0x000fe80008000404 */
[----:B------:R1:W-:Y:S04]  /*4710*/  STL [R1+0x15c0], R14 ;  /* 0x0015c00e01007387 */ /* 0x0003e80000100800 */
[----:B-1----:R-:W4:Y:S04]  /*4720*/  LDL.LU R14, [R1+0xb4] ;  /* 0x0000b400010e7983 */ /* 0x002f280000300800 */
[----:B------:R1:W-:Y:S04]  /*4730*/  STL [R1+0x15c4], R15 ;  /* 0x0015c40f01007387 */ /* 0x0003e80000100800 */
[----:B-1----:R-:W4:Y:S01]  /*4740*/  LDL.LU R15, [R1+0xbc] ;  /* 0x0000bc00010f7983 */ /* 0x002f220000300800 */
[----:B------:R-:W-:-:S05]  /*4750*/  F2FP.F16.E4M3.UNPACK_B R16, R16 ;  /* 0x00000010ff10723e */ /* 0x000fca00020006ff */
[----:B------:R-:W-:Y:S01]  /*4760*/  STL [R1+0x15c8], R16 ;  /* 0x0015c81001007387 */ /* 0x000fe20000100800 */
[----:B------:R-:W-:Y:S02]  /*4770*/  IMAD R22, R22, 0x100, R23 ;  /* 0x0000010016167824 */ /* 0x000fe400078e0217 */
[----:B------:R-:W-:Y:S01]  /*4780*/  IMAD R23, R24, 0x100, R25 ;  /* 0x0000010018177824 */ /* 0x000fe200078e0219 */
[----:B------:R-:W-:Y:S01]  /*4790*/  STS.U16 [R27+UR4+0x6c00], R16 ;  /* 0x006c00101b007988 */ /* 0x000fe20008000404 */
[----:B--2---:R-:W-:-:S05]  /*47a0*/  IMAD R20, R20, 0x100, R11 ;  /* 0x0000010014147824 */ /* 0x004fca00078e020b */
[----:B------:R-:W-:Y:S01]  /*47b0*/  F2FP.F16.E4M3.UNPACK_B R20, R20 ;  /* 0x00000014ff14723e */ /* 0x000fe200020006ff */
[----:B-----5:R-:W-:-:S05]  /*47c0*/  IMAD R19, R19, 0x100, R12 ;  /* 0x0000010013137824 */ /* 0x020fca00078e020c */
[----:B------:R-:W-:Y:S01]  /*47d0*/  F2FP.F16.E4M3.UNPACK_B R19, R19 ;  /* 0x00000013ff13723e */ /* 0x000fe200020006ff */
[----:B------:R-:W-:Y:S04]  /*47e0*/  STS.U16 [R27+UR4+0x7400], R20 ;  /* 0x007400141b007988 */ /* 0x000fe80008000404 */
[----:B------:R-:W-:Y:S01]  /*47f0*/  STS.U16 [R27+UR4+0x7200], R19 ;  /* 0x007200131b007988 */ /* 0x000fe20008000404 */
[----:B---3--:R-:W-:Y:S02]  /*4800*/  IMAD R21, R21, 0x100, R10 ;  /* 0x0000010015157824 */ /* 0x008fe400078e020a */
[----:B----4-:R-:W-:Y:S02]  /*4810*/  IMAD R24, R26, 0x100, R9 ;  /* 0x000001001a187824 */ /* 0x010fe400078e0209 */
[----:B------:R-:W-:-:S05]  /*4820*/  IMAD R18, R18, 0x100, R14 ;  /* 0x0000010012127824 */ /* 0x000fca00078e020e */
[----:B------:R-:W-:Y:S01]  /*4830*/  F2FP.F16.E4M3.UNPACK_B R18, R18 ;  /* 0x00000012ff12723e */ /* 0x000fe200020006ff */
[----:B------:R-:W-:-:S05]  /*4840*/  IMAD R17, R17, 0x100, R15 ;  /* 0x0000010011117824 */ /* 0x000fca00078e020f */
[----:B------:R-:W-:-:S05]  /*4850*/  F2FP.F16.E4M3.UNPACK_B R17, R17 ;  /* 0x00000011ff11723e */ /* 0x000fca00020006ff */
[----:B------:R-:W-:Y:S04]  /*4860*/  STL [R1+0x15cc], R17 ;  /* 0x0015cc1101007387 */ /* 0x000fe80000100800 */
[----:B------:R-:W-:Y:S04]  /*4870*/  STL [R1+0x15d0], R18 ;  /* 0x0015d01201007387 */ /* 0x000fe80000100800 */
[----:B------:R-:W-:Y:S04]  /*4880*/  STL [R1+0x15d4], R19 ;  /* 0x0015d41301007387 */ /* 0x000fe80000100800 */
[----:B------:R1:W-:Y:S04]  /*4890*/  STL [R1+0x15d8], R20 ;  /* 0x0015d81401007387 */ /* 0x0003e80000100800 */
[----:B------:R-:W2:Y:S04]  /*48a0*/  LDL.LU.S16 R14, [R1+0x92] ;  /* 0x00009200010e7983 */ /* 0x000ea80000300600 */
[----:B------:R3:W-:Y:S04]  /*48b0*/  STS.U16 [R27+UR4+0x7000], R18 ;  /* 0x007000121b007988 */ /* 0x0007e80008000404 */
[----:B-1----:R-:W4:Y:S04]  /*48c0*/  LDL.LU.S16 R20, [R1+0x8a] ;  /* 0x00008a0001147983 */ /* 0x002f280000300600 */
[----:B------:R-:W5:Y:S04]  /*48d0*/  LDL.LU.S16 R19, [R1+0x86] ;  /* 0x0000860001137983 */ /* 0x000f680000300600 */
[----:B------:R-:W4:Y:S01]  /*48e0*/  LDL.LU.S16 R12, [R1+0x82] ;  /* 0x00008200010c7983 */ /* 0x000f220000300600 */
[----:B------:R-:W-:-:S03]  /*48f0*/  IMAD R25, R28, 0x100, R29 ;  /* 0x000001001c197824 */ /* 0x000fc600078e021d */
[----:B---3--:R-:W3:Y:S04]  /*4900*/  LDL.LU.S16 R18, [R1+0x7e] ;  /* 0x00007e0001127983 */ /* 0x008ee80000300600 */
[----:B------:R-:W3:Y:S04]  /*4910*/  LDL.LU.S16 R11, [R1+0x7a] ;  /* 0x00007a00010b7983 */ /* 0x000ee80000300600 */
[----:B------:R-:W3:Y:S04]  /*4920*/  LDL.LU.S16 R10, [R1+0x76] ;  /* 0x00007600010a7983 */ /* 0x000ee80000300600 */
[----:B------:R-:W3:Y:S04]  /*4930*/  LDL.LU.S16 R9, [R1+0x72] ;  /* 0x0000720001097983 */ /* 0x000ee80000300600 */
[----:B------:R1:W-:Y:S04]  /*4940*/  STS.U16 [R27+UR4+0x6e00], R17 ;  /* 0x006e00111b007988 */ /* 0x0003e80008000404 */
[----:B------:R-:W3:Y:S04]  /*4950*/  LDL.LU.S16 R29, [R1+0x6e] ;  /* 0x00006e00011d7983 */ /* 0x000ee80000300600 */
[----:B-1----:R-:W3:Y:S04]  /*4960*/  LDL.LU.S16 R17, [R1+0x6a] ;  /* 0x00006a0001117983 */ /* 0x002ee80000300600 */
[----:B------:R-:W3:Y:S04]  /*4970*/  LDL.LU.S16 R16, [R1+0x66] ;  /* 0x0000660001107983 */ /* 0x000ee80000300600 */
[----:B------:R-:W3:Y:S01]  /*4980*/  LDL.LU.S16 R28, [R1+0x62] ;  /* 0x00006200011c7983 */ /* 0x000ee20000300600 */
[----:B------:R-:W-:-:S02]  /*4990*/  F2FP.F16.E4M3.UNPACK_B R21, R21 ;  /* 0x00000015ff15723e */ /* 0x000fc400020006ff */
[----:B------:R-:W-:-:S03]  /*49a0*/  F2FP.F16.E4M3.UNPACK_B R13, R13 ;  /* 0x0000000dff0d723e */ /* 0x000fc600020006ff */
[----:B------:R-:W-:Y:S01]  /*49b0*/  STS.U16 [R27+UR4+0x7600], R21 ;  /* 0x007600151b007988 */ /* 0x000fe20008000404 */
[----:B------:R-:W-:-:S03]  /*49c0*/  F2FP.F16.E4M3.UNPACK_B R3, R3 ;  /* 0x00000003ff03723e */ /* 0x000fc600020006ff */
[----:B------:R1:W-:Y:S01]  /*49d0*/  STL [R1+0x15dc], R21 ;  /* 0x0015dc1501007387 */ /* 0x0003e20000100800 */
[----:B------:R-:W-:Y:S02]  /*49e0*/  F2FP.F16.E4M3.UNPACK_B R22, R22 ;  /* 0x00000016ff16723e */ /* 0x000fe400020006ff */
[----:B------:R-:W-:Y:S02]  /*49f0*/  F2FP.F16.E4M3.UNPACK_B R4, R4 ;  /* 0x00000004ff04723e */ /* 0x000fe400020006ff */
[----:B------:R-:W-:Y:S01]  /*4a00*/  F2FP.F16.E4M3.UNPACK_B R6, R6 ;  /* 0x00000006ff06723e */ /* 0x000fe200020006ff */
[----:B-1----:R-:W3:Y:S01]  /*4a10*/  LDL.LU.S16 R21, [R1+0x8e] ;  /* 0x00008e0001157983 */ /* 0x002ee20000300600 */
[----:B------:R-:W-:Y:S02]  /*4a20*/  F2FP.F16.E4M3.UNPACK_B R7, R7 ;  /* 0x00000007ff07723e */ /* 0x000fe400020006ff */
[----:B------:R-:W-:Y:S01]  /*4a30*/  F2FP.F16.E4M3.UNPACK_B R0, R0 ;  /* 0x00000000ff00723e */ /* 0x000fe200020006ff */
[----:B------:R2:W-:Y:S01]  /*4a40*/  STS.U16 [R27+UR4+0x6600], R13 ;  /* 0x0066000d1b007988 */ /* 0x0005e20008000404 */
[----:B------:R-:W-:-:S02]  /*4a50*/  F2FP.F16.E4M3.UNPACK_B R2, R2 ;  /* 0x00000002ff02723e */ /* 0x000fc400020006ff */
[----:B------:R-:W-:Y:S01]  /*4a60*/  F2FP.F16.E4M3.UNPACK_B R5, R5 ;  /* 0x00000005ff05723e */ /* 0x000fe200020006ff */
[----:B------:R5:W-:Y:S01]  /*4a70*/  STS.U16 [R27+UR4+0x5200], R3 ;  /* 0x005200031b007988 */ /* 0x000be20008000404 */
[----:B------:R-:W-:Y:S02]  /*4a80*/  F2FP.F16.E4M3.UNPACK_B R8, R8 ;  /* 0x00000008ff08723e */ /* 0x000fe400020006ff */
[----:B------:R-:W-:Y:S01]  /*4a90*/  F2FP.F16.E4M3.UNPACK_B R23, R23 ;  /* 0x00000017ff17723e */ /* 0x000fe200020006ff */
[----:B------:R-:W-:Y:S01]  /*4aa0*/  STL [R1+0x15e0], R22 ;  /* 0x0015e01601007387 */ /* 0x000fe20000100800 */
[----:B------:R-:W-:Y:S02]  /*4ab0*/  F2FP.F16.E4M3.UNPACK_B R24, R24 ;  /* 0x00000018ff18723e */ /* 0x000fe400020006ff */
[----:B------:R-:W-:Y:S01]  /*4ac0*/  F2FP.F16.E4M3.UNPACK_B R25, R25 ;  /* 0x00000019ff19723e */ /* 0x000fe200020006ff */
[----:B------:R4:W-:Y:S01]  /*4ad0*/  STS.U16 [R27+UR4+0x5400], R4 ;  /* 0x005400041b007988 */ /* 0x0009e20008000404 */
[----:B------:R-:W-:-:S03]  /*4ae0*/  LOP3.LUT R26, R27, 0x20, RZ, 0x3c, !PT ;  /* 0x000000201b1a7812 */ /* 0x000fc600078e3cff */
[----:B------:R-:W3:Y:S04]  /*4af0*/  LDL.LU.S16 R15, [R1+0x5e] ;  /* 0x00005e00010f7983 */ /* 0x000ee80000300600 */
[----:B------:R3:W-:Y:S04]  /*4b00*/  STS.U16 [R27+UR4+0x5800], R6 ;  /* 0x005800061b007988 */ /* 0x0007e80008000404 */
[----:B------:R1:W-:Y:S04]  /*4b10*/  STS.U16 [R27+UR4+0x5a00], R7 ;  /* 0x005a00071b007988 */ /* 0x0003e80008000404 */
[----:B------:R-:W-:Y:S04]  /*4b20*/  STS.U16 [R27+UR4+0x4e00], R0 ;  /* 0x004e00001b007988 */ /* 0x000fe80008000404 */
[----:B------:R-:W-:Y:S04]  /*4b30*/  STS.U16 [R27+UR4+0x5000], R2 ;  /* 0x005000021b007988 */ /* 0x000fe80008000404 */
[----:B------:R-:W-:Y:S04]  /*4b40*/  STS.U16 [R27+UR4+0x5600], R5 ;  /* 0x005600051b007988 */ /* 0x000fe80008000404 */
[----:B------:R0:W-:Y:S04]  /*4b50*/  STS.U16 [R27+UR4+0x5c00], R8 ;  /* 0x005c00081b007988 */ /* 0x0001e80008000404 */
[----:B------:R-:W-:Y:S04]  /*4b60*/  STS.U16 [R27+UR4+0x7800], R22 ;  /* 0x007800161b007988 */ /* 0x000fe80008000404 */
[----:B------:R-:W-:Y:S04]  /*4b70*/  STS.U16 [R27+UR4+0x7a00], R23 ;  /* 0x007a00171b007988 */ /* 0x000fe80008000404 */
[----:B------:R-:W-:Y:S04]  /*4b80*/  STS.U16 [R27+UR4+0x7c00], R24 ;  /* 0x007c00181b007988 */ /* 0x000fe80008000404 */
[----:B------:R-:W-:Y:S01]  /*4b90*/  STS.U16 [R27+UR4+0x7e00], R25 ;  /* 0x007e00191b007988 */ /* 0x000fe20008000404 */
[----:B--2---:R-:W-:-:S03]  /*4ba0*/  PRMT R13, R14, 0x7610, R13 ;  /* 0x000076100e0d7816 */ /* 0x004fc6000000000d */
[----:B------:R-:W2:Y:S04]  /*4bb0*/  LDL.LU.S16 R14, [R1+0x5a] ;  /* 0x00005a00010e7983 */ /* 0x000ea80000300600 */
[----:B------:R0:W-:Y:S01]  /*4bc0*/  STS.U16 [R26+UR4+0x100], R13 ;  /* 0x0001000d1a007988 */ /* 0x0001e20008000404 */
[----:B-----5:R-:W-:Y:S02]  /*4bd0*/  PRMT R3, R19, 0x7610, R3 ;  /* 0x0000761013037816 */ /* 0x020fe40000000003 */
[----:B----4-:R-:W-:Y:S02]  /*4be0*/  PRMT R4, R12, 0x7610, R4 ;  /* 0x000076100c047816 */ /* 0x010fe40000000004 */
[----:B------:R-:W4:Y:S01]  /*4bf0*/  LDL.LU.S16 R12, [R1+0x56] ;  /* 0x00005600010c7983 */ /* 0x000f220000300600 */
[----:B---3--:R-:W-:-:S03]  /*4c00*/  PRMT R6, R11, 0x7610, R6 ;  /* 0x000076100b067816 */ /* 0x008fc60000000006 */
[----:B------:R-:W3:Y:S01]  /*4c10*/  LDL.LU.S16 R11, [R1+0x52] ;  /* 0x00005200010b7983 */ /* 0x000ee20000300600 */
[----:B-1----:R-:W-:-:S03]  /*4c20*/  PRMT R7, R10, 0x7610, R7 ;  /* 0x000076100a077816 */ /* 0x002fc60000000007 */
[----:B------:R-:W5:Y:S01]  /*4c30*/  LDL.LU.S16 R10, [R1+0x4e] ;  /* 0x00004e00010a7983 */ /* 0x000f620000300600 */
[----:B0-----:R-:W-:-:S03]  /*4c40*/  PRMT R8, R9, 0x7610, R8 ;  /* 0x0000761009087816 */ /* 0x001fc60000000008 */
[----:B------:R0:W-:Y:S04]  /*4c50*/  STS.U16 [R26+UR4+0x700], R3 ;  /* 0x000700031a007988 */ /* 0x0001e80008000404 */
[----:B------:R-:W5:Y:S01]  /*4c60*/  LDL.LU.S16 R9, [R1+0x4a] ;  /* 0x00004a0001097983 */ /* 0x000f620000300600 */
[----:B------:R-:W-:-:S03]  /*4c70*/  PRMT R13, R29, 0x7610, R13 ;  /* 0x000076101d0d7816 */ /* 0x000fc6000000000d */
[----:B------:R-:W5:Y:S01]  /*4c80*/  LDL.LU.S16 R29, [R1+0x46] ;  /* 0x00004600011d7983 */ /* 0x000f620000300600 */
[----:B0-----:R-:W-:-:S03]  /*4c90*/  PRMT R3, R28, 0x7610, R3 ;  /* 0x000076101c037816 */ /* 0x001fc60000000003 */
[----:B------:R-:W5:Y:S01]  /*4ca0*/  LDL.LU.S16 R28, [R1+0x42] ;  /* 0x00004200011c7983 */ /* 0x000f620000300600 */
[----:B------:R-:W-:Y:S02]  /*4cb0*/  PRMT R2, R20, 0x7610, R2 ;  /* 0x0000761014027816 */ /* 0x000fe40000000002 */
[----:B------:R-:W-:Y:S01]  /*4cc0*/  PRMT R5, R18, 0x7610, R5 ;  /* 0x0000761012057816 */ /* 0x000fe20000000005 */
[----:B------:R-:W5:Y:S04]  /*4cd0*/  LDL.LU.S16 R22, [R1+0x3e] ;  /* 0x00003e0001167983 */ /* 0x000f680000300600 */
[----:B------:R0:W-:Y:S01]  /*4ce0*/  STS.U16 [R26+UR4+0x500], R2 ;  /* 0x000500021a007988 */ /* 0x0001e20008000404 */
[----:B------:R-:W-:-:S03]  /*4cf0*/  PRMT R0, R21, 0x7610, R0 ;  /* 0x0000761015007816 */ /* 0x000fc60000000000 */
[----:B------:R-:W5:Y:S01]  /*4d00*/  LDL.LU.S16 R21, [R1+0x3a] ;  /* 0x00003a0001157983 */ /* 0x000f620000300600 */
[----:B0-----:R-:W-:-:S03]  /*4d10*/  PRMT R2, R16, 0x7610, R2 ;  /* 0x0000761010027816 */ /* 0x001fc60000000002 */
[----:B------:R-:W5:Y:S04]  /*4d20*/  LDL.LU.S16 R20, [R1+0x36] ;  /* 0x0000360001147983 */ /* 0x000f680000300600 */
[----:B------:R0:W-:Y:S04]  /*4d30*/  STS.U16 [R26+UR4+0x300], R0 ;  /* 0x000300001a007988 */ /* 0x0001e80008000404 */
[----:B------:R-:W5:Y:S04]  /*4d40*/  LDL.LU.S16 R19, [R1+0x32] ;  /* 0x0000320001137983 */ /* 0x000f680000300600 */
[----:B------:R-:W5:Y:S01]  /*4d50*/  LDL.LU.S16 R18, [R1+0x2e] ;  /* 0x00002e0001127983 */ /* 0x000f620000300600 */
[----:B0-----:R-:W-:-:S03]  /*4d60*/  PRMT R0, R17, 0x7610, R0 ;  /* 0x0000761011007816 */ /* 0x001fc60000000000 */
[----:B------:R0:W-:Y:S04]  /*4d70*/  STS.U16 [R26+UR4+0x900], R4 ;  /* 0x000900041a007988 */ /* 0x0001e80008000404 */
[----:B------:R-:W5:Y:S04]  /*4d80*/  LDL.LU.S16 R17, [R1+0x2a] ;  /* 0x00002a0001117983 */ /* 0x000f680000300600 */
[----:B------:R2:W-:Y:S01]  /*4d90*/  STS.U16 [R26+UR4+0xb00], R5 ;  /* 0x000b00051a007988 */ /* 0x0005e20008000404 */
[----:B0-----:R-:W-:-:S03]  /*4da0*/  PRMT R4, R15, 0x7610, R4 ;  /* 0x000076100f047816 */ /* 0x001fc60000000004 */
[----:B------:R-:W5:Y:S04]  /*4db0*/  LDL.LU.S16 R16, [R1+0x26] ;  /* 0x0000260001107983 */ /* 0x000f680000300600 */
[----:B------:R4:W-:Y:S04]  /*4dc0*/  STS.U16 [R26+UR4+0xd00], R6 ;  /* 0x000d00061a007988 */ /* 0x0009e80008000404 */
[----:B------:R-:W5:Y:S04]  /*4dd0*/  LDL.LU.S16 R15, [R1+0x22] ;  /* 0x00002200010f7983 */ /* 0x000f680000300600 */
[----:B------:R3:W-:Y:S04]  /*4de0*/  STS.U16 [R26+UR4+0x1300], R13 ;  /* 0x0013000d1a007988 */ /* 0x0007e80008000404 */
[----:B------:R5:W-:Y:S04]  /*4df0*/  STS.U16 [R26+UR4+0xf00], R7 ;  /* 0x000f00071a007988 */ /* 0x000be80008000404 */
[----:B------:R0:W-:Y:S04]  /*4e00*/  STS.U16 [R26+UR4+0x1100], R8 ;  /* 0x001100081a007988 */ /* 0x0001e80008000404 */
[----:B------:R1:W-:Y:S04]  /*4e10*/  STS.U16 [R26+UR4+0x1500], R0 ;  /* 0x001500001a007988 */ /* 0x0003e80008000404 */
[----:B------:R1:W-:Y:S01]  /*4e20*/  STS.U16 [R26+UR4+0x1700], R2 ;  /* 0x001700021a007988 */ /* 0x0003e20008000404 */
[----:B--2---:R-:W-:-:S03]  /*4e30*/  PRMT R5, R14, 0x7610, R5 ;  /* 0x000076100e057816 */ /* 0x004fc60000000005 */
[----:B------:R-:W2:Y:S01]  /*4e40*/  LDL.LU.S16 R14, [R1+0x1e] ;  /* 0x00001e00010e7983 */ /* 0x000ea20000300600 */
[----:B----4-:R-:W-:-:S03]  /*4e50*/  PRMT R6, R12, 0x7610, R6 ;  /* 0x000076100c067816 */ /* 0x010fc60000000006 */
[----:B------:R-:W4:Y:S01]  /*4e60*/  LDL.LU.S16 R12, [R1+0x1a] ;  /* 0x00001a00010c7983 */ /* 0x000f220000300600 */
[----:B---3--:R-:W-:-:S03]  /*4e70*/  PRMT R13, R11, 0x7610, R13 ;  /* 0x000076100b0d7816 */ /* 0x008fc6000000000d */
[----:B------:R-:W3:Y:S01]  /*4e80*/  LDL.LU.S16 R11, [R1+0x16] ;  /* 0x00001600010b7983 */ /* 0x000ee20000300600 */
[----:B-----5:R-:W-:-:S03]  /*4e90*/  PRMT R7, R10, 0x7610, R7 ;  /* 0x000076100a077816 */ /* 0x020fc60000000007 */
[----:B------:R-:W5:Y:S01]  /*4ea0*/  LDL.LU.S16 R10, [R1+0x12] ;  /* 0x00001200010a7983 */ /* 0x000f620000300600 */
[----:B0-----:R-:W-:-:S03]  /*4eb0*/  PRMT R8, R9, 0x7610, R8 ;  /* 0x0000761009087816 */ /* 0x001fc60000000008 */
[----:B------:R-:W5:Y:S01]  /*4ec0*/  LDL.LU.S16 R9, [R1+0xe] ;  /* 0x00000e0001097983 */ /* 0x000f620000300600 */
[----:B-1----:R-:W-:-:S03]  /*4ed0*/  PRMT R0, R29, 0x7610, R0 ;  /* 0x000076101d007816 */ /* 0x002fc60000000000 */
[----:B------:R-:W5:Y:S01]  /*4ee0*/  LDL.LU.S16 R29, [R1+0xa] ;  /* 0x00000a00011d7983 */ /* 0x000f620000300600 */
[----:B------:R-:W-:-:S03]  /*4ef0*/  PRMT R2, R28, 0x7610, R2 ;  /* 0x000076101c027816 */ /* 0x000fc60000000002 */
[----:B------:R-:W5:Y:S04]  /*4f00*/  LDL.LU.S16 R28, [R1+0x6] ;  /* 0x00000600011c7983 */ /* 0x000f680000300600 */
[----:B------:R-:W5:Y:S04]  /*4f10*/  LDL.LU.S16 R27, [R1+0x2] ;  /* 0x00000200011b7983 */ /* 0x000f680000300600 */
[----:B------:R0:W-:Y:S04]  /*4f20*/  STS.U16 [R26+UR4+0x1900], R3 ;  /* 0x001900031a007988 */ /* 0x0001e80008000404 */
[----:B------:R1:W-:Y:S04]  /*4f30*/  STS.U16 [R26+UR4+0x1b00], R4 ;  /* 0x001b00041a007988 */ /* 0x0003e80008000404 */
[----:B------:R1:W-:Y:S01]  /*4f40*/  STS.U16 [R26+UR4+0x1d00], R5 ;  /* 0x001d00051a007988 */ /* 0x0003e20008000404 */
[----:B0-----:R-:W-:-:S03]  /*4f50*/  PRMT R3, R22, 0x7610, R3 ;  /* 0x0000761016037816 */ /* 0x001fc60000000003 */
[----:B------:R-:W5:Y:S01]  /*4f60*/  LDL.LU R22, [R1+0x15e0] ;  /* 0x0015e00001167983 */ /* 0x000f620000300800 */
[----:B-1----:R-:W-:-:S03]  /*4f70*/  PRMT R4, R21, 0x7610, R4 ;  /* 0x0000761015047816 */ /* 0x002fc60000000004 */
[----:B------:R0:W-:Y:S01]  /*4f80*/  STS.U16 [R26+UR4+0x1f00], R6 ;  /* 0x001f00061a007988 */ /* 0x0001e20008000404 */
[----:B------:R-:W-:-:S03]  /*4f90*/  PRMT R5, R20, 0x7610, R5 ;  /* 0x0000761014057816 */ /* 0x000fc60000000005 */
[----:B------:R-:W5:Y:S04]  /*4fa0*/  LDL.LU R21, [R1+0x15dc] ;  /* 0x0015dc0001157983 */ /* 0x000f680000300800 */
[----:B------:R1:W-:Y:S01]  /*4fb0*/  STS.U16 [R26+UR4+0x2100], R13 ;  /* 0x0021000d1a007988 */ /* 0x0003e20008000404 */
[----:B0-----:R-:W-:-:S03]  /*4fc0*/  PRMT R6, R19, 0x7610, R6 ;  /* 0x0000761013067816 */ /* 0x001fc60000000006 */
[----:B------:R-:W5:Y:S04]  /*4fd0*/  LDL.LU R20, [R1+0x15d8] ;  /* 0x0015d80001147983 */ /* 0x000f680000300800 */
[----:B------:R0:W-:Y:S01]  /*4fe0*/  STS.U16 [R26+UR4+0x2700], R0 ;  /* 0x002700001a007988 */ /* 0x0001e20008000404 */
[----:B-1----:R-:W-:-:S03]  /*4ff0*/  PRMT R13, R18, 0x7610, R13 ;  /* 0x00007610120d7816 */ /* 0x002fc6000000000d */
        /* <DEDUP_REMOVED lines=10> */
[----:B------:R4:W-:Y:S04]  /*50a0*/  STS.U16 [R26+UR4+0x2b00], R3 ;  /* 0x002b00031a007988 */ /* 0x0009e80008000404 */
[----:B------:R-:W5:Y:S04]  /*50b0*/  LDL.LU R15, [R1+0x15c4] ;  /* 0x0015c400010f7983 */ /* 0x000f680000300800 */
[----:B------:R3:W-:Y:S04]  /*50c0*/  STS.U16 [R26+UR4+0x2d00], R4 ;  /* 0x002d00041a007988 */ /* 0x0007e80008000404 */
[----:B------:R5:W-:Y:S04]  /*50d0*/  STS.U16 [R26+UR4+0x2f00], R5 ;  /* 0x002f00051a007988 */ /* 0x000be80008000404 */
[----:B------:R0:W-:Y:S04]  /*50e0*/  STS.U16 [R26+UR4+0x3100], R6 ;  /* 0x003100061a007988 */ /* 0x0001e80008000404 */
[----:B------:R1:W-:Y:S04]  /*50f0*/  STS.U16 [R26+UR4+0x3300], R13 ;  /* 0x0033000d1a007988 */ /* 0x0003e80008000404 */
[----:B------:R1:W-:Y:S01]  /*5100*/  STS.U16 [R26+UR4+0x3500], R0 ;  /* 0x003500001a007988 */ /* 0x0003e20008000404 */
[----:B--2---:R-:W-:-:S03]  /*5110*/  PRMT R2, R14, 0x7610, R2 ;  /* 0x000076100e027816 */ /* 0x004fc60000000002 */
[----:B------:R-:W2:Y:S01]  /*5120*/  LDL.LU R14, [R1+0x15c0] ;  /* 0x0015c000010e7983 */ /* 0x000ea20000300800 */
[----:B----4-:R-:W-:-:S03]  /*5130*/  PRMT R3, R12, 0x7610, R3 ;  /* 0x000076100c037816 */ /* 0x010fc60000000003 */
[----:B------:R-:W4:Y:S01]  /*5140*/  LDL.LU R12, [R1+0x15bc] ;  /* 0x0015bc00010c7983 */ /* 0x000f220000300800 */
[----:B---3--:R-:W-:-:S03]  /*5150*/  PRMT R4, R11, 0x7610, R4 ;  /* 0x000076100b047816 */ /* 0x008fc60000000004 */
[----:B------:R-:W3:Y:S01]  /*5160*/  LDL.LU R11, [R1+0x15b8] ;  /* 0x0015b800010b7983 */ /* 0x000ee20000300800 */
[----:B-----5:R-:W-:-:S03]  /*5170*/  PRMT R5, R10, 0x7610, R5 ;  /* 0x000076100a057816 */ /* 0x020fc60000000005 */
[----:B------:R-:W5:Y:S01]  /*5180*/  LDL.LU R10, [R1+0x15b4] ;  /* 0x0015b400010a7983 */ /* 0x000f620000300800 */
[----:B0-----:R-:W-:-:S03]  /*5190*/  PRMT R6, R9, 0x7610, R6 ;  /* 0x0000761009067816 */ /* 0x001fc60000000006 */
[----:B------:R-:W5:Y:S01]  /*51a0*/  LDL.LU R9, [R1+0x15b0] ;  /* 0x0015b00001097983 */ /* 0x000f620000300800 */
[----:B-1----:R-:W-:-:S03]  /*51b0*/  PRMT R13, R29, 0x7610, R13 ;  /* 0x000076101d0d7816 */ /* 0x002fc6000000000d */
[----:B------:R-:W2:Y:S01]  /*51c0*/  LDL.LU R29, [R1+0x15ac] ;  /* 0x0015ac00011d7983 */ /* 0x000ea20000300800 */
[----:B------:R-:W-:-:S03]  /*51d0*/  PRMT R0, R28, 0x7610, R0 ;  /* 0x000076101c007816 */ /* 0x000fc60000000000 */
[----:B------:R-:W4:Y:S04]  /*51e0*/  LDL.LU R28, [R1+0x15a8] ;  /* 0x0015a800011c7983 */ /* 0x000f280000300800 */
[----:B------:R0:W-:Y:S04]  /*51f0*/  STS.U16 [R26+UR4+0x3b00], R2 ;  /* 0x003b00021a007988 */ /* 0x0001e80008000404 */
[----:B------:R1:W-:Y:S01]  /*5200*/  STS.U16 [R26+UR4+0x3f00], R4 ;  /* 0x003f00041a007988 */ /* 0x0003e20008000404 */
[----:B0-----:R-:W-:-:S03]  /*5210*/  PRMT R2, R27, 0x7610, R2 ;  /* 0x000076101b027816 */ /* 0x001fc60000000002 */
[----:B------:R0:W-:Y:S01]  /*5220*/  STS.U16 [R26+UR4+0x4100], R5 ;  /* 0x004100051a007988 */ /* 0x0001e20008000404 */
[----:B-1----:R-:W-:-:S03]  /*5230*/  PRMT R4, R2, 0x7632, R4 ;  /* 0x0000763202047816 */ /* 0x002fc60000000004 */
[----:B------:R1:W-:Y:S01]  /*5240*/  STS.U16 [R26+UR4+0x4300], R6 ;  /* 0x004300061a007988 */ /* 0x0003e20008000404 */
[----:B0-----:R-:W-:-:S03]  /*5250*/  PRMT R5, R4, 0x7632, R5 ;  /* 0x0000763204057816 */ /* 0x001fc60000000005 */
[----:B------:R0:W-:Y:S01]  /*5260*/  STS.U16 [R26+UR4+0x3d00], R3 ;  /* 0x003d00031a007988 */ /* 0x0001e20008000404 */
[----:B-1----:R-:W-:-:S03]  /*5270*/  PRMT R6, R5, 0x7632, R6 ;  /* 0x0000763205067816 */ /* 0x002fc60000000006 */
[----:B------:R1:W-:Y:S01]  /*5280*/  STS.U16 [R26+UR4+0x4700], R0 ;  /* 0x004700001a007988 */ /* 0x0003e20008000404 */
[----:B0-----:R-:W-:Y:S02]  /*5290*/  PRMT R3, R0, 0x7632, R3 ;  /* 0x0000763200037816 */ /* 0x001fe40000000003 */
[----:B-1----:R-:W-:-:S05]  /*52a0*/  PRMT R0, R6, 0x7632, R0 ;  /* 0x0000763206007816 */ /* 0x002fca0000000000 */
[----:B------:R0:W-:Y:S04]  /*52b0*/  STS.U16 [R26+UR4+0x5900], R0 ;  /* 0x005900001a007988 */ /* 0x0001e80008000404 */
[----:B------:R-:W-:Y:S01]  /*52c0*/  STS.U16 [R26+UR4+0x3700], R7 ;  /* 0x003700071a007988 */ /* 0x000fe20008000404 */
[----:B0-----:R-:W0:Y:S03]  /*52d0*/  LDC R0, c[0x0][0x280] ;  /* 0x0000a000ff007b82 */ /* 0x001e260000000800 */
[----:B------:R-:W-:Y:S04]  /*52e0*/  STS.U16 [R26+UR4+0x4900], R2 ;  /* 0x004900021a007988 */ /* 0x000fe80008000404 */
[----:B------:R-:W-:Y:S04]  /*52f0*/  STS.U16 [R26+UR4+0x3900], R8 ;  /* 0x003900081a007988 */ /* 0x000fe80008000404 */
[----:B------:R1:W-:Y:S04]  /*5300*/  STS.U16 [R26+UR4+0x4500], R13 ;  /* 0x0045000d1a007988 */ /* 0x0003e80008000404 */
[----:B------:R2:W-:Y:S01]  /*5310*/  STS.U16 [R26+UR4+0x4f00], R3 ;  /* 0x004f00031a007988 */ /* 0x0005e20008000404 */
[----:B-1----:R-:W-:-:S02]  /*5320*/  PRMT R13, R3, 0x7632, R13 ;  /* 0x00007632030d7816 */ /* 0x002fc4000000000d */
[----:B0-----:R-:W-:Y:S01]  /*5330*/  ISETP.GE.AND P0, PT, R0, 0x1, PT ;  /* 0x000000010000780c */ /* 0x001fe20003f06270 */
[----:B------:R-:W-:Y:S01]  /*5340*/  IMAD.MOV.U32 R0, RZ, RZ, -0x800000 ;  /* 0xff800000ff007424 */ /* 0x000fe200078e00ff */
[----:B------:R-:W0:Y:S01]  /*5350*/  S2R R27, SR_TID.X ;  /* 0x00000000001b7919 */ /* 0x000e220000002100 */
[----:B------:R-:W-:Y:S04]  /*5360*/  STS.U16 [R26+UR4+0x5300], R13 ;  /* 0x0053000d1a007988 */ /* 0x000fe80008000404 */
[----:B------:R-:W-:Y:S04]  /*5370*/  STS.U16 [R26+UR4+0x5100], R4 ;  /* 0x005100041a007988 */ /* 0x000fe80008000404 */
[----:B------:R-:W-:Y:S04]  /*5380*/  STS.U16 [R26+UR4+0x5500], R5 ;  /* 0x005500051a007988 */ /* 0x000fe80008000404 */
[----:B------:R-:W-:Y:S01]  /*5390*/  STS.U16 [R26+UR4+0x5700], R6 ;  /* 0x005700061a007988 */ /* 0x000fe20008000404 */
[----:B--2---:R-:W-:-:S04]  /*53a0*/  PRMT R8, R29, 0x7632, R8 ;  /* 0x000076321d087816 */ /* 0x004fc80000000008 */
[----:B------:R-:W-:Y:S02]  /*53b0*/  PRMT R3, R8, 0x7632, R3 ;  /* 0x0000763208037816 */ /* 0x000fe40000000003 */
[----:B----4-:R-:W-:-:S04]  /*53c0*/  PRMT R7, R28, 0x7632, R7 ;  /* 0x000076321c077816 */ /* 0x010fc80000000007 */
[----:B------:R-:W-:-:S05]  /*53d0*/  PRMT R2, R7, 0x7632, R2 ;  /* 0x0000763207027816 */ /* 0x000fca0000000002 */
[----:B------:R1:W-:Y:S04]  /*53e0*/  STS.U16 [R26+UR4+0x5b00], R2 ;  /* 0x005b00021a007988 */ /* 0x0003e80008000404 */
[----:B------:R2:W-:Y:S01]  /*53f0*/  STS.U16 [R26+UR4+0x5d00], R3 ;  /* 0x005d00031a007988 */ /* 0x0005e20008000404 */
[----:B-1----:R-:W-:Y:S02]  /*5400*/  PRMT R2, R16, 0x7632, R2 ;  /* 0x0000763210027816 */ /* 0x002fe40000000002 */
[----:B--2---:R-:W-:-:S03]  /*5410*/  PRMT R3, R17, 0x7632, R3 ;  /* 0x0000763211037816 */ /* 0x004fc60000000003 */
[----:B------:R1:W-:Y:S04]  /*5420*/  STS.U16 [R26+UR4+0x6d00], R2 ;  /* 0x006d00021a007988 */ /* 0x0003e80008000404 */
[----:B------:R2:W-:Y:S01]  /*5430*/  STS.U16 [R26+UR4+0x6f00], R3 ;  /* 0x006f00031a007988 */ /* 0x0005e20008000404 */
[----:B-1----:R-:W-:Y:S02]  /*5440*/  IMAD.MOV.U32 R2, RZ, RZ, 0x3f800000 ;  /* 0x3f800000ff027424 */ /* 0x002fe400078e00ff */
[----:B--2---:R-:W-:-:S03]  /*5450*/  IMAD.MOV.U32 R3, RZ, RZ, -0x800000 ;  /* 0xff800000ff037424 */ /* 0x004fc600078e00ff */
[----:B------:R1:W-:Y:S04]  /*5460*/  STL [R1+0x654], R2 ;  /* 0x0006540201007387 */ /* 0x0003e80000100800 */
[----:B------:R-:W-:Y:S01]  /*5470*/  STL [R1+0x438], R0 ;  /* 0x0004380001007387 */ /* 0x000fe20000100800 */
[----:B-1----:R-:W-:-:S03]  /*5480*/  IMAD.MOV.U32 R2, RZ, RZ, -0x800000 ;  /* 0xff800000ff027424 */ /* 0x002fc600078e00ff */
[----:B------:R1:W-:Y:S04]  /*5490*/  STL [R1+0x434], R3 ;  /* 0x0004340301007387 */ /* 0x0003e80000100800 */
[----:B------:R2:W-:Y:S04]  /*54a0*/  STL [R1+0x430], R2 ;  /* 0x0004300201007387 */ /* 0x0005e80000100800 */
[----:B------:R4:W-:Y:S01]  /*54b0*/  STL [R1+0x42c], R0 ;  /* 0x00042c0001007387 */ /* 0x0009e20000100800 */
[----:B-1----:R-:W-:Y:S02]  /*54c0*/  IMAD.MOV.U32 R3, RZ, RZ, 0x3f800000 ;  /* 0x3f800000ff037424 */ /* 0x002fe400078e00ff */
[----:B--2---:R-:W-:-:S03]  /*54d0*/  IMAD.MOV.U32 R2, RZ, RZ, 0x3f800000 ;  /* 0x3f800000ff027424 */ /* 0x004fc600078e00ff */
[----:B------:R-:W-:Y:S01]  /*54e0*/  STL [R1+0x658], R3 ;  /* 0x0006580301007387 */ /* 0x000fe20000100800 */
[----:B----4-:R-:W-:-:S03]  /*54f0*/  IMAD.MOV.U32 R0, RZ, RZ, 0x3f800000 ;  /* 0x3f800000ff007424 */ /* 0x010fc600078e00ff */
[----:B------:R-:W-:Y:S04]  /*5500*/  STL [R1+0x65c], R2 ;  /* 0x00065c0201007387 */ /* 0x000fe80000100800 */
[----:B------:R-:W-:Y:S04]  /*5510*/  STL [R1+0x460], RZ ;  /* 0x000460ff01007387 */ /* 0x000fe80000100800 */
[----:B------:R-:W-:Y:S04]  /*5520*/  STL [R1+0x660], R0 ;  /* 0x0006600001007387 */ /* 0x000fe80000100800 */
[----:B------:R-:W-:Y:S04]  /*5530*/  STL [R1+0x464], RZ ;  /* 0x000464ff01007387 */ /* 0x000fe80000100800 */
        /* <DEDUP_REMOVED lines=123> */
[----:B------:R-:W-:Y:S01]  /*5cf0*/  STL [R1+0x624], RZ ;  /* 0x000624ff01007387 */ /* 0x000fe20000100800 */
[----:B------:R-:W-:-:S03]  /*5d00*/  PRMT R13, R12, 0x7632, R13 ;  /* 0x000076320c0d7816 */ /* 0x000fc6000000000d */
[----:B------:R-:W-:Y:S04]  /*5d10*/  STL [R1+0x628], RZ ;  /* 0x000628ff01007387 */ /* 0x000fe80000100800 */
[----:B------:R-:W-:Y:S01]  /*5d20*/  STL [R1+0x62c], RZ ;  /* 0x00062cff01007387 */ /* 0x000fe20000100800 */
[----:B---3--:R-:W-:-:S03]  /*5d30*/  PRMT R4, R11, 0x7632, R4 ;  /* 0x000076320b047816 */ /* 0x008fc60000000004 */
[----:B------:R5:W-:Y:S01]  /*5d40*/  STS.U16 [R26+UR4+0x4b00], R7 ;  /* 0x004b00071a007988 */ /* 0x000be20008000404 */
[----:B------:R-:W-:Y:S02]  /*5d50*/  PRMT R5, R13, 0x7632, R5 ;  /* 0x000076320d057816 */ /* 0x000fe40000000005 */
[----:B------:R-:W-:Y:S01]  /*5d60*/  PRMT R6, R14, 0x7632, R6 ;  /* 0x000076320e067816 */ /* 0x000fe20000000006 */
[----:B------:R1:W-:Y:S01]  /*5d70*/  STS.U16 [R26+UR4+0x4d00], R8 ;  /* 0x004d00081a007988 */ /* 0x0003e20008000404 */
[----:B-----5:R-:W-:Y:S02]  /*5d80*/  PRMT R7, R9, 0x7632, R7 ;  /* 0x0000763209077816 */ /* 0x020fe40000000007 */
[----:B------:R-:W-:Y:S02]  /*5d90*/  PRMT R9, R15, 0x7632, R9 ;  /* 0x000076320f097816 */ /* 0x000fe40000000009 */
[----:B-1----:R-:W-:Y:S01]  /*5da0*/  PRMT R8, R10, 0x7632, R8 ;  /* 0x000076320a087816 */ /* 0x002fe20000000008 */
[----:B------:R1:W-:Y:S01]  /*5db0*/  STS.U16 [R26+UR4+0x5f00], R7 ;  /* 0x005f00071a007988 */ /* 0x0003e20008000404 */
[----:B------:R-:W-:-:S03]  /*5dc0*/  PRMT R10, R25, 0x7632, R10 ;  /* 0x00007632190a7816 */ /* 0x000fc6000000000a */
[----:B------:R2:W-:Y:S04]  /*5dd0*/  STS.U16 [R26+UR4+0x6100], R8 ;  /* 0x006100081a007988 */ /* 0x0005e80008000404 */
[----:B------:R3:W-:Y:S01]  /*5de0*/  STS.U16 [R26+UR4+0x6300], R4 ;  /* 0x006300041a007988 */ /* 0x0007e20008000404 */
[----:B-1----:R-:W-:-:S03]  /*5df0*/  PRMT R7, R19, 0x7632, R7 ;  /* 0x0000763213077816 */ /* 0x002fc60000000007 */
[----:B------:R1:W-:Y:S01]  /*5e00*/  STS.U16 [R26+UR4+0x6500], R13 ;  /* 0x0065000d1a007988 */ /* 0x0003e20008000404 */
[----:B--2---:R-:W-:-:S03]  /*5e10*/  PRMT R8, R20, 0x7632, R8 ;  /* 0x0000763214087816 */ /* 0x004fc60000000008 */
[----:B------:R2:W-:Y:S01]  /*5e20*/  STS.U16 [R26+UR4+0x6700], R5 ;  /* 0x006700051a007988 */ /* 0x0005e20008000404 */
[----:B---3--:R-:W-:-:S03]  /*5e30*/  PRMT R4, R18, 0x7632, R4 ;  /* 0x0000763212047816 */ /* 0x008fc60000000004 */
[----:B------:R3:W-:Y:S01]  /*5e40*/  STS.U16 [R26+UR4+0x6900], R6 ;  /* 0x006900061a007988 */ /* 0x0007e20008000404 */
[----:B-1----:R-:W-:-:S03]  /*5e50*/  PRMT R13, R21, 0x7632, R13 ;  /* 0x00007632150d7816 */ /* 0x002fc6000000000d */
[----:B------:R1:W-:Y:S01]  /*5e60*/  STS.U16 [R26+UR4+0x6b00], R9 ;  /* 0x006b00091a007988 */ /* 0x0003e20008000404 */
[----:B--2---:R-:W-:Y:S02]  /*5e70*/  PRMT R5, R22, 0x7632, R5 ;  /* 0x0000763216057816 */ /* 0x004fe40000000005 */
[----:B---3--:R-:W-:Y:S02]  /*5e80*/  PRMT R6, R23, 0x7632, R6 ;  /* 0x0000763217067816 */ /* 0x008fe40000000006 */
[----:B-1----:R-:W-:Y:S01]  /*5e90*/  PRMT R9, R24, 0x7632, R9 ;  /* 0x0000763218097816 */ /* 0x002fe20000000009 */
[----:B------:R1:W-:Y:S01]  /*5ea0*/  STS.U16 [R26+UR4+0x7100], R4 ;  /* 0x007100041a007988 */ /* 0x0003e20008000404 */
[----:B0-----:R-:W-:-:S03]  /*5eb0*/  LOP3.LUT R0, R27, 0x7f, RZ, 0xc0, !PT ;  /* 0x0000007f1b007812 */ /* 0x001fc600078ec0ff */
[----:B------:R1:W-:Y:S04]  /*5ec0*/  STS.U16 [R26+UR4+0x7300], R7 ;  /* 0x007300071a007988 */ /* 0x0003e80008000404 */
[----:B------:R1:W-:Y:S04]  /*5ed0*/  STS.U16 [R26+UR4+0x7500], R8 ;  /* 0x007500081a007988 */ /* 0x0003e80008000404 */
[----:B------:R1:W-:Y:S04]  /*5ee0*/  STS.U16 [R26+UR4+0x7700], R13 ;  /* 0x0077000d1a007988 */ /* 0x0003e80008000404 */
[----:B------:R1:W-:Y:S04]  /*5ef0*/  STS.U16 [R26+UR4+0x7900], R5 ;  /* 0x007900051a007988 */ /* 0x0003e80008000404 */
[----:B------:R1:W-:Y:S04]  /*5f00*/  STS.U16 [R26+UR4+0x7b00], R6 ;  /* 0x007b00061a007988 */ /* 0x0003e80008000404 */
[----:B------:R1:W-:Y:S04]  /*5f10*/  STS.U16 [R26+UR4+0x7d00], R9 ;  /* 0x007d00091a007988 */ /* 0x0003e80008000404 */
[----:B------:R1:W-:Y:S01]  /*5f20*/  STS.U16 [R26+UR4+0x7f00], R10 ;  /* 0x007f000a1a007988 */ /* 0x0003e20008000404 */
[----:B------:R-:W-:Y:S05]  /*5f30*/  @!P0 BRA `(.L_x_0) ;  /* 0x000002f4004c8947 */ /* 0x000fea0003800000 */
[----:B------:R-:W0:Y:S01]  /*5f40*/  LDC.64 R2, c[0x0][0x250] ;  /* 0x00009400ff027b82 */ /* 0x000e220000000a00 */
[----:B------:R-:W-:Y:S01]  /*5f50*/  LOP3.LUT R27, R27, 0x3f, RZ, 0xc0, !PT ;  /* 0x0000003f1b1b7812 */ /* 0x000fe200078ec0ff */
[----:B------:R-:W-:-:S06]  /*5f60*/  ULDC.64 UR4, c[0x0][0x260] ;  /* 0x0000980000047ab9 */ /* 0x000fcc0000000a00 */
[----:B-1----:R-:W1:Y:S01]  /*5f70*/  LDC.64 R12, c[0x0][0x218] ;  /* 0x00008600ff0c7b82 */ /* 0x002e620000000a00 */
[----:B------:R-:W-:Y:S01]  /*5f80*/  UIMAD UR4, UR7, UR4, URZ ;  /* 0x00000004070472a4 */ /* 0x000fe2000f8e023f */
[----:B------:R-:W-:-:S06]  /*5f90*/  IMAD R9, R27, UR5, RZ ;  /* 0x000000051b097c24 */ /* 0x000fcc000f8e02ff */
[----:B------:R-:W2:Y:S01]  /*5fa0*/  LDC R15, c[0x0][0x258] ;  /* 0x00009600ff0f7b82 */ /* 0x000ea20000000800 */
[----:B------:R-:W-:Y:S01]  /*5fb0*/  SHF.R.S32.HI R8, RZ, 0x1f, R9 ;  /* 0x0000001fff087819 */ /* 0x000fe20000011409 */
[----:B------:R-:W-:-:S06]  /*5fc0*/  USHF.R.S32.HI UR5, URZ, 0x1f, UR4 ;  /* 0x0000001f3f057899 */ /* 0x000fcc0008011404 */
[----:B------:R-:W3:Y:S01]  /*5fd0*/  LDC.64 R4, c[0x0][0x220] ;  /* 0x00008800ff047b82 */ /* 0x000ee20000000a00 */
[----:B0-----:R-:W-:Y:S01]  /*5fe0*/  IMAD R2, R2, UR7, RZ ;  /* 0x0000000702027c24 */ /* 0x001fe2000f8e02ff */
[----:B------:R-:W-:Y:S01]  /*5ff0*/  UMOV UR6, URZ ;  /* 0x0000003f00067c82 */ /* 0x000fe20008000000 */
[C---:B------:R-:W-:Y:S01]  /*6000*/  IMAD R28, R3.reuse, 0xa, RZ ;  /* 0x0000000a031c7824 */ /* 0x040fe200078e02ff */
[----:B------:R-:W-:Y:S01]  /*6010*/  ULDC UR11, c[0x0][0x238] ;  /* 0x00008e00000b7ab9 */ /* 0x000fe20000000800 */
[C---:B------:R-:W-:Y:S01]  /*6020*/  IMAD R26, R3.reuse, 0xb, RZ ;  /* 0x0000000b031a7824 */ /* 0x040fe200078e02ff */
[----:B------:R-:W-:Y:S01]  /*6030*/  ULDC UR14, c[0x0][0x264] ;  /* 0x00009900000e7ab9 */ /* 0x000fe20000000800 */
[C---:B------:R-:W-:Y:S01]  /*6040*/  IMAD R24, R3.reuse, 0xc, RZ ;  /* 0x0000000c03187824 */ /* 0x040fe200078e02ff */
[C---:B-1----:R-:W-:Y:S01]  /*6050*/  IADD3 R11, P0, R2.reuse, R12, RZ ;  /* 0x0000000c020b7210 */ /* 0x042fe20007f1e0ff */
[C---:B------:R-:W-:Y:S01]  /*6060*/  IMAD R22, R3.reuse, 0xd, RZ ;  /* 0x0000000d03167824 */ /* 0x040fe200078e02ff */
[----:B------:R-:W-:Y:S01]  /*6070*/  ULDC UR15, c[0x0][0x254] ;  /* 0x00009500000f7ab9 */ /* 0x000fe20000000800 */
[C---:B------:R-:W-:Y:S01]  /*6080*/  IMAD R20, R3.reuse, 0xe, RZ ;  /* 0x0000000e03147824 */ /* 0x040fe200078e02ff */
[----:B------:R-:W-:Y:S01]  /*6090*/  LEA.HI.X.SX32 R13, R2, R13, 0x1, P0 ;  /* 0x0000000d020d7211 */ /* 0x000fe200000f0eff */
[C---:B------:R-:W-:Y:S01]  /*60a0*/  IMAD R18, R3.reuse, 0xf, RZ ;  /* 0x0000000f03127824 */ /* 0x040fe200078e02ff */
[----:B------:R-:W-:Y:S01]  /*60b0*/  ULDC UR16, c[0x0][0x254] ;  /* 0x0000950000107ab9 */ /* 0x000fe20000000800 */
[----:B------:R-:W-:-:S02]  /*60c0*/  IMAD.SHL.U32 R16, R3, 0x10, RZ ;  /* 0x0000001003107824 */ /* 0x000fc400078e00ff */
[----:B--2---:R-:W-:Y:S02]  /*60d0*/  IMAD R0, R0, R15, RZ ;  /* 0x0000000f00007224 */ /* 0x004fe400078e02ff */
[----:B------:R-:W-:Y:S02]  /*60e0*/  IMAD R14, R3, 0x11, RZ ;  /* 0x00000011030e7824 */ /* 0x000fe400078e02ff */
[----:B------:R-:W-:Y:S02]  /*60f0*/  IMAD R6, R15, 0x80, R0 ;  /* 0x000000800f067824 */ /* 0x000fe400078e0200 */
[----:B------:R-:W-:Y:S01]  /*6100*/  IMAD R12, R3, 0x12, RZ ;  /* 0x00000012030c7824 */ /* 0x000fe200078e02ff */
[----:B---3--:R-:W-:Y:S01]  /*6110*/  IADD3 R2, P4, P5, R9, UR4, R4 ;  /* 0x0000000409027c10 */ /* 0x008fe2000fd9e004 */
[----:B------:R-:W-:Y:S01]  /*6120*/  IMAD R7, R15, 0x80, R6 ;  /* 0x000000800f077824 */ /* 0x000fe200078e0206 */
[CC--:B------:R-:W-:Y:S01]  /*6130*/  IADD3 R9, P1, R6.reuse, R11.reuse, RZ ;  /* 0x0000000b06097210 */ /* 0x0c0fe20007f3e0ff */
[----:B------:R-:W-:Y:S01]  /*6140*/  IMAD R17, R3, 0x1a, RZ ;  /* 0x0000001a03117824 */ /* 0x000fe200078e02ff */
[----:B------:R-:W-:Y:S01]  /*6150*/  ULDC UR4, c[0x0][0x268] ;  /* 0x00009a0000047ab9 */ /* 0x000fe20000000800 */
[----:B------:R0:W-:Y:S01]  /*6160*/  STL [R1+0x1660], R2 ;  /* 0x0016600201007387 */ /* 0x0001e20000100800 */
[----:B------:R-:W-:Y:S01]  /*6170*/  IMAD R4, R15, 0x80, R7 ;  /* 0x000000800f047824 */ /* 0x000fe200078e0207 */
[----:B------:R-:W-:Y:S01]  /*6180*/  IADD3 R10, P2, R7, R11, RZ ;  /* 0x0000000b070a7210 */ /* 0x000fe20007f5e0ff */
[C---:B------:R-:W-:Y:S01]  /*6190*/  IMAD R15, R3.reuse, 0x19, RZ ;  /* 0x00000019030f7824 */ /* 0x040fe200078e02ff */
[----:B------:R-:W-:Y:S01]  /*61a0*/  LEA.HI.X.SX32 R6, R6, R13, 0x1, P1 ;  /* 0x0000000d06067211 */ /* 0x000fe200008f0eff */
[----:B------:R-:W-:-:S02]  /*61b0*/  IMAD R19, R3, 0x1b, RZ ;  /* 0x0000001b03137824 */ /* 0x000fc400078e02ff */
[C---:B------:R-:W-:Y:S02]  /*61c0*/  IMAD R21, R3.reuse, 0x1c, RZ ;  /* 0x0000001c03157824 */ /* 0x040fe400078e02ff */
[C---:B------:R-:W-:Y:S01]  /*61d0*/  IMAD R23, R3.reuse, 0x1d, RZ ;  /* 0x0000001d03177824 */ /* 0x040fe200078e02ff */
[----:B0-----:R-:W-:Y:S01]  /*61e0*/  IADD3 R2, P0, R0, R11, RZ ;  /* 0x0000000b00027210 */ /* 0x001fe20007f1e0ff */
[C---:B------:R-:W-:Y:S02]  /*61f0*/  IMAD R25, R3.reuse, 0x1e, RZ ;  /* 0x0000001e03197824 */ /* 0x040fe400078e02ff */
[C---:B------:R-:W-:Y:S02]  /*6200*/  IMAD R27, R3.reuse, 0x1f, RZ ;  /* 0x0000001f031b7824 */ /* 0x040fe400078e02ff */
[----:B------:R0:W-:Y:S01]  /*6210*/  STL [R1+0x41c], R2 ;  /* 0x00041c0201007387 */ /* 0x0001e20000100800 */
[----:B------:R-:W-:-:S03]  /*6220*/  IMAD.SHL.U32 R29, R3, 0x20, RZ ;  /* 0x00000020031d7824 */ /* 0x000fc600078e00ff */
[----:B------:R1:W-:Y:S04]  /*6230*/  STL [R1+0x420], R9 ;  /* 0x0004200901007387 */ /* 0x0003e80000100800 */
[----:B------:R2:W-:Y:S01]  /*6240*/  STL [R1+0x424], R10 ;  /* 0x0004240a01007387 */ /* 0x0005e20000100800 */
[----:B0-----:R-:W-:Y:S01]  /*6250*/  IADD3 R2, P3, R4, R11, RZ ;  /* 0x0000000b04027210 */ /* 0x001fe20007f7e0ff */
[----:B------:R-:W-:Y:S01]  /*6260*/  IMAD.SHL.U32 R11, R3, 0x8, RZ ;  /* 0x00000008030b7824 */ /* 0x000fe200078e00ff */
[-C--:B-1----:R-:W-:Y:S02]  /*6270*/  LEA.HI.X.SX32 R9, R0, R13.reuse, 0x1, P0 ;  /* 0x0000000d00097211 */ /* 0x082fe400000f0eff */
[-C--:B------:R-:W-:Y:S01]  /*6280*/  LEA.HI.X.SX32 R0, R7, R13.reuse, 0x1, P2 ;  /* 0x0000000d07007211 */ /* 0x080fe200010f0eff */
[C---:B------:R-:W-:Y:S01]  /*6290*/  IMAD.SHL.U32 R7, R3.reuse, 0x4, RZ ;  /* 0x0000000403077824 */ /* 0x040fe200078e00ff */
[----:B------:R-:W-:Y:S01]  /*62a0*/  LEA.HI.X.SX32 R4, R4, R13, 0x1, P3 ;  /* 0x0000000d04047211 */ /* 0x000fe200018f0eff */
[----:B------:R0:W-:Y:S01]  /*62b0*/  STL [R1+0x63c], R9 ;  /* 0x00063c0901007387 */ /* 0x0001e20000100800 */
[----:B------:R-:W-:-:S02]  /*62c0*/  IMAD R13, R3, 0x18, RZ ;  /* 0x00000018030d7824 */ /* 0x000fc400078e02ff */
[C---:B--2---:R-:W-:Y:S01]  /*62d0*/  IMAD R10, R3.reuse, 0x6, RZ ;  /* 0x00000006030a7824 */ /* 0x044fe200078e02ff */
[----:B------:R-:W-:Y:S04]  /*62e0*/  STL [R1+0x428], R2 ;  /* 0x0004280201007387 */ /* 0x000fe80000100800 */
[----:B------:R1:W-:Y:S01]  /*62f0*/  STL [R1+0x640], R6 ;  /* 0x0006400601007387 */ /* 0x0003e20000100800 */
[----:B0-----:R-:W-:-:S03]  /*6300*/  IMAD R9, R3, 0x7, RZ ;  /* 0x0000000703097824 */ /* 0x001fc600078e02ff */
[----:B------:R0:W-:Y:S01]  /*6310*/  STL [R1+0x644], R0 ;  /* 0x0006440001007387 */ /* 0x0001e20000100800 */
[----:B-1----:R-:W-:Y:S02]  /*6320*/  SHF.R.S32.HI R6, RZ, 0x1f, R3 ;  /* 0x0000001fff067819 */ /* 0x002fe40000011403 */
[----:B0-----:R-:W-:Y:S01]  /*6330*/  IADD3.X R0, R8, UR5, R5, P4, P5 ;  /* 0x0000000508007c10 */ /* 0x001fe2000a7ea405 */
[C---:B------:R-:W-:Y:S02]  /*6340*/  IMAD.SHL.U32 R8, R3.reuse, 0x2, RZ ;  /* 0x0000000203087824 */ /* 0x040fe400078e00ff */
[C---:B------:R-:W-:Y:S02]  /*6350*/  IMAD R5, R3.reuse, 0x3, RZ ;  /* 0x0000000303057824 */ /* 0x040fe400078e02ff */
[----:B------:R0:W-:Y:S04]  /*6360*/  STL [R1+0x1650], R0 ;  /* 0x0016500001007387 */ /* 0x0001e80000100800 */
[----:B------:R1:W-:Y:S04]  /*6370*/  STL [R1+0x648], R4 ;  /* 0x0006480401007387 */ /* 0x0003e80000100800 */
[----:B------:R2:W-:Y:S01]  /*6380*/  STL [R1+0x16f8], R7 ;  /* 0x0016f80701007387 */ /* 0x0005e20000100800 */
[C---:B0-----:R-:W-:Y:S01]  /*6390*/  IMAD R0, R3.reuse, 0x9, RZ ;  /* 0x0000000903007824 */ /* 0x041fe200078e02ff */
[----:B------:R-:W-:Y:S01]  /*63a0*/  IADD3 RZ, P1, R8, R2, RZ ;  /* 0x0000000208ff7210 */ /* 0x000fe20007f3e0ff */
[----:B-1----:R-:W-:-:S03]  /*63b0*/  IMAD R4, R3, 0x5, RZ ;  /* 0x0000000503047824 */ /* 0x002fc600078e02ff */
[----:B------:R0:W-:Y:S01]  /*63c0*/  STL [R1+0xec], R0 ;  /* 0x0000ec0001007387 */ /* 0x0001e20000100800 */
[----:B--2---:R-:W-:-:S03]  /*63d0*/  IMAD R7, R3, 0x14, RZ ;  /* 0x0000001403077824 */ /* 0x004fc600078e02ff */
[----:B------:R-:W-:Y:S04]  /*63e0*/  STL [R1+0xe8], R28 ;  /* 0x0000e81c01007387 */ /* 0x000fe80000100800 */
[----:B------:R-:W-:Y:S01]  /*63f0*/  STL [R1+0x16e0], R28 ;  /* 0x0016e01c01007387 */ /* 0x000fe20000100800 */
[----:B0-----:R-:W-:-:S03]  /*6400*/  IMAD R0, R3, 0x13, RZ ;  /* 0x0000001303007824 */ /* 0x001fc600078e02ff */
        /* <DEDUP_REMOVED lines=11> */
[----:B------:R0:W-:Y:S04]  /*64c0*/  STL [R1+0x1fc], R0 ;  /* 0x0001fc0001007387 */ /* 0x0001e80000100800 */
[----:B------:R-:W-:Y:S04]  /*64d0*/  STL [R1+0x204], R14 ;  /* 0x0002040e01007387 */ /* 0x000fe80000100800 */
[----:B------:R1:W-:Y:S01]  /*64e0*/  STL [R1+0x1f8], R7 ;  /* 0x0001f80701007387 */ /* 0x0003e20000100800 */
[----:B0-----:R-:W-:-:S03]  /*64f0*/  IMAD R0, R3, 0x15, RZ ;  /* 0x0000001503007824 */ /* 0x001fc600078e02ff */
[----:B------:R-:W-:Y:S04]  /*6500*/  STL [R1+0x200], R12 ;  /* 0x0002000c01007387 */ /* 0x000fe80000100800 */
[----:B------:R0:W-:Y:S01]  /*6510*/  STL [R1+0x1f4], R0 ;  /* 0x0001f40001007387 */ /* 0x0001e20000100800 */
[----:B-1----:R-:W-:-:S05]  /*6520*/  IMAD R7, R3, 0x16, RZ ;  /* 0x0000001603077824 */ /* 0x002fca00078e02ff */
[----:B------:R1:W-:Y:S01]  /*6530*/  STL [R1+0x1f0], R7 ;  /* 0x0001f00701007387 */ /* 0x0003e20000100800 */
[----:B0-----:R-:W-:-:S05]  /*6540*/  IMAD R0, R3, 0x17, RZ ;  /* 0x0000001703007824 */ /* 0x001fca00078e02ff */
[----:B------:R0:W-:Y:S01]  /*6550*/  STL [R1+0x1ec], R0 ;  /* 0x0001ec0001007387 */ /* 0x0001e20000100800 */
[----:B-1----:R-:W-:-:S03]  /*6560*/  IMAD R7, R3, 0x22, RZ ;  /* 0x0000002203077824 */ /* 0x002fc600078e02ff */
        /* <DEDUP_REMOVED lines=12> */
[----:B------:R-:W2:Y:S04]  /*6630*/  LDL R18, [R1+0x41c] ;  /* 0x00041c0001127983 */ /* 0x000ea80000100800 */
[----:B------:R-:W3:Y:S01]  /*6640*/  LDL R20, [R1+0x420] ;  /* 0x0004200001147983 */ /* 0x000ee20000100800 */
[----:B-1----:R-:W-:-:S03]  /*6650*/  IMAD R7, R3, 0x24, RZ ;  /* 0x0000002403077824 */ /* 0x002fc600078e02ff */
[----:B------:R0:W-:Y:S04]  /*6660*/  STL [R1+0x1bc], R0 ;  /* 0x0001bc0001007387 */ /* 0x0001e80000100800 */
[----:B------:R-:W-:Y:S04]  /*6670*/  STL [R1+0x1c8], R29 ;  /* 0x0001c81d01007387 */ /* 0x000fe80000100800 */
[----:B------:R-:W4:Y:S01]  /*6680*/  LDL R24, [R1+0x424] ;  /* 0x0004240001187983 */ /* 0x000f220000100800 */
[----:B0-----:R-:W-:-:S03]  /*6690*/  IMAD R0, R3, 0x25, RZ ;  /* 0x0000002503007824 */ /* 0x001fc600078e02ff */
[----:B------:R0:W-:Y:S04]  /*66a0*/  STL [R1+0x1b8], R7 ;  /* 0x0001b80701007387 */ /* 0x0001e80000100800 */
[----:B------:R-:W5:Y:S01]  /*66b0*/  LDL R28, [R1+0x63c] ;  /* 0x00063c00011c7983 */ /* 0x000f620000100800 */
[----:B0-----:R-:W-:-:S03]  /*66c0*/  IMAD R7, R3, 0x26, RZ ;  /* 0x0000002603077824 */ /* 0x001fc600078e02ff */
[----:B------:R0:W-:Y:S04]  /*66d0*/  STL [R1+0x1b4], R0 ;  /* 0x0001b40001007387 */ /* 0x0001e80000100800 */
[----:B------:R1:W-:Y:S04]  /*66e0*/  STL [R1+0x1b0], R7 ;  /* 0x0001b00701007387 */ /* 0x0003e80000100800 */
[----:B------:R-:W5:Y:S01]  /*66f0*/  LDL R22, [R1+0x640] ;  /* 0x0006400001167983 */ /* 0x000f620000100800 */
[C---:B0-----:R-:W-:Y:S02]  /*6700*/  IMAD R0, R3.reuse, 0x27, RZ ;  /* 0x0000002703007824 */ /* 0x041fe400078e02ff */
[----:B-1----:R-:W-:-:S03]  /*6710*/  IMAD R7, R3, 0x28, RZ ;  /* 0x0000002803077824 */ /* 0x002fc600078e02ff */
[----:B------:R0:W-:Y:S04]  /*6720*/  STL [R1+0x1ac], R0 ;  /* 0x0001ac0001007387 */ /* 0x0001e80000100800 */
[----:B------:R1:W-:Y:S04]  /*6730*/  STL [R1+0x1a8], R7 ;  /* 0x0001a80701007387 */ /* 0x0003e80000100800 */
[----:B------:R-:W5:Y:S01]  /*6740*/  LDL R26, [R1+0x644] ;  /* 0x00064400011a7983 */ /* 0x000f620000100800 */
[C---:B0-----:R-:W-:Y:S02]  /*6750*/  IMAD R0, R3.reuse, 0x29, RZ ;  /* 0x0000002903007824 */ /* 0x041fe400078e02ff */
[----:B-1----:R-:W-:-:S03]  /*6760*/  IMAD R7, R3, 0x2a, RZ ;  /* 0x0000002a03077824 */ /* 0x002fc600078e02ff */
[----:B------:R0:W-:Y:S04]  /*6770*/  STL [R1+0x1a4], R0 ;  /* 0x0001a40001007387 */ /* 0x0001e80000100800 */
[----:B------:R1:W-:Y:S01]  /*6780*/  STL [R1+0x1a0], R7 ;  /* 0x0001a00701007387 */ /* 0x0003e20000100800 */
[C---:B0-----:R-:W-:Y:S02]  /*6790*/  IMAD R0, R3.reuse, 0x2b, RZ ;  /* 0x0000002b03007824 */ /* 0x041fe400078e02ff */
[----:B-1----:R-:W-:-:S03]  /*67a0*/  IMAD R7, R3, 0x2c, RZ ;  /* 0x0000002c03077824 */ /* 0x002fc600078e02ff */
[----:B------:R0:W-:Y:S04]  /*67b0*/  STL [R1+0x19c], R0 ;  /* 0x00019c0001007387 */ /* 0x0001e80000100800 */
[----:B0-----:R-:W5:Y:S04]  /*67c0*/  LDL R0, [R1+0x648] ;  /* 0x0006480001007983 */ /* 0x001f680000100800 */
[----:B------:R0:W-:Y:S02]  /*67d0*/  STL [R1+0x198], R7 ;  /* 0x0001980701007387 */ /* 0x0001e40000100800 */
[----:B0-----:R-:W-:-:S05]  /*67e0*/  IMAD R7, R3, 0x2d, RZ ;  /* 0x0000002d03077824 */ /* 0x001fca00078e02ff */
        /* <DEDUP_REMOVED lines=26> */
[----:B------:R0:W-:Y:S01]  /*6990*/  STL [R1+0x160], R7 ;  /* 0x0001600701007387 */ /* 0x0001e20000100800 */
[----:B--2---:R-:W-:Y:S01]  /*69a0*/  IADD3 RZ, P0, R18, R3, RZ ;  /* 0x0000000312ff7210 */ /* 0x004fe20007f1e0ff */
[----:B0-----:R-:W-:-:S05]  /*69b0*/  IMAD R7, R3, 0x3b, RZ ;  /* 0x0000003b03077824 */ /* 0x001fca00078e02ff */
[----:B------:R0:W-:Y:S01]  /*69c0*/  STL [R1+0x15c], R7 ;  /* 0x00015c0701007387 */ /* 0x0001e20000100800 */
[----:B---3--:R-:W-:Y:S01]  /*69d0*/  IADD3 RZ, P5, R20, R3, RZ ;  /* 0x0000000314ff7210 */ /* 0x008fe20007fbe0ff */
[----:B0-----:R-:W-:-:S05]  /*69e0*/  IMAD R7, R3, 0x3c, RZ ;  /* 0x0000003c03077824 */ /* 0x001fca00078e02ff */
[----:B------:R5:W-:Y:S01]  /*69f0*/  STL [R1+0x158], R7 ;  /* 0x0001580701007387 */ /* 0x000be20000100800 */
[----:B----4-:R-:W-:Y:S01]  /*6a00*/  IADD3 RZ, P2, R24, R3, RZ ;  /* 0x0000000318ff7210 */ /* 0x010fe20007f5e0ff */
[----:B-----5:R-:W-:-:S05]  /*6a10*/  IMAD.X R7, R6, 0x1, R28, P0 ;  /* 0x0000000106077824 */ /* 0x020fca00000e061c */
[----:B------:R0:W-:Y:S02]  /*6a20*/  STL [R1+0x1598], R7 ;  /* 0x0015980701007387 */ /* 0x0001e40000100800 */
[----:B0-----:R-:W-:-:S05]  /*6a30*/  IMAD.X R7, R6, 0x1, R22, P5 ;  /* 0x0000000106077824 */ /* 0x001fca00028e0616 */
[----:B------:R0:W-:Y:S02]  /*6a40*/  STL [R1+0x159c], R7 ;  /* 0x00159c0701007387 */ /* 0x0001e40000100800 */
[----:B0-----:R-:W-:-:S05]  /*6a50*/  IMAD.X R7, R6, 0x1, R26, P2 ;  /* 0x0000000106077824 */ /* 0x001fca00010e061a */
[----:B------:R0:W-:Y:S04]  /*6a60*/  STL [R1+0x15a0], R7 ;  /* 0x0015a00701007387 */ /* 0x0001e80000100800 */
[----:B0-----:R-:W2:Y:S01]  /*6a70*/  LDL.LU R7, [R1+0x16f8] ;  /* 0x0016f80001077983 */ /* 0x001ea20000300800 */
[----:B------:R-:W-:Y:S02]  /*6a80*/  IADD3 RZ, P5, R2, R3, RZ ;  /* 0x0000000302ff7210 */ /* 0x000fe40007fbe0ff */
[C---:B------:R-:W-:Y:S02]  /*6a90*/  IADD3 RZ, P6, R8.reuse, R18, RZ ;  /* 0x0000001208ff7210 */ /* 0x040fe40007fde0ff */
[----:B------:R-:W-:Y:S01]  /*6aa0*/  IADD3 RZ, P4, R8, R20, RZ ;  /* 0x0000001408ff7210 */ /* 0x000fe20007f9e0ff */
[----:B------:R-:W-:Y:S01]  /*6ab0*/  IMAD.X R6, R6, 0x1, R0, P5 ;  /* 0x0000000106067824 */ /* 0x000fe200028e0600 */
[----:B------:R-:W-:-:S02]  /*6ac0*/  IADD3 RZ, P3, R8, R24, RZ ;  /* 0x0000001808ff7210 */ /* 0x000fc40007f7e0ff */
[----:B------:R-:W-:Y:S02]  /*6ad0*/  SHF.R.S32.HI R8, RZ, 0x1f, R8 ;  /* 0x0000001fff087819 */ /* 0x000fe40000011408 */
[----:B------:R0:W-:Y:S03]  /*6ae0*/  STL [R1+0x1590], R6 ;  /* 0x0015900601007387 */ /* 0x0001e60000100800 */
[----:B0-----:R-:W-:-:S05]  /*6af0*/  IMAD.X R6, R8, 0x1, R28, P6 ;  /* 0x0000000108067824 */ /* 0x001fca00030e061c */
[----:B------:R0:W-:Y:S01]  /*6b00*/  STL [R1+0x1594], R6 ;  /* 0x0015940601007387 */ /* 0x0001e20000100800 */
[C---:B------:R-:W-:Y:S02]  /*6b10*/  IADD3 RZ, P0, R5.reuse, R18, RZ ;  /* 0x0000001205ff7210 */ /* 0x040fe40007f1e0ff */
[C---:B------:R-:W-:Y:S01]  /*6b20*/  IADD3 RZ, P2, R5.reuse, R20, RZ ;  /* 0x0000001405ff7210 */ /* 0x040fe20007f5e0ff */
[C---:B0-----:R-:W-:Y:S01]  /*6b30*/  IMAD.X R6, R8.reuse, 0x1, R22, P4 ;  /* 0x0000000108067824 */ /* 0x041fe200020e0616 */
[C---:B------:R-:W-:Y:S02]  /*6b40*/  IADD3 RZ, P5, R5.reuse, R24, RZ ;  /* 0x0000001805ff7210 */ /* 0x040fe40007fbe0ff */
[----:B------:R-:W-:Y:S02]  /*6b50*/  IADD3 RZ, P6, R5, R2, RZ ;  /* 0x0000000205ff7210 */ /* 0x000fe40007fde0ff */
[----:B------:R0:W-:Y:S01]  /*6b60*/  STL [R1+0x1588], R6 ;  /* 0x0015880601007387 */ /* 0x0001e20000100800 */
[----:B------:R-:W-:Y:S01]  /*6b70*/  SHF.R.S32.HI R5, RZ, 0x1f, R5 ;  /* 0x0000001fff057819 */ /* 0x000fe20000011405 */
[----:B0-----:R-:W-:-:S02]  /*6b80*/  IMAD.X R6, R8, 0x1, R26, P3 ;  /* 0x0000000108067824 */ /* 0x001fc400018e061a */
[----:B------:R-:W-:-:S03]  /*6b90*/  IMAD.X R8, R8, 0x1, R0, P1 ;  /* 0x0000000108087824 */ /* 0x000fc600008e0600 */
[----:B------:R0:W-:Y:S04]  /*6ba0*/  STL [R1+0x158c], R6 ;  /* 0x00158c0601007387 */ /* 0x0001e80000100800 */
[----:B------:R1:W-:Y:S01]  /*6bb0*/  STL [R1+0x1580], R8 ;  /* 0x0015800801007387 */ /* 0x0003e20000100800 */
[----:B0-----:R-:W-:-:S05]  /*6bc0*/  IMAD.X R6, R5, 0x1, R28, P0 ;  /* 0x0000000105067824 */ /* 0x001fca00000e061c */
[----:B------:R0:W-:Y:S01]  /*6bd0*/  STL [R1+0x1584], R6 ;  /* 0x0015840601007387 */ /* 0x0001e20000100800 */
[C---:B-1----:R-:W-:Y:S02]  /*6be0*/  IMAD.X R8, R5.reuse, 0x1, R26, P5 ;  /* 0x0000000105087824 */ /* 0x042fe400028e061a */
[----:B0-----:R-:W-:-:S05]  /*6bf0*/  IMAD.X R6, R5, 0x1, R22, P2 ;  /* 0x0000000105067824 */ /* 0x001fca00010e0616 */
[----:B------:R0:W-:Y:S04]  /*6c00*/  STL [R1+0x1578], R6 ;  /* 0x0015780601007387 */ /* 0x0001e80000100800 */
[----:B------:R-:W-:Y:S01]  /*6c10*/  STL [R1+0x157c], R8 ;  /* 0x00157c0801007387 */ /* 0x000fe20000100800 */
[----:B0-----:R-:W-:Y:S01]  /*6c20*/  IMAD.X R6, R5, 0x1, R0, P6 ;  /* 0x0000000105067824 */ /* 0x001fe200030e0600 */
[----:B------:R-:W-:-:S04]  /*6c30*/  IADD3 RZ, P2, R4, R18, RZ ;  /* 0x0000001204ff7210 */ /* 0x000fc80007f5e0ff */
[----:B------:R0:W-:Y:S01]  /*6c40*/  STL [R1+0x1570], R6 ;  /* 0x0015700601007387 */ /* 0x0001e20000100800 */
[C---:B------:R-:W-:Y:S02]  /*6c50*/  IADD3 RZ, P5, R4.reuse, R20, RZ ;  /* 0x0000001404ff7210 */ /* 0x040fe40007fbe0ff */
[----:B------:R-:W-:Y:S02]  /*6c60*/  IADD3 RZ, P6, R4, R24, RZ ;  /* 0x0000001804ff7210 */ /* 0x000fe40007fde0ff */
[C---:B--2---:R-:W-:Y:S02]  /*6c70*/  IADD3 RZ, P4, R7.reuse, R18, RZ ;  /* 0x0000001207ff7210 */ /* 0x044fe40007f9e0ff */
[C---:B------:R-:W-:Y:S02]  /*6c80*/  IADD3 RZ, P3, R7.reuse, R20, RZ ;  /* 0x0000001407ff7210 */ /* 0x040fe40007f7e0ff */
[C---:B------:R-:W-:Y:S02]  /*6c90*/  IADD3 RZ, P1, R7.reuse, R24, RZ ;  /* 0x0000001807ff7210 */ /* 0x040fe40007f3e0ff */
[----:B------:R-:W-:-:S02]  /*6ca0*/  IADD3 RZ, P0, R7, R2, RZ ;  /* 0x0000000207ff7210 */ /* 0x000fc40007f1e0ff */
[----:B------:R-:W-:-:S05]  /*6cb0*/  SHF.R.S32.HI R7, RZ, 0x1f, R7 ;  /* 0x0000001fff077819 */ /* 0x000fca0000011407 */
[----:B------:R-:W-:Y:S01]  /*6cc0*/  IMAD.X R5, R7, 0x1, R28, P4 ;  /* 0x0000000107057824 */ /* 0x000fe200020e061c */
[----:B------:R-:W-:-:S04]  /*6cd0*/  IADD3 RZ, P4, R4, R2, RZ ;  /* 0x0000000204ff7210 */ /* 0x000fc80007f9e0ff */
[----:B------:R1:W-:Y:S01]  /*6ce0*/  STL [R1+0x1574], R5 ;  /* 0x0015740501007387 */ /* 0x0003e20000100800 */
[----:B------:R-:W-:Y:S01]  /*6cf0*/  SHF.R.S32.HI R4, RZ, 0x1f, R4 ;  /* 0x0000001fff047819 */ /* 0x000fe20000011404 */
[C---:B0-----:R-:W-:Y:S02]  /*6d00*/  IMAD.X R6, R7.reuse, 0x1, R26, P1 ;  /* 0x0000000107067824 */ /* 0x041fe400008e061a */
[----:B-1----:R-:W-:-:S05]  /*6d10*/  IMAD.X R5, R7, 0x1, R22, P3 ;  /* 0x0000000107057824 */ /* 0x002fca00018e0616 */
[----:B------:R0:W-:Y:S04]  /*6d20*/  STL [R1+0x1568], R5 ;  /* 0x0015680501007387 */ /* 0x0001e80000100800 */
[----:B------:R1:W-:Y:S01]  /*6d30*/  STL [R1+0x156c], R6 ;  /* 0x00156c0601007387 */ /* 0x0003e20000100800 */
[----:B0-----:R-:W-:Y:S02]  /*6d40*/  IMAD.X R5, R7, 0x1, R0, P0 ;  /* 0x0000000107057824 */ /* 0x001fe400000e0600 */
[C---:B------:R-:W-:Y:S02]  /*6d50*/  IMAD.X R0, R4.reuse, 0x1, R28, P2 ;  /* 0x0000000104007824 */ /* 0x040fe400010e061c */
[----:B-1----:R-:W-:Y:S01]  /*6d60*/  IMAD.X R6, R4, 0x1, R22, P5 ;  /* 0x0000000104067824 */ /* 0x002fe200028e0616 */
[----:B------:R0:W-:Y:S01]  /*6d70*/  STL [R1+0x1560], R5 ;  /* 0x0015600501007387 */ /* 0x0001e20000100800 */
[----:B------:R-:W-:-:S03]  /*6d80*/  IADD3 RZ, P3, R10, R18, RZ ;  /* 0x000000120aff7210 */ /* 0x000fc60007f7e0ff */
[----:B------:R1:W-:Y:S01]  /*6d90*/  STL [R1+0x1564], R0 ;  /* 0x0015640001007387 */ /* 0x0003e20000100800 */
[----:B------:R-:W-:Y:S02]  /*6da0*/  IADD3 RZ, P1, R10, R20, RZ ;  /* 0x000000140aff7210 */ /* 0x000fe40007f3e0ff */
[----:B0-----:R-:W-:Y:S01]  /*6db0*/  SHF.R.S32.HI R5, RZ, 0x1f, R10 ;  /* 0x0000001fff057819 */ /* 0x001fe2000001140a */
[----:B------:R0:W-:Y:S01]  /*6dc0*/  STL [R1+0x1550], R6 ;  /* 0x0015500601007387 */ /* 0x0001e20000100800 */
[----:B-1----:R-:W-:-:S03]  /*6dd0*/  IMAD.X R0, R4, 0x1, R26, P6 ;  /* 0x0000000104007824 */ /* 0x002fc600030e061a */
[----:B------:R-:W-:Y:S04]  /*6de0*/  STL [R1+0x228], R5 ;  /* 0x0002280501007387 */ /* 0x000fe80000100800 */
[----:B------:R1:W-:Y:S01]  /*6df0*/  STL [R1+0x1640], R4 ;  /* 0x0016400401007387 */ /* 0x0003e20000100800 */
[----:B------:R-:W-:-:S03]  /*6e00*/  IADD3 RZ, P0, R10, R24, RZ ;  /* 0x000000180aff7210 */ /* 0x000fc60007f1e0ff */
[----:B------:R2:W-:Y:S01]  /*6e10*/  STL [R1+0x1554], R0 ;  /* 0x0015540001007387 */ /* 0x0005e20000100800 */
[----:B0-----:R-:W-:Y:S02]  /*6e20*/  IMAD R6, R3, 0x3d, RZ ;  /* 0x0000003d03067824 */ /* 0x001fe400078e02ff */
[C---:B-1----:R-:W-:Y:S02]  /*6e30*/  IMAD.X R4, R5.reuse, 0x1, R22, P1 ;  /* 0x0000000105047824 */ /* 0x042fe400008e0616 */
[----:B--2---:R-:W-:Y:S01]  /*6e40*/  IMAD.X R0, R5, 0x1, R28, P3 ;  /* 0x0000000105007824 */ /* 0x004fe200018e061c */
[----:B------:R-:W-:-:S04]  /*6e50*/  IADD3 RZ, P5, R9, R18, RZ ;  /* 0x0000001209ff7210 */ /* 0x000fc80007fbe0ff */
[----:B------:R0:W-:Y:S04]  /*6e60*/  STL [R1+0x1558], R0 ;  /* 0x0015580001007387 */ /* 0x0001e80000100800 */
[----:B------:R1:W-:Y:S04]  /*6e70*/  STL [R1+0x155c], R4 ;  /* 0x00155c0401007387 */ /* 0x0003e80000100800 */
[----:B------:R-:W-:Y:S01]  /*6e80*/  STL [R1+0x154], R6 ;  /* 0x0001540601007387 */ /* 0x000fe20000100800 */
[----:B0-----:R-:W-:Y:S01]  /*6e90*/  SHF.R.S32.HI R0, RZ, 0x1f, R9 ;  /* 0x0000001fff007819 */ /* 0x001fe20000011409 */
[----:B-1----:R-:W-:Y:S01]  /*6ea0*/  IMAD.X R4, R5, 0x1, R26, P0 ;  /* 0x0000000105047824 */ /* 0x002fe200000e061a */
[----:B------:R-:W-:-:S02]  /*6eb0*/  IADD3 RZ, P0, R11, R18, RZ ;  /* 0x000000120bff7210 */ /* 0x000fc40007f1e0ff */
[----:B------:R-:W2:Y:S01]  /*6ec0*/  LDL.LU R18, [R1+0x16f4] ;  /* 0x0016f40001127983 */ /* 0x000ea20000300800 */
[----:B------:R-:W-:-:S03]  /*6ed0*/  IADD3 RZ, P6, R9, R20, RZ ;  /* 0x0000001409ff7210 */ /* 0x000fc60007fde0ff */
[----:B------:R0:W-:Y:S01]  /*6ee0*/  STL [R1+0x1540], R4 ;  /* 0x0015400401007387 */ /* 0x0001e20000100800 */
[----:B------:R-:W-:-:S03]  /*6ef0*/  IADD3 RZ, P3, R9, R24, RZ ;  /* 0x0000001809ff7210 */ /* 0x000fc60007f7e0ff */
[----:B------:R-:W-:Y:S01]  /*6f00*/  STL [R1+0x224], R0 ;  /* 0x0002240001007387 */ /* 0x000fe20000100800 */
[C---:B0-----:R-:W-:Y:S01]  /*6f10*/  IMAD.X R4, R0.reuse, 0x1, R28, P5 ;  /* 0x0000000100047824 */ /* 0x041fe200028e061c */
[C---:B------:R-:W-:Y:S02]  /*6f20*/  IADD3 RZ, P5, R11.reuse, R20, RZ ;  /* 0x000000140bff7210 */ /* 0x040fe40007fbe0ff */
[----:B------:R-:W3:Y:S04]  /*6f30*/  LDL.LU R20, [R1+0x16f0] ;  /* 0x0016f00001147983 */ /* 0x000ee80000300800 */
[----:B------:R0:W-:Y:S02]  /*6f40*/  STL [R1+0x1544], R4 ;  /* 0x0015440401007387 */ /* 0x0001e40000100800 */
[C---:B0-----:R-:W-:Y:S01]  /*6f50*/  IMAD.X R4, R0.reuse, 0x1, R22, P6 ;  /* 0x0000000100047824 */ /* 0x041fe200030e0616 */
[----:B------:R-:W-:Y:S01]  /*6f60*/  IADD3 RZ, P6, R11, R24, RZ ;  /* 0x000000180bff7210 */ /* 0x000fe20007fde0ff */
[----:B------:R-:W-:Y:S01]  /*6f70*/  IMAD.X R0, R0, 0x1, R26, P3 ;  /* 0x0000000100007824 */ /* 0x000fe200018e061a */
[----:B------:R-:W4:Y:S04]  /*6f80*/  LDL.LU R22, [R1+0x16ec] ;  /* 0x0016ec0001167983 */ /* 0x000f280000300800 */
[----:B------:R-:W5:Y:S04]  /*6f90*/  LDL.LU R24, [R1+0x16e8] ;  /* 0x0016e80001187983 */ /* 0x000f680000300800 */
[----:B------:R-:W-:Y:S04]  /*6fa0*/  STL [R1+0x1548], R4 ;  /* 0x0015480401007387 */ /* 0x000fe80000100800 */
[----:B------:R-:W2:Y:S04]  /*6fb0*/  LDL.LU R26, [R1+0x16e4] ;  /* 0x0016e400011a7983 */ /* 0x000ea80000300800 */
[----:B------:R0:W-:Y:S02]  /*6fc0*/  STL [R1+0x154c], R0 ;  /* 0x00154c0001007387 */ /* 0x0001e40000100800 */
[----:B0-----:R-:W0:Y:S01]  /*6fd0*/  S2R R0, SR_TID.X ;  /* 0x0000000000007919 */ /* 0x001e220000002100 */
[----:B------:R-:W-:Y:S01]  /*6fe0*/  SHF.R.S32.HI R4, RZ, 0x1f, R11 ;  /* 0x0000001fff047819 */ /* 0x000fe2000001140b */
[----:B------:R-:W-:Y:S01]  /*6ff0*/  IMAD R5, R3, 0x3e, RZ ;  /* 0x0000003e03057824 */ /* 0x000fe200078e02ff */
[----:B------:R-:W-:-:S02]  /*7000*/  IADD3 RZ, P2, R10, R2, RZ ;  /* 0x000000020aff7210 */ /* 0x000fc40007f5e0ff */
[-C--:B------:R-:W-:Y:S02]  /*7010*/  IADD3 RZ, P1, R9, R2.reuse, RZ ;  /* 0x0000000209ff7210 */ /* 0x080fe40007f3e0ff */
[----:B------:R-:W-:Y:S01]  /*7020*/  IADD3 RZ, P3, R11, R2, RZ ;  /* 0x000000020bff7210 */ /* 0x000fe20007f7e0ff */
[----:B------:R-:W-:Y:S01]  /*7030*/  IMAD R2, R3, 0x3f, RZ ;  /* 0x0000003f03027824 */ /* 0x000fe200078e02ff */
[----:B------:R-:W-:Y:S01]  /*7040*/  STL [R1+0x150], R5 ;  /* 0x0001500501007387 */ /* 0x000fe20000100800 */
[----:B------:R-:W-:-:S03]  /*7050*/  IMAD.X R3, R4, 0x1, R28, P0 ;  /* 0x0000000104037824 */ /* 0x000fc600000e061c */
[----:B------:R1:W-:Y:S04]  /*7060*/  STL [R1+0x220], R4 ;  /* 0x0002200401007387 */ /* 0x0003e80000100800 */
[----:B------:R-:W3:Y:S04]  /*7070*/  LDL.LU R28, [R1+0x16e0] ;  /* 0x0016e000011c7983 */ /* 0x000ee80000300800 */
[----:B------:R-:W-:Y:S01]  /*7080*/  STL [R1+0x14c], R2 ;  /* 0x00014c0201007387 */ /* 0x000fe20000100800 */
[----:B-1----:R-:W1:Y:S03]  /*7090*/  LDC R4, c[0x0][0x268] ;  /* 0x00009a00ff047b82 */ /* 0x002e660000000800 */
[----:B------:R0:W-:Y:S02]  /*70a0*/  STL [R1+0x101c], R3 ;  /* 0x00101c0301007387 */ /* 0x0001e40000100800 */
[----:B0-----:R-:W-:-:S02]  /*70b0*/  LOP3.LUT P0, RZ, R0, 0x3, RZ, 0xc0, !PT ;  /* 0x0000000300ff7812 */ /* 0x001fc4000780c0ff */
[----:B------:R-:W-:Y:S02]  /*70c0*/  SHF.R.U32.HI R3, RZ, 0x6, R0 ;  /* 0x00000006ff037819 */ /* 0x000fe40000011600 */
[----:B------:R-:W0:Y:S01]  /*70d0*/  LDC R0, c[0x0][0x268] ;  /* 0x00009a00ff007b82 */ /* 0x000e220000000800 */
[----:B------:R-:W-:Y:S04]  /*70e0*/  STL [R1+0x1690], R2 ;  /* 0x0016900201007387 */ /* 0x000fe80000100800 */
[----:B0-----:R0:W-:Y:S04]  /*70f0*/  STL [R1+0x1654], R0 ;  /* 0x0016540001007387 */ /* 0x0011e80000100800 */
[----:B-1----:R1:W-:Y:S04]  /*7100*/  STL [R1+0x1658], R4 ;  /* 0x0016580401007387 */ /* 0x0023e80000100800 */
[----:B------:R-:W4:Y:S04]  /*7110*/  LDL R8, [R1+0xec] ;  /* 0x0000ec0001087983 */ /* 0x000f280000100800 */
[----:B0-----:R-:W5:Y:S04]  /*7120*/  LDL R0, [R1+0x1fc] ;  /* 0x0001fc0001007983 */ /* 0x001f680000100800 */
[----:B-1----:R-:W3:Y:S01]  /*7130*/  LDL R4, [R1+0x644] ;  /* 0x0006440001047983 */ /* 0x002ee20000100800 */
[----:B------:R-:W-:-:S03]  /*7140*/  SGXT.U32 R3, R3, 0x1 ;  /* 0x000000010303781a */ /* 0x000fc60000000000 */
[----:B------:R-:W5:Y:S02]  /*7150*/  LDL R6, [R1+0x1f8] ;  /* 0x0001f80001067983 */ /* 0x000f640000100800 */
[----:B------:R-:W-:Y:S02]  /*7160*/  IMAD R3, R3, UR4, RZ ;  /* 0x0000000403037c24 */ /* 0x000fe4000f8e02ff */
[----:B------:R-:W5:Y:S04]  /*7170*/  LDL R7, [R1+0x1f4] ;  /* 0x0001f40001077983 */ /* 0x000f680000100800 */
[----:B------:R-:W5:Y:S04]  /*7180*/  LDL R9, [R1+0x1f0] ;  /* 0x0001f00001097983 */ /* 0x000f680000100800 */
[----:B------:R-:W5:Y:S01]  /*7190*/  LDL R11, [R1+0x1ec] ;  /* 0x0001ec00010b7983 */ /* 0x000f620000100800 */
[----:B--2---:R-:W-:-:S03]  /*71a0*/  SHF.R.S32.HI R2, RZ, 0x1f, R26 ;  /* 0x0000001fff027819 */ /* 0x004fc6000001141a */
[----:B---3--:R0:W-:Y:S04]  /*71b0*/  STL [R1+0x16d8], R4 ;  /* 0x0016d80401007387 */ /* 0x0081e80000100800 */
[----:B------:R4:W-:Y:S01]  /*71c0*/  STL [R1+0x1694], R3 ;  /* 0x0016940301007387 */ /* 0x0009e20000100800 */
[----:B0-----:R-:W-:Y:S02]  /*71d0*/  SHF.R.S32.HI R4, RZ, 0x1f, R28 ;  /* 0x0000001fff047819 */ /* 0x001fe4000001141c */
[----:B----4-:R-:W-:-:S05]  /*71e0*/  SHF.R.S32.HI R3, RZ, 0x1f, R8 ;  /* 0x0000001fff037819 */ /* 0x010fca0000011408 */
[----:B------:R5:W-:Y:S04]  /*71f0*/  STL [R1+0x22c], R3 ;  /* 0x00022c0301007387 */ /* 0x000be80000100800 */
[----:B------:R0:W-:Y:S04]  /*7200*/  STL [R1+0x230], R4 ;  /* 0x0002300401007387 */ /* 0x0001e80000100800 */
[----:B------:R1:W-:Y:S01]  /*7210*/  STL [R1+0x234], R2 ;  /* 0x0002340201007387 */ /* 0x0003e20000100800 */
[----:B-----5:R-:W-:Y:S02]  /*7220*/  SHF.R.S32.HI R3, RZ, 0x1f, R24 ;  /* 0x0000001fff037819 */ /* 0x020fe40000011418 */
[----:B0-----:R-:W-:-:S03]  /*7230*/  SHF.R.S32.HI R4, RZ, 0x1f, R22 ;  /* 0x0000001fff047819 */ /* 0x001fc60000011416 */
[----:B------:R0:W-:Y:S01]  /*7240*/  STL [R1+0x238], R3 ;  /* 0x0002380301007387 */ /* 0x0001e20000100800 */
[----:B-1----:R-:W-:-:S03]  /*7250*/  SHF.R.S32.HI R2, RZ, 0x1f, R20 ;  /* 0x0000001fff027819 */ /* 0x002fc60000011414 */
[----:B------:R1:W-:Y:S04]  /*7260*/  STL [R1+0x23c], R4 ;  /* 0x00023c0401007387 */ /* 0x0003e80000100800 */
[----:B------:R2:W-:Y:S01]  /*7270*/  STL [R1+0x240], R2 ;  /* 0x0002400201007387 */ /* 0x0005e20000100800 */
[----:B0-----:R-:W-:Y:S02]  /*7280*/  SHF.R.S32.HI R3, RZ, 0x1f, R18 ;  /* 0x0000001fff037819 */ /* 0x001fe40000011412 */
[----:B-1----:R-:W-:-:S03]  /*7290*/  SHF.R.S32.HI R4, RZ, 0x1f, R16 ;  /* 0x0000001fff047819 */ /* 0x002fc60000011410 */
[----:B------:R-:W-:Y:S01]  /*72a0*/  STL [R1+0x244], R3 ;  /* 0x0002440301007387 */ /* 0x000fe20000100800 */
[----:B--2---:R-:W-:-:S03]  /*72b0*/  SHF.R.S32.HI R2, RZ, 0x1f, R14 ;  /* 0x0000001fff027819 */ /* 0x004fc6000001140e */
[----:B------:R0:W-:Y:S04]  /*72c0*/  STL [R1+0x248], R4 ;  /* 0x0002480401007387 */ /* 0x0001e80000100800 */
[----:B------:R-:W-:Y:S04]  /*72d0*/  STL [R1+0x24c], R2 ;  /* 0x00024c0201007387 */ /* 0x000fe80000100800 */
[----:B------:R1:W-:Y:S04]  /*72e0*/  STL [R1+0x16a0], R0 ;  /* 0x0016a00001007387 */ /* 0x0003e80000100800 */
[----:B0-----:R-:W2:Y:S01]  /*72f0*/  LDL R4, [R1+0x1b0] ;  /* 0x0001b00001047983 */ /* 0x001ea20000100800 */
[----:B------:R-:W-:-:S02]  /*7300*/  SHF.R.S32.HI R5, RZ, 0x1f, R0 ;  /* 0x0000001fff057819 */ /* 0x000fc40000011400 */
[----:B-1----:R-:W-:Y:S02]  /*7310*/  SHF.R.S32.HI R0, RZ, 0x1f, R6 ;  /* 0x0000001fff007819 */ /* 0x002fe40000011406 */
[----:B------:R-:W-:Y:S02]  /*7320*/  SHF.R.S32.HI R3, RZ, 0x1f, R12 ;  /* 0x0000001fff037819 */ /* 0x000fe4000001140c */
[----:B------:R-:W-:Y:S02]  /*7330*/  SHF.R.S32.HI R8, RZ, 0x1f, R7 ;  /* 0x0000001fff087819 */ /* 0x000fe40000011407 */
[----:B------:R-:W-:Y:S02]  /*7340*/  SHF.R.S32.HI R10, RZ, 0x1f, R9 ;  /* 0x0000001fff0a7819 */ /* 0x000fe40000011409 */
[----:B------:R-:W-:Y:S02]  /*7350*/  SHF.R.S32.HI R12, RZ, 0x1f, R11 ;  /* 0x0000001fff0c7819 */ /* 0x000fe4000001140b */
[----:B------:R-:W-:Y:S01]  /*7360*/  SHF.R.S32.HI R14, RZ, 0x1f, R13 ;  /* 0x0000001fff0e7819 */ /* 0x000fe2000001140d */
[----:B--2---:R0:W-:Y:S04]  /*7370*/  STL [R1+0x16dc], R4 ;  /* 0x0016dc0401007387 */ /* 0x0041e80000100800 */
[----:B------:R1:W-:Y:S04]  /*7380*/  STL [R1+0x258], R0 ;  /* 0x0002580001007387 */ /* 0x0003e80000100800 */
[----:B0-----:R-:W2:Y:S04]  /*7390*/  LDL R4, [R1+0x1bc] ;  /* 0x0001bc0001047983 */ /* 0x001ea80000100800 */
[----:B-1----:R-:W3:Y:S04]  /*73a0*/  LDL R0, [R1+0x190] ;  /* 0x0001900001007983 */ /* 0x002ee80000100800 */
[----:B------:R0:W-:Y:S04]  /*73b0*/  STL [R1+0x1698], R6 ;  /* 0x0016980601007387 */ /* 0x0001e80000100800 */
[----:B------:R-:W4:Y:S04]  /*73c0*/  LDL R2, [R1+0x420] ;  /* 0x0004200001027983 */ /* 0x000f280000100800 */
[----:B0-----:R-:W5:Y:S04]  /*73d0*/  LDL R6, [R1+0x1b4] ;  /* 0x0001b40001067983 */ /* 0x001f680000100800 */
[----:B------:R-:W-:Y:S04]  /*73e0*/  STL [R1+0x250], R3 ;  /* 0x0002500301007387 */ /* 0x000fe80000100800 */
[----:B------:R0:W-:Y:S04]  /*73f0*/  STL [R1+0x16a4], R3 ;  /* 0x0016a40301007387 */ /* 0x0001e80000100800 */
[----:B0-----:R-:W3:Y:S04]  /*7400*/  LDL R3, [R1+0x1a4] ;  /* 0x0001a40001037983 */ /* 0x001ee80000100800 */
[----:B------:R0:W-:Y:S04]  /*7410*/  STL [R1+0x168c], R7 ;  /* 0x00168c0701007387 */ /* 0x0001e80000100800 */
[----:B0-----:R-:W4:Y:S04]  /*7420*/  LDL R7, [R1+0x424] ;  /* 0x0004240001077983 */ /* 0x001f280000100800 */
[----:B------:R-:W-:Y:S04]  /*7430*/  STL [R1+0x254], R5 ;  /* 0x0002540501007387 */ /* 0x000fe80000100800 */
[----:B------:R0:W-:Y:S04]  /*7440*/  STL [R1+0x169c], R5 ;  /* 0x00169c0501007387 */ /* 0x0001e80000100800 */
[----:B0-----:R-:W5:Y:S04]  /*7450*/  LDL R5, [R1+0x1c0] ;  /* 0x0001c00001057983 */ /* 0x001f680000100800 */
[----:B------:R0:W-:Y:S04]  /*7460*/  STL [R1+0x16a8], R9 ;  /* 0x0016a80901007387 */ /* 0x0001e80000100800 */
[----:B0-----:R-:W4:Y:S04]  /*7470*/  LDL R9, [R1+0x220] ;  /* 0x0002200001097983 */ /* 0x001f280000100800 */
[----:B------:R0:W-:Y:S04]  /*7480*/  STL [R1+0x16ac], R11 ;  /* 0x0016ac0b01007387 */ /* 0x0001e80000100800 */
[----:B0-----:R-:W3:Y:S04]  /*7490*/  LDL R11, [R1+0x1c4] ;  /* 0x0001c400010b7983 */ /* 0x001ee80000100800 */
[----:B------:R0:W-:Y:S01]  /*74a0*/  STL [R1+0x16b0], R13 ;  /* 0x0016b00d01007387 */ /* 0x0001e20000100800 */
[----:B------:R-:W-:-:S03]  /*74b0*/  SHF.R.S32.HI R16, RZ, 0x1f, R15 ;  /* 0x0000001fff107819 */ /* 0x000fc6000001140f */
[----:B0-----:R-:W4:Y:S04]  /*74c0*/  LDL R13, [R1+0x194] ;  /* 0x00019400010d7983 */ /* 0x001f280000100800 */
[----:B------:R-:W-:Y:S04]  /*74d0*/  STL [R1+0x25c], R8 ;  /* 0x00025c0801007387 */ /* 0x000fe80000100800 */
[----:B------:R0:W-:Y:S01]  /*74e0*/  STL [R1+0x16b4], R8 ;  /* 0x0016b40801007387 */ /* 0x0001e20000100800 */
[----:B------:R-:W-:-:S03]  /*74f0*/  SHF.R.S32.HI R18, RZ, 0x1f, R17 ;  /* 0x0000001fff127819 */ /* 0x000fc60000011411 */
[----:B0-----:R-:W4:Y:S04]  /*7500*/  LDL R8, [R1+0x18c] ;  /* 0x00018c0001087983 */ /* 0x001f280000100800 */
[----:B------:R0:W-:Y:S01]  /*7510*/  STL [R1+0x16b8], R15 ;  /* 0x0016b80f01007387 */ /* 0x0001e20000100800 */
[----:B------:R-:W-:-:S03]  /*7520*/  SHF.R.S32.HI R20, RZ, 0x1f, R19 ;  /* 0x0000001fff147819 */ /* 0x000fc60000011413 */
[----:B0-----:R-:W4:Y:S04]  /*7530*/  LDL R15, [R1+0x198] ;  /* 0x00019800010f7983 */ /* 0x001f280000100800 */
[----:B------:R-:W-:Y:S04]  /*7540*/  STL [R1+0x260], R10 ;  /* 0x0002600a01007387 */ /* 0x000fe80000100800 */
[----:B------:R0:W-:Y:S04]  /*7550*/  STL [R1+0x16bc], R10 ;  /* 0x0016bc0a01007387 */ /* 0x0001e80000100800 */
[----:B0-----:R-:W4:Y:S04]  /*7560*/  LDL R10, [R1+0x1a8] ;  /* 0x0001a800010a7983 */ /* 0x001f280000100800 */
[----:B------:R-:W-:Y:S04]  /*7570*/  STL [R1+0x264], R12 ;  /* 0x0002640c01007387 */ /* 0x000fe80000100800 */
[----:B------:R-:W-:Y:S04]  /*7580*/  STL [R1+0x16c0], R12 ;  /* 0x0016c00c01007387 */ /* 0x000fe80000100800 */
[----:B------:R0:W-:Y:S01]  /*7590*/  STL [R1+0x1688], R17 ;  /* 0x0016881101007387 */ /* 0x0001e20000100800 */
[----:B------:R-:W-:-:S03]  /*75a0*/  SHF.R.S32.HI R22, RZ, 0x1f, R21 ;  /* 0x0000001fff167819 */ /* 0x000fc60000011415 */
[----:B0-----:R-:W4:Y:S04]  /*75b0*/  LDL R17, [R1+0x41c] ;  /* 0x00041c0001117983 */ /* 0x001f280000100800 */
[----:B------:R0:W-:Y:S04]  /*75c0*/  STL [R1+0x16c4], R19 ;  /* 0x0016c41301007387 */ /* 0x0001e80000100800 */
        /* <DEDUP_REMOVED lines=9> */
[----:B------:R0:W-:Y:S01]  /*7660*/  STL [R1+0x16d0], R16 ;  /* 0x0016d01001007387 */ /* 0x0001e20000100800 */
[----:B------:R-:W-:-:S03]  /*7670*/  SHF.R.S32.HI R28, RZ, 0x1f, R27 ;  /* 0x0000001fff1c7819 */ /* 0x000fc6000001141b */
[----:B0-----:R-:W4:Y:S04]  /*7680*/  LDL R16, [R1+0x1a0] ;  /* 0x0001a00001107983 */ /* 0x001f280000100800 */
[----:B------:R-:W-:Y:S04]  /*7690*/  STL [R1+0x270], R18 ;  /* 0x0002701201007387 */ /* 0x000fe80000100800 */
[----:B------:R0:W-:Y:S01]  /*76a0*/  STL [R1+0x16d4], R18 ;  /* 0x0016d41201007387 */ /* 0x0001e20000100800 */
[----:B------:R-:W-:-:S03]  /*76b0*/  SHF.R.S32.HI R26, RZ, 0x1f, R25 ;  /* 0x0000001fff1a7819 */ /* 0x000fc60000011419 */
[----:B0-----:R-:W4:Y:S04]  /*76c0*/  LDL R18, [R1+0x1ac] ;  /* 0x0001ac0001127983 */ /* 0x001f280000100800 */
[----:B------:R0:W-:Y:S04]  /*76d0*/  STL [R1+0x1684], R23 ;  /* 0x0016841701007387 */ /* 0x0001e80000100800 */
[----:B0-----:R-:W4:Y:S04]  /*76e0*/  LDL R23, [R1+0x640] ;  /* 0x0006400001177983 */ /* 0x001f280000100800 */
[----:B------:R-:W-:Y:S04]  /*76f0*/  STL [R1+0x274], R20 ;  /* 0x0002741401007387 */ /* 0x000fe80000100800 */
[----:B------:R-:W-:Y:S04]  /*7700*/  STL [R1+0x278], R22 ;  /* 0x0002781601007387 */ /* 0x000fe80000100800 */
[----:B------:R0:W-:Y:S04]  /*7710*/  STL [R1+0x1680], R27 ;  /* 0x0016801b01007387 */ /* 0x0001e80000100800 */
[----:B0-----:R-:W4:Y:S04]  /*7720*/  LDL R27, [R1+0x63c] ;  /* 0x00063c00011b7983 */ /* 0x001f280000100800 */
[----:B------:R-:W-:Y:S04]  /*7730*/  STL [R1+0x27c], R24 ;  /* 0x00027c1801007387 */ /* 0x000fe80000100800 */
[----:B------:R3:W-:Y:S01]  /*7740*/  STL [R1+0x288], R12 ;  /* 0x0002880c01007387 */ /* 0x0007e20000100800 */
[----:B--2---:R-:W-:-:S02]  /*7750*/  SHF.R.S32.HI R4, RZ, 0x1f, R4 ;  /* 0x0000001fff047819 */ /* 0x004fc40000011404 */
[----:B---3--:R-:W-:Y:S02]  /*7760*/  SHF.R.S32.HI R12, RZ, 0x1f, R11 ;  /* 0x0000001fff0c7819 */ /* 0x008fe4000001140b */
[----:B------:R-:W2:Y:S04]  /*7770*/  LDL R11, [R1+0x22c] ;  /* 0x00022c00010b7983 */ /* 0x000ea80000100800 */
[----:B------:R-:W-:Y:S04]  /*7780*/  STL [R1+0x280], R26 ;  /* 0x0002801a01007387 */ /* 0x000fe80000100800 */
[----:B------:R5:W-:Y:S02]  /*7790*/  STL [R1+0x28c], R12 ;  /* 0x00028c0c01007387 */ /* 0x000be40000100800 */
[----:B-----5:R-:W-:-:S02]  /*77a0*/  SHF.R.S32.HI R12, RZ, 0x1f, R5 ;  /* 0x0000001fff0c7819 */ /* 0x020fc40000011405 */
[----:B------:R-:W3:Y:S04]  /*77b0*/  LDL R5, [R1+0x188] ;  /* 0x0001880001057983 */ /* 0x000ee80000100800 */
[----:B------:R0:W-:Y:S04]  /*77c0*/  STL [R1+0x290], R12 ;  /* 0x0002900c01007387 */ /* 0x0001e80000100800 */
[----:B0-----:R-:W5:Y:S04]  /*77d0*/  LDL R12, [R1+0xe8] ;  /* 0x0000e800010c7983 */ /* 0x001f680000100800 */
[----:B------:R-:W-:Y:S04]  /*77e0*/  STL [R1+0x284], R28 ;  /* 0x0002841c01007387 */ /* 0x000fe80000100800 */
[----:B------:R0:W-:Y:S04]  /*77f0*/  STL [R1+0x294], R4 ;  /* 0x0002940401007387 */ /* 0x0001e80000100800 */
[----:B0-----:R-:W2:Y:S01]  /*7800*/  LDL.LU R4, [R1+0x16dc] ;  /* 0x0016dc0001047983 */ /* 0x001ea20000300800 */
[----:B------:R-:W-:-:S02]  /*7810*/  SHF.R.S32.HI R6, RZ, 0x1f, R6 ;  /* 0x0000001fff067819 */ /* 0x000fc40000011406 */
[----:B----4-:R-:W-:-:S05]  /*7820*/  SHF.R.S32.HI R19, RZ, 0x1f, R19 ;  /* 0x0000001fff137819 */ /* 0x010fca0000011413 */
[----:B------:R0:W-:Y:S04]  /*7830*/  STL [R1+0x298], R19 ;  /* 0x0002981301007387 */ /* 0x0001e80000100800 */
[----:B0-----:R-:W4:Y:S04]  /*7840*/  LDL R19, [R1+0x184] ;  /* 0x0001840001137983 */ /* 0x001f280000100800 */
[----:B------:R0:W-:Y:S04]  /*7850*/  STL [R1+0x29c], R6 ;  /* 0x00029c0601007387 */ /* 0x0001e80000100800 */
[----:B0-----:R-:W5:Y:S01]  /*7860*/  LDL R6, [R1+0x230] ;  /* 0x0002300001067983 */ /* 0x001f620000100800 */
[----:B------:R-:W-:-:S02]  /*7870*/  SHF.R.S32.HI R18, RZ, 0x1f, R18 ;  /* 0x0000001fff127819 */ /* 0x000fc40000011412 */
[----:B--2---:R-:W-:-:S05]  /*7880*/  SHF.R.S32.HI R4, RZ, 0x1f, R4 ;  /* 0x0000001fff047819 */ /* 0x004fca0000011404 */
[----:B------:R0:W-:Y:S04]  /*7890*/  STL [R1+0x2a0], R4 ;  /* 0x0002a00401007387 */ /* 0x0001e80000100800 */
[----:B0-----:R-:W2:Y:S04]  /*78a0*/  LDL.LU R4, [R1+0x16d8] ;  /* 0x0016d80001047983 */ /* 0x001ea80000300800 */
[----:B------:R0:W-:Y:S02]  /*78b0*/  STL [R1+0x2a4], R18 ;  /* 0x0002a41201007387 */ /* 0x0001e40000100800 */
[----:B0-----:R-:W-:-:S02]  /*78c0*/  SHF.R.S32.HI R18, RZ, 0x1f, R10 ;  /* 0x0000001fff127819 */ /* 0x001fc4000001140a */
[----:B------:R-:W5:Y:S04]  /*78d0*/  LDL R10, [R1+0x21c] ;  /* 0x00021c00010a7983 */ /* 0x000f680000100800 */
[----:B------:R0:W-:Y:S02]  /*78e0*/  STL [R1+0x2a8], R18 ;  /* 0x0002a81201007387 */ /* 0x0001e40000100800 */
[----:B0-----:R-:W-:Y:S02]  /*78f0*/  SHF.R.S32.HI R18, RZ, 0x1f, R3 ;  /* 0x0000001fff127819 */ /* 0x001fe40000011403 */
[----:B------:R-:W5:Y:S01]  /*7900*/  LDL R3, [R1+0x180] ;  /* 0x0001800001037983 */ /* 0x000f620000100800 */
[----:B------:R-:W-:-:S03]  /*7910*/  SHF.R.S32.HI R16, RZ, 0x1f, R16 ;  /* 0x0000001fff107819 */ /* 0x000fc60000011410 */
[----:B------:R0:W-:Y:S04]  /*7920*/  STL [R1+0x2ac], R18 ;  /* 0x0002ac1201007387 */ /* 0x0001e80000100800 */
[----:B------:R1:W-:Y:S01]  /*7930*/  STL [R1+0x2b0], R16 ;  /* 0x0002b01001007387 */ /* 0x0003e20000100800 */
[----:B0-----:R-:W-:Y:S02]  /*7940*/  SHF.R.S32.HI R18, RZ, 0x1f, R21 ;  /* 0x0000001fff127819 */ /* 0x001fe40000011415 */
[----:B-1----:R-:W-:Y:S02]  /*7950*/  SHF.R.S32.HI R16, RZ, 0x1f, R15 ;  /* 0x0000001fff107819 */ /* 0x002fe4000001140f */
[----:B------:R-:W5:Y:S04]  /*7960*/  LDL R15, [R1+0x234] ;  /* 0x00023400010f7983 */ /* 0x000f680000100800 */
[----:B------:R-:W-:Y:S04]  /*7970*/  STL [R1+0x2b4], R18 ;  /* 0x0002b41201007387 */ /* 0x000fe80000100800 */
[----:B------:R0:W-:Y:S02]  /*7980*/  STL [R1+0x2b8], R16 ;  /* 0x0002b81001007387 */ /* 0x0001e40000100800 */
[----:B0-----:R-:W-:-:S02]  /*7990*/  SHF.R.S32.HI R16, RZ, 0x1f, R0 ;  /* 0x0000001fff107819 */ /* 0x001fc40000011400 */
[----:B------:R-:W5:Y:S01]  /*79a0*/  LDL R0, [R1+0x17c] ;  /* 0x00017c0001007983 */ /* 0x000f620000100800 */
[----:B------:R-:W-:-:S05]  /*79b0*/  SHF.R.S32.HI R13, RZ, 0x1f, R13 ;  /* 0x0000001fff0d7819 */ /* 0x000fca000001140d */
[----:B------:R0:W-:Y:S04]  /*79c0*/  STL [R1+0x2bc], R13 ;  /* 0x0002bc0d01007387 */ /* 0x0001e80000100800 */
[----:B0-----:R-:W5:Y:S01]  /*79d0*/  LDL R13, [R1+0x218] ;  /* 0x00021800010d7983 */ /* 0x001f620000100800 */
[----:B------:R-:W-:-:S03]  /*79e0*/  SHF.R.S32.HI R18, RZ, 0x1f, R8 ;  /* 0x0000001fff127819 */ /* 0x000fc60000011408 */
[----:B------:R0:W-:Y:S02]  /*79f0*/  STL [R1+0x2c0], R16 ;  /* 0x0002c01001007387 */ /* 0x0001e40000100800 */
[----:B0-----:R-:W-:-:S05]  /*7a00*/  IMAD.X R16, R9, 0x1, R23, P5 ;  /* 0x0000000109107824 */ /* 0x001fca00028e0617 */
[----:B------:R-:W-:Y:S04]  /*7a10*/  STL [R1+0x1020], R16 ;  /* 0x0010201001007387 */ /* 0x000fe80000100800 */
[----:B------:R-:W5:Y:S04]  /*7a20*/  LDL R8, [R1+0x178] ;  /* 0x0001780001087983 */ /* 0x000f680000100800 */
[----:B------:R0:W-:Y:S01]  /*7a30*/  STL [R1+0x2c4], R18 ;  /* 0x0002c41201007387 */ /* 0x0001e20000100800 */
[----:B------:R-:W-:-:S05]  /*7a40*/  IADD3 RZ, P5, R14, R17, RZ ;  /* 0x000000110eff7210 */ /* 0x000fca0007fbe0ff */
[----:B0-----:R-:W-:Y:S01]  /*7a50*/  IMAD.X R18, R11, 0x1, R27, P5 ;  /* 0x000000010b127824 */ /* 0x001fe200028e061b */
[C---:B------:R-:W-:Y:S01]  /*7a60*/  IADD3 RZ, P5, R14.reuse, R7, RZ ;  /* 0x000000070eff7210 */ /* 0x040fe20007fbe0ff */
[----:B--2---:R-:W-:Y:S02]  /*7a70*/  IMAD.X R16, R9, 0x1, R4, P6 ;  /* 0x0000000109107824 */ /* 0x004fe400030e0604 */
[----:B------:R-:W2:Y:S01]  /*7a80*/  LDL R9, [R1+0x238] ;  /* 0x0002380001097983 */ /* 0x000ea20000100800 */
[----:B------:R-:W-:-:S03]  /*7a90*/  IADD3 RZ, P6, R14, R2, RZ ;  /* 0x000000020eff7210 */ /* 0x000fc60007fde0ff */
[----:B------:R3:W-:Y:S02]  /*7aa0*/  STL [R1+0x1024], R16 ;  /* 0x0010241001007387 */ /* 0x0007e40000100800 */
[----:B------:R-:W-:Y:S02]  /*7ab0*/  IMAD.X R14, R11, 0x1, R23, P6 ;  /* 0x000000010b0e7824 */ /* 0x000fe400030e0617 */
[----:B------:R-:W-:Y:S01]  /*7ac0*/  STL [R1+0x1028], R18 ;  /* 0x0010281201007387 */ /* 0x000fe20000100800 */
[----:B---3--:R-:W-:-:S03]  /*7ad0*/  SHF.R.S32.HI R16, RZ, 0x1f, R5 ;  /* 0x0000001fff107819 */ /* 0x008fc60000011405 */
[----:B------:R-:W3:Y:S04]  /*7ae0*/  LDL R5, [R1+0x214] ;  /* 0x0002140001057983 */ /* 0x000ee80000100800 */
[----:B------:R-:W-:Y:S04]  /*7af0*/  STL [R1+0x2c8], R16 ;  /* 0x0002c81001007387 */ /* 0x000fe80000100800 */
[----:B------:R0:W-:Y:S02]  /*7b00*/  STL [R1+0x102c], R14 ;  /* 0x00102c0e01007387 */ /* 0x0001e40000100800 */
[----:B0-----:R-:W-:-:S02]  /*7b10*/  IMAD.X R14, R11, 0x1, R4, P5 ;  /* 0x000000010b0e7824 */ /* 0x001fc400028e0604 */
[----:B------:R-:W3:Y:S01]  /*7b20*/  LDL R11, [R1+0x174] ;  /* 0x00017400010b7983 */ /* 0x000ee20000100800 */
[----:B----4-:R-:W-:-:S03]  /*7b30*/  SHF.R.S32.HI R16, RZ, 0x1f, R19 ;  /* 0x0000001fff107819 */ /* 0x010fc60000011413 */
[----:B------:R0:W-:Y:S01]  /*7b40*/  STL [R1+0x1030], R14 ;  /* 0x0010300e01007387 */ /* 0x0001e20000100800 */
[----:B-----5:R-:W-:-:S03]  /*7b50*/  IADD3 RZ, P6, R12, R17, RZ ;  /* 0x000000110cff7210 */ /* 0x020fc60007fde0ff */
[----:B------:R1:W-:Y:S04]  /*7b60*/  STL [R1+0x2cc], R16 ;  /* 0x0002cc1001007387 */ /* 0x0003e80000100800 */
[----:B------:R-:W4:Y:S01]  /*7b70*/  LDL R18, [R1+0x23c] ;  /* 0x00023c0001127983 */ /* 0x000f220000100800 */
[----:B------:R-:W-:Y:S01]  /*7b80*/  IADD3 RZ, P5, R12, R2, RZ ;  /* 0x000000020cff7210 */ /* 0x000fe20007fbe0ff */
[----:B0-----:R-:W-:-:S04]  /*7b90*/  IMAD.X R14, R6, 0x1, R27, P6 ;  /* 0x00000001060e7824 */ /* 0x001fc800030e061b */
[----:B-1----:R-:W-:Y:S01]  /*7ba0*/  IMAD.X R16, R6, 0x1, R23, P5 ;  /* 0x0000000106107824 */ /* 0x002fe200028e0617 */
[----:B------:R0:W-:Y:S01]  /*7bb0*/  STL [R1+0x1034], R14 ;  /* 0x0010340e01007387 */ /* 0x0001e20000100800 */
[----:B------:R-:W-:Y:S02]  /*7bc0*/  IADD3 RZ, P6, R12, R7, RZ ;  /* 0x000000070cff7210 */ /* 0x000fe40007fde0ff */
[----:B------:R-:W-:Y:S01]  /*7bd0*/  SHF.R.S32.HI R12, RZ, 0x1f, R3 ;  /* 0x0000001fff0c7819 */ /* 0x000fe20000011403 */
[----:B------:R-:W-:Y:S01]  /*7be0*/  STL [R1+0x1038], R16 ;  /* 0x0010381001007387 */ /* 0x000fe20000100800 */
[----:B0-----:R-:W-:-:S05]  /*7bf0*/  IADD3 R14, P5, R10, R17, RZ ;  /* 0x000000110a0e7210 */ /* 0x001fca0007fbe0ff */
[----:B------:R-:W-:Y:S04]  /*7c00*/  STL [R1+0x1044], R14 ;  /* 0x0010440e01007387 */ /* 0x000fe80000100800 */
[----:B------:R-:W5:Y:S01]  /*7c10*/  LDL R3, [R1+0x170] ;  /* 0x0001700001037983 */ /* 0x000f620000100800 */
[----:B------:R-:W-:-:S03]  /*7c20*/  IMAD.X R6, R6, 0x1, R4, P6 ;  /* 0x0000000106067824 */ /* 0x000fc600030e0604 */
[----:B------:R-:W-:Y:S04]  /*7c30*/  STL [R1+0x2d0], R12 ;  /* 0x0002d00c01007387 */ /* 0x000fe80000100800 */
[----:B------:R0:W-:Y:S04]  /*7c40*/  STL [R1+0x103c], R6 ;  /* 0x00103c0601007387 */ /* 0x0001e80000100800 */
[----:B0-----:R-:W5:Y:S01]  /*7c50*/  LDL R6, [R1+0x210] ;  /* 0x0002100001067983 */ /* 0x001f620000100800 */
[C---:B------:R-:W-:Y:S01]  /*7c60*/  IADD3 R14, P6, R10.reuse, R2, RZ ;  /* 0x000000020a0e7210 */ /* 0x040fe20007fde0ff */
[----:B------:R-:W-:Y:S01]  /*7c70*/  IMAD.X R12, R15, 0x1, R27, P5 ;  /* 0x000000010f0c7824 */ /* 0x000fe200028e061b */
[----:B------:R-:W-:-:S02]  /*7c80*/  IADD3 R10, P5, R10, R7, RZ ;  /* 0x000000070a0a7210 */ /* 0x000fc40007fbe0ff */
[----:B------:R-:W-:Y:S01]  /*7c90*/  SHF.R.S32.HI R0, RZ, 0x1f, R0 ;  /* 0x0000001fff007819 */ /* 0x000fe20000011400 */
[----:B------:R-:W-:Y:S04]  /*7ca0*/  STL [R1+0x104c], R14 ;  /* 0x00104c0e01007387 */ /* 0x000fe80000100800 */
[----:B------:R0:W-:Y:S04]  /*7cb0*/  STL [R1+0x1040], R12 ;  /* 0x0010400c01007387 */ /* 0x0001e80000100800 */
[----:B------:R-:W-:Y:S04]  /*7cc0*/  STL [R1+0x1054], R10 ;  /* 0x0010540a01007387 */ /* 0x000fe80000100800 */
[----:B------:R1:W-:Y:S01]  /*7cd0*/  STL [R1+0x2d4], R0 ;  /* 0x0002d40001007387 */ /* 0x0003e20000100800 */
[----:B0-----:R-:W-:-:S03]  /*7ce0*/  IMAD.X R12, R15, 0x1, R23, P6 ;  /* 0x000000010f0c7824 */ /* 0x001fc600030e0617 */
[----:B-1----:R-:W5:Y:S04]  /*7cf0*/  LDL R0, [R1+0x16c] ;  /* 0x00016c0001007983 */ /* 0x002f680000100800 */
[----:B------:R0:W-:Y:S04]  /*7d00*/  STL [R1+0x1048], R12 ;  /* 0x0010480c01007387 */ /* 0x0001e80000100800 */
[----:B------:R-:W5:Y:S01]  /*7d10*/  LDL R21, [R1+0x240] ;  /* 0x0002400001157983 */ /* 0x000f620000100800 */
[----:B------:R-:W-:-:S05]  /*7d20*/  IADD3 R10, P6, R13, R17, RZ ;  /* 0x000000110d0a7210 */ /* 0x000fca0007fde0ff */
[----:B------:R1:W-:Y:S01]  /*7d30*/  STL [R1+0x105c], R10 ;  /* 0x00105c0a01007387 */ /* 0x0003e20000100800 */
[----:B0-----:R-:W-:-:S03]  /*7d40*/  IMAD.X R12, R15, 0x1, R4, P5 ;  /* 0x000000010f0c7824 */ /* 0x001fc600028e0604 */
[----:B------:R-:W5:Y:S01]  /*7d50*/  LDL R14, [R1+0x20c] ;  /* 0x00020c00010e7983 */ /* 0x000f620000100800 */
[----:B-1----:R-:W-:-:S03]  /*7d60*/  IADD3 R10, P5, R13, R2, RZ ;  /* 0x000000020d0a7210 */ /* 0x002fc60007fbe0ff */
[----:B------:R-:W-:Y:S04]  /*7d70*/  STL [R1+0x1050], R12 ;  /* 0x0010500c01007387 */ /* 0x000fe80000100800 */
[----:B------:R2:W-:Y:S04]  /*7d80*/  STL [R1+0x1064], R10 ;  /* 0x0010640a01007387 */ /* 0x0005e80000100800 */
[----:B------:R-:W5:Y:S01]  /*7d90*/  LDL R16, [R1+0x168] ;  /* 0x0001680001107983 */ /* 0x000f620000100800 */
[----:B------:R-:W-:-:S05]  /*7da0*/  SHF.R.S32.HI R8, RZ, 0x1f, R8 ;  /* 0x0000001fff087819 */ /* 0x000fca0000011408 */
[----:B------:R0:W-:Y:S01]  /*7db0*/  STL [R1+0x2d8], R8 ;  /* 0x0002d80801007387 */ /* 0x0001e20000100800 */
[----:B--2---:R-:W-:Y:S01]  /*7dc0*/  IMAD.X R10, R9, 0x1, R27, P6 ;  /* 0x00000001090a7824 */ /* 0x004fe200030e061b */
[----:B0-----:R-:W-:-:S04]  /*7dd0*/  IADD3 R8, P6, R13, R7, RZ ;  /* 0x000000070d087210 */ /* 0x001fc80007fde0ff */
[----:B------:R0:W-:Y:S04]  /*7de0*/  STL [R1+0x1058], R10 ;  /* 0x0010580a01007387 */ /* 0x0001e80000100800 */
[----:B------:R-:W2:Y:S04]  /*7df0*/  LDL R12, [R1+0x244] ;  /* 0x00024400010c7983 */ /* 0x000ea80000100800 */
[----:B------:R3:W-:Y:S04]  /*7e00*/  STL [R1+0x106c], R8 ;  /* 0x00106c0801007387 */ /* 0x0007e80000100800 */
[----:B------:R-:W2:Y:S01]  /*7e10*/  LDL R19, [R1+0x164] ;  /* 0x0001640001137983 */ /* 0x000ea20000100800 */
[----:B0-----:R-:W-:-:S05]  /*7e20*/  IMAD.X R10, R9, 0x1, R23, P5 ;  /* 0x00000001090a7824 */ /* 0x001fca00028e0617 */
[----:B------:R0:W-:Y:S04]  /*7e30*/  STL [R1+0x1060], R10 ;  /* 0x0010600a01007387 */ /* 0x0001e80000100800 */
[----:B------:R-:W2:Y:S01]  /*7e40*/  LDL R15, [R1+0x208] ;  /* 0x00020800010f7983 */ /* 0x000ea20000100800 */
[----:B---3--:R-:W-:-:S05]  /*7e50*/  IADD3 R8, P5, R5, R17, RZ ;  /* 0x0000001105087210 */ /* 0x008fca0007fbe0ff */
[----:B------:R1:W-:Y:S01]  /*7e60*/  STL [R1+0x1074], R8 ;  /* 0x0010740801007387 */ /* 0x0003e20000100800 */
[----:B------:R-:W-:-:S03]  /*7e70*/  SHF.R.S32.HI R11, RZ, 0x1f, R11 ;  /* 0x0000001fff0b7819 */ /* 0x000fc6000001140b */
[----:B0-----:R-:W3:Y:S04]  /*7e80*/  LDL R10, [R1+0x160] ;  /* 0x00016000010a7983 */ /* 0x001ee80000100800 */
[----:B------:R0:W-:Y:S04]  /*7e90*/  STL [R1+0x2dc], R11 ;  /* 0x0002dc0b01007387 */ /* 0x0001e80000100800 */
[----:B------:R-:W3:Y:S01]  /*7ea0*/  LDL R13, [R1+0x248] ;  /* 0x00024800010d7983 */ /* 0x000ee20000100800 */
[----:B-1----:R-:W-:Y:S01]  /*7eb0*/  IMAD.X R8, R9, 0x1, R4, P6 ;  /* 0x0000000109087824 */ /* 0x002fe200030e0604 */
[----:B------:R-:W-:-:S04]  /*7ec0*/  IADD3 R9, P6, R5, R2, RZ ;  /* 0x0000000205097210 */ /* 0x000fc80007fde0ff */
[----:B------:R4:W-:Y:S04]  /*7ed0*/  STL [R1+0x1068], R8 ;  /* 0x0010680801007387 */ /* 0x0009e80000100800 */
[----:B0-----:R-:W3:Y:S01]  /*7ee0*/  LDL R11, [R1+0x204] ;  /* 0x00020400010b7983 */ /* 0x001ee20000100800 */
[----:B----4-:R-:W-:-:S03]  /*7ef0*/  IMAD.X R8, R18, 0x1, R27, P5 ;  /* 0x0000000112087824 */ /* 0x010fc600028e061b */
[----:B------:R-:W-:Y:S04]  /*7f00*/  STL [R1+0x107c], R9 ;  /* 0x00107c0901007387 */ /* 0x000fe80000100800 */
[----:B------:R0:W-:Y:S04]  /*7f10*/  STL [R1+0x1070], R8 ;  /* 0x0010700801007387 */ /* 0x0001e80000100800 */
[----:B0-----:R-:W4:Y:S01]  /*7f20*/  LDL R8, [R1+0x15c] ;  /* 0x00015c0001087983 */ /* 0x001f220000100800 */
[----:B------:R-:W-:Y:S02]  /*7f30*/  IADD3 R9, P5, R5, R7, RZ ;  /* 0x0000000705097210 */ /* 0x000fe40007fbe0ff */
[----:B-----5:R-:W-:-:S03]  /*7f40*/  SHF.R.S32.HI R5, RZ, 0x1f, R3 ;  /* 0x0000001fff057819 */ /* 0x020fc60000011403 */
[----:B------:R0:W-:Y:S04]  /*7f50*/  STL [R1+0x1084], R9 ;  /* 0x0010840901007387 */ /* 0x0001e80000100800 */
[----:B------:R-:W5:Y:S01]  /*7f60*/  LDL R3, [R1+0x24c] ;  /* 0x00024c0001037983 */ /* 0x000f620000100800 */
[----:B0-----:R-:W-:-:S03]  /*7f70*/  IMAD.X R9, R18, 0x1, R23, P6 ;  /* 0x0000000112097824 */ /* 0x001fc600030e0617 */
[----:B------:R-:W-:Y:S04]  /*7f80*/  STL [R1+0x2e0], R5 ;  /* 0x0002e00501007387 */ /* 0x000fe80000100800 */
[----:B------:R0:W-:Y:S04]  /*7f90*/  STL [R1+0x1078], R9 ;  /* 0x0010780901007387 */ /* 0x0001e80000100800 */
[----:B0-----:R-:W5:Y:S01]  /*7fa0*/  LDL R9, [R1+0x158] ;  /* 0x0001580001097983 */ /* 0x001f620000100800 */
[----:B------:R-:W-:-:S05]  /*7fb0*/  IADD3 R5, P6, R6, R17, RZ ;  /* 0x0000001106057210 */ /* 0x000fca0007fde0ff */
[----:B------:R0:W-:Y:S04]  /*7fc0*/  STL [R1+0x108c], R5 ;  /* 0x00108c0501007387 */ /* 0x0001e80000100800 */
[----:B0-----:R-:W5:Y:S01]  /*7fd0*/  LDL R5, [R1+0x200] ;  /* 0x0002000001057983 */ /* 0x001f620000100800 */
[----:B------:R-:W-:-:S05]  /*7fe0*/  IMAD.X R18, R18, 0x1, R4, P5 ;  /* 0x0000000112127824 */ /* 0x000fca00028e0604 */
[----:B------:R0:W-:Y:S02]  /*7ff0*/  STL [R1+0x1080], R18 ;  /* 0x0010801201007387 */ /* 0x0001e40000100800 */
[----:B0-----:R-:W-:-:S05]  /*8000*/  IADD3 R18, P5, R6, R2, RZ ;  /* 0x0000000206127210 */ /* 0x001fca0007fbe0ff */
[----:B------:R0:W-:Y:S02]  /*8010*/  STL [R1+0x1094], R18 ;  /* 0x0010941201007387 */ /* 0x0001e40000100800 */
[----:B0-----:R-:W-:Y:S02]  /*8020*/  SHF.R.S32.HI R18, RZ, 0x1f, R0 ;  /* 0x0000001fff127819 */ /* 0x001fe40000011400 */
[----:B------:R-:W5:Y:S04]  /*8030*/  LDL R0, [R1+0x154] ;  /* 0x0001540001007983 */ /* 0x000f680000100800 */
[----:B------:R0:W-:Y:S02]  /*8040*/  STL [R1+0x2e4], R18 ;  /* 0x0002e41201007387 */ /* 0x0001e40000100800 */
[----:B0-----:R-:W-:Y:S01]  /*8050*/  IMAD.X R18, R21, 0x1, R27, P6 ;  /* 0x0000000115127824 */ /* 0x001fe200030e061b */
[----:B------:R-:W-:-:S04]  /*8060*/  IADD3 R6, P6, R6, R7, RZ ;  /* 0x0000000706067210 */ /* 0x000fc80007fde0ff */
[----:B------:R0:W-:Y:S04]  /*8070*/  STL [R1+0x1088], R18 ;  /* 0x0010881201007387 */ /* 0x0001e80000100800 */
[----:B0-----:R-:W5:Y:S04]  /*8080*/  LDL.LU R18, [R1+0x16d4] ;  /* 0x0016d40001127983 */ /* 0x001f680000300800 */
[----:B------:R0:W-:Y:S01]  /*8090*/  STL [R1+0x109c], R6 ;  /* 0x00109c0601007387 */ /* 0x0001e20000100800 */
[----:B------:R-:W-:Y:S01]  /*80a0*/  SHF.R.S32.HI R16, RZ, 0x1f, R16 ;  /* 0x0000001fff107819 */ /* 0x000fe20000011410 */
[----:B0-----:R-:W-:-:S05]  /*80b0*/  IMAD.X R6, R21, 0x1, R23, P5 ;  /* 0x0000000115067824 */ /* 0x001fca00028e0617 */
[----:B------:R0:W-:Y:S01]  /*80c0*/  STL [R1+0x1090], R6 ;  /* 0x0010900601007387 */ /* 0x0001e20000100800 */
[----:B------:R-:W-:Y:S01]  /*80d0*/  IMAD.X R21, R21, 0x1, R4, P6 ;  /* 0x0000000115157824 */ /* 0x000fe200030e0604 */
[----:B0-----:R-:W-:-:S05]  /*80e0*/  IADD3 R6, P5, R14, R17, RZ ;  /* 0x000000110e067210 */ /* 0x001fca0007fbe0ff */
[----:B------:R0:W-:Y:S04]  /*80f0*/  STL [R1+0x10a4], R6 ;  /* 0x0010a40601007387 */ /* 0x0001e80000100800 */
[----:B0-----:R-:W5:Y:S04]  /*8100*/  LDL R6, [R1+0x150] ;  /* 0x0001500001067983 */ /* 0x001f680000100800 */
[----:B------:R0:W-:Y:S04]  /*8110*/  STL [R1+0x2e8], R16 ;  /* 0x0002e81001007387 */ /* 0x0001e80000100800 */
[----:B0-----:R-:W5:Y:S04]  /*8120*/  LDL.LU R16, [R1+0x16d0] ;  /* 0x0016d00001107983 */ /* 0x001f680000300800 */
[----:B------:R0:W-:Y:S02]  /*8130*/  STL [R1+0x1098], R21 ;  /* 0x0010981501007387 */ /* 0x0001e40000100800 */
[----:B0-----:R-:W-:-:S05]  /*8140*/  IADD3 R21, P6, R14, R2, RZ ;  /* 0x000000020e157210 */ /* 0x001fca0007fde0ff */
[----:B------:R2:W-:Y:S02]  /*8150*/  STL [R1+0x10ac], R21 ;  /* 0x0010ac1501007387 */ /* 0x0005e40000100800 */
[----:B--2---:R-:W-:Y:S01]  /*8160*/  IMAD.X R21, R12, 0x1, R27, P5 ;  /* 0x000000010c157824 */ /* 0x004fe200028e061b */
[----:B------:R-:W-:-:S04]  /*8170*/  IADD3 R14, P5, R14, R7, RZ ;  /* 0x000000070e0e7210 */ /* 0x000fc80007fbe0ff */
[----:B------:R0:W-:Y:S01]  /*8180*/  STL [R1+0x10a0], R21 ;  /* 0x0010a01501007387 */ /* 0x0001e20000100800 */
[----:B------:R-:W-:-:S03]  /*8190*/  SHF.R.S32.HI R19, RZ, 0x1f, R19 ;  /* 0x0000001fff137819 */ /* 0x000fc60000011413 */
[----:B0-----:R-:W2:Y:S04]  /*81a0*/  LDL.LU R21, [R1+0x16cc] ;  /* 0x0016cc0001157983 */ /* 0x001ea80000300800 */
[----:B------:R0:W-:Y:S04]  /*81b0*/  STL [R1+0x10b4], R14 ;  /* 0x0010b40e01007387 */ /* 0x0001e80000100800 */
[----:B0-----:R-:W2:Y:S04]  /*81c0*/  LDL.LU R14, [R1+0x16c8] ;  /* 0x0016c800010e7983 */ /* 0x001ea80000300800 */
[----:B------:R0:W-:Y:S02]  /*81d0*/  STL [R1+0x2ec], R19 ;  /* 0x0002ec1301007387 */ /* 0x0001e40000100800 */
[----:B0-----:R-:W-:-:S02]  /*81e0*/  IMAD.X R19, R12, 0x1, R23, P6 ;  /* 0x000000010c137824 */ /* 0x001fc400030e0617 */
[----:B------:R-:W-:-:S03]  /*81f0*/  IMAD.X R12, R12, 0x1, R4, P5 ;  /* 0x000000010c0c7824 */ /* 0x000fc600028e0604 */
[----:B------:R0:W-:Y:S02]  /*8200*/  STL [R1+0x10a8], R19 ;  /* 0x0010a81301007387 */ /* 0x0001e40000100800 */
[----:B0-----:R-:W-:-:S05]  /*8210*/  IADD3 R19, P6, R15, R17, RZ ;  /* 0x000000110f137210 */ /* 0x001fca0007fde0ff */
[----:B------:R0:W-:Y:S01]  /*8220*/  STL [R1+0x10bc], R19 ;  /* 0x0010bc1301007387 */ /* 0x0001e20000100800 */
[----:B---3--:R-:W-:-:S03]  /*8230*/  SHF.R.S32.HI R10, RZ, 0x1f, R10 ;  /* 0x0000001fff0a7819 */ /* 0x008fc6000001140a */
[----:B0-----:R-:W3:Y:S04]  /*8240*/  LDL.LU R19, [R1+0x16c4] ;  /* 0x0016c40001137983 */ /* 0x001ee80000300800 */
[----:B------:R0:W-:Y:S02]  /*8250*/  STL [R1+0x10b0], R12 ;  /* 0x0010b00c01007387 */ /* 0x0001e40000100800 */
[----:B0-----:R-:W-:-:S05]  /*8260*/  IADD3 R12, P5, R15, R2, RZ ;  /* 0x000000020f0c7210 */ /* 0x001fca0007fbe0ff */
[----:B------:R0:W-:Y:S04]  /*8270*/  STL [R1+0x10c4], R12 ;  /* 0x0010c40c01007387 */ /* 0x0001e80000100800 */
[----:B0-----:R-:W2:Y:S04]  /*8280*/  LDL.LU R12, [R1+0x16c0] ;  /* 0x0016c000010c7983 */ /* 0x001ea80000300800 */
[----:B------:R0:W-:Y:S02]  /*8290*/  STL [R1+0x2f0], R10 ;  /* 0x0002f00a01007387 */ /* 0x0001e40000100800 */
[----:B0-----:R-:W-:Y:S01]  /*82a0*/  IMAD.X R10, R13, 0x1, R27, P6 ;  /* 0x000000010d0a7824 */ /* 0x001fe200030e061b */
[----:B------:R-:W-:-:S04]  /*82b0*/  IADD3 R15, P6, R15, R7, RZ ;  /* 0x000000070f0f7210 */ /* 0x000fc80007fde0ff */
[----:B------:R0:W-:Y:S04]  /*82c0*/  STL [R1+0x10b8], R10 ;  /* 0x0010b80a01007387 */ /* 0x0001e80000100800 */
[----:B0-----:R-:W3:Y:S04]  /*82d0*/  LDL.LU R10, [R1+0x16bc] ;  /* 0x0016bc00010a7983 */ /* 0x001ee80000300800 */
[----:B------:R0:W-:Y:S01]  /*82e0*/  STL [R1+0x10cc], R15 ;  /* 0x0010cc0f01007387 */ /* 0x0001e20000100800 */
[----:B----4-:R-:W-:Y:S01]  /*82f0*/  SHF.R.S32.HI R8, RZ, 0x1f, R8 ;  /* 0x0000001fff087819 */ /* 0x010fe20000011408 */
[----:B0-----:R-:W-:-:S05]  /*8300*/  IMAD.X R15, R13, 0x1, R23, P5 ;  /* 0x000000010d0f7824 */ /* 0x001fca00028e0617 */
[----:B------:R0:W-:Y:S01]  /*8310*/  STL [R1+0x10c0], R15 ;  /* 0x0010c00f01007387 */ /* 0x0001e20000100800 */
[----:B------:R-:W-:Y:S01]  /*8320*/  IMAD.X R13, R13, 0x1, R4, P6 ;  /* 0x000000010d0d7824 */ /* 0x000fe200030e0604 */
[----:B0-----:R-:W-:-:S05]  /*8330*/  IADD3 R15, P5, R11, R17, RZ ;  /* 0x000000110b0f7210 */ /* 0x001fca0007fbe0ff */
[----:B------:R0:W-:Y:S04]  /*8340*/  STL [R1+0x10d4], R15 ;  /* 0x0010d40f01007387 */ /* 0x0001e80000100800 */
[----:B0-----:R-:W4:Y:S04]  /*8350*/  LDL.LU R15, [R1+0x16b8] ;  /* 0x0016b800010f7983 */ /* 0x001f280000300800 */
[----:B------:R0:W-:Y:S04]  /*8360*/  STL [R1+0x2f4], R8 ;  /* 0x0002f40801007387 */ /* 0x0001e80000100800 */
[----:B0-----:R-:W2:Y:S04]  /*8370*/  LDL.LU R8, [R1+0x16b4] ;  /* 0x0016b40001087983 */ /* 0x001ea80000300800 */
[----:B------:R0:W-:Y:S02]  /*8380*/  STL [R1+0x10c8], R13 ;  /* 0x0010c80d01007387 */ /* 0x0001e40000100800 */
[----:B0-----:R-:W-:-:S05]  /*8390*/  IADD3 R13, P6, R11, R2, RZ ;  /* 0x000000020b0d7210 */ /* 0x001fca0007fde0ff */
[----:B------:R0:W-:Y:S01]  /*83a0*/  STL [R1+0x10dc], R13 ;  /* 0x0010dc0d01007387 */ /* 0x0001e20000100800 */
[----:B-----5:R-:W-:Y:S01]  /*83b0*/  SHF.R.S32.HI R9, RZ, 0x1f, R9 ;  /* 0x0000001fff097819 */ /* 0x020fe20000011409 */
[----:B0-----:R-:W-:Y:S01]  /*83c0*/  IMAD.X R13, R3, 0x1, R27, P5 ;  /* 0x00000001030d7824 */ /* 0x001fe200028e061b */
[----:B------:R-:W-:-:S04]  /*83d0*/  IADD3 R11, P5, R11, R7, RZ ;  /* 0x000000070b0b7210 */ /* 0x000fc80007fbe0ff */
[----:B------:R0:W-:Y:S04]  /*83e0*/  STL [R1+0x10d0], R13 ;  /* 0x0010d00d01007387 */ /* 0x0001e80000100800 */
[----:B0-----:R-:W5:Y:S04]  /*83f0*/  LDL.LU R13, [R1+0x16b0] ;  /* 0x0016b000010d7983 */ /* 0x001f680000300800 */
[----:B------:R0:W-:Y:S04]  /*8400*/  STL [R1+0x10e4], R11 ;  /* 0x0010e40b01007387 */ /* 0x0001e80000100800 */
[----:B0-----:R-:W4:Y:S04]  /*8410*/  LDL.LU R11, [R1+0x16ac] ;  /* 0x0016ac00010b7983 */ /* 0x001f280000300800 */
[----:B------:R0:W-:Y:S02]  /*8420*/  STL [R1+0x2f8], R9 ;  /* 0x0002f80901007387 */ /* 0x0001e40000100800 */
[----:B0-----:R-:W-:-:S02]  /*8430*/  IMAD.X R9, R3, 0x1, R23, P6 ;  /* 0x0000000103097824 */ /* 0x001fc400030e0617 */
[----:B------:R-:W-:-:S03]  /*8440*/  IMAD.X R3, R3, 0x1, R4, P5 ;  /* 0x0000000103037824 */ /* 0x000fc600028e0604 */
[----:B------:R0:W-:Y:S02]  /*8450*/  STL [R1+0x10d8], R9 ;  /* 0x0010d80901007387 */ /* 0x0001e40000100800 */
[----:B0-----:R-:W-:-:S05]  /*8460*/  IADD3 R9, P6, R5, R17, RZ ;  /* 0x0000001105097210 */ /* 0x001fca0007fde0ff */
[----:B------:R0:W-:Y:S04]  /*8470*/  STL [R1+0x10ec], R9 ;  /* 0x0010ec0901007387 */ /* 0x0001e80000100800 */
[----:B0-----:R-:W3:Y:S04]  /*8480*/  LDL.LU R9, [R1+0x16a8] ;  /* 0x0016a80001097983 */ /* 0x001ee80000300800 */
[----:B------:R0:W-:Y:S02]  /*8490*/  STL [R1+0x10e0], R3 ;  /* 0x0010e00301007387 */ /* 0x0001e40000100800 */
[----:B0-----:R-:W-:-:S05]  /*84a0*/  IADD3 R3, P5, R5, R2, RZ ;  /* 0x0000000205037210 */ /* 0x001fca0007fbe0ff */
[----:B------:R0:W-:Y:S04]  /*84b0*/  STL [R1+0x10f4], R3 ;  /* 0x0010f40301007387 */ /* 0x0001e80000100800 */
[----:B0-----:R-:W2:Y:S01]  /*84c0*/  LDL.LU R3, [R1+0x16a4] ;  /* 0x0016a40001037983 */ /* 0x001ea20000300800 */
[----:B------:R-:W-:-:S05]  /*84d0*/  SHF.R.S32.HI R0, RZ, 0x1f, R0 ;  /* 0x0000001fff007819 */ /* 0x000fca0000011400 */
[----:B------:R2:W-:Y:S02]  /*84e0*/  STL [R1+0x2fc], R0 ;  /* 0x0002fc0001007387 */ /* 0x0005e40000100800 */
[----:B--2---:R-:W-:-:S05]  /*84f0*/  IMAD.X R0, R3, 0x1, R27, P6 ;  /* 0x0000000103007824 */ /* 0x004fca00030e061b */
[----:B------:R0:W-:Y:S04]  /*8500*/  STL [R1+0x10e8], R0 ;  /* 0x0010e80001007387 */ /* 0x0001e80000100800 */
[----:B0-----:R-:W2:Y:S01]  /*8510*/  LDL.LU R0, [R1+0x16a0] ;  /* 0x0016a00001007983 */ /* 0x001ea20000300800 */
[----:B------:R-:W-:-:S05]  /*8520*/  IADD3 R5, P6, R5, R7, RZ ;  /* 0x0000000705057210 */ /* 0x000fca0007fde0ff */
[----:B------:R0:W-:Y:S02]  /*8530*/  STL [R1+0x10fc], R5 ;  /* 0x0010fc0501007387 */ /* 0x0001e40000100800 */
[----:B0-----:R-:W-:-:S05]  /*8540*/  IMAD.X R5, R3, 0x1, R23, P5 ;  /* 0x0000000103057824 */ /* 0x001fca00028e0617 */
[----:B------:R2:W-:Y:S02]  /*8550*/  STL [R1+0x10f0], R5 ;  /* 0x0010f00501007387 */ /* 0x0005e40000100800 */
[----:B--2---:R-:W-:-:S05]  /*8560*/  IADD3 R5, P5, R0, R17, RZ ;  /* 0x0000001100057210 */ /* 0x004fca0007fbe0ff */
[----:B------:R0:W-:Y:S04]  /*8570*/  STL [R1+0x1104], R5 ;  /* 0x0011040501007387 */ /* 0x0001e80000100800 */
[----:B0-----:R-:W2:Y:S01]  /*8580*/  LDL.LU R5, [R1+0x169c] ;  /* 0x00169c0001057983 */ /* 0x001ea20000300800 */
[----:B------:R-:W-:Y:S01]  /*8590*/  SHF.R.S32.HI R6, RZ, 0x1f, R6 ;  /* 0x0000001fff067819 */ /* 0x000fe20000011406 */
[----:B------:R-:W-:Y:S01]  /*85a0*/  IMAD.X R3, R3, 0x1, R4, P6 ;  /* 0x0000000103037824 */ /* 0x000fe200030e0604 */
[----:B------:R-:W-:-:S03]  /*85b0*/  IADD3 R2, P6, R0, R2, RZ ;  /* 0x0000000200027210 */ /* 0x000fc60007fde0ff */
[----:B------:R0:W-:Y:S04]  /*85c0*/  STL [R1+0x300], R6 ;  /* 0x0003000601007387 */ /* 0x0001e80000100800 */
[----:B0-----:R-:W5:Y:S04]  /*85d0*/  LDL.LU R6, [R1+0x1698] ;  /* 0x0016980001067983 */ /* 0x001f680000300800 */
[----:B------:R0:W-:Y:S04]  /*85e0*/  STL [R1+0x10f8], R3 ;  /* 0x0010f80301007387 */ /* 0x0001e80000100800 */
[----:B0-----:R-:W4:Y:S04]  /*85f0*/  LDL.LU R3, [R1+0x1694] ;  /* 0x0016940001037983 */ /* 0x001f280000300800 */
[----:B------:R2:W-:Y:S02]  /*8600*/  STL [R1+0x110c], R2 ;  /* 0x00110c0201007387 */ /* 0x0005e40000100800 */
[----:B--2---:R-:W-:-:S05]  /*8610*/  IMAD.X R2, R5, 0x1, R27, P5 ;  /* 0x0000000105027824 */ /* 0x004fca00028e061b */
[----:B------:R0:W-:Y:S04]  /*8620*/  STL [R1+0x1100], R2 ;  /* 0x0011000201007387 */ /* 0x0001e80000100800 */
[----:B0-----:R-:W2:Y:S01]  /*8630*/  LDL.LU R2, [R1+0x1690] ;  /* 0x0016900001027983 */ /* 0x001ea20000300800 */
[----:B------:R-:W-:Y:S02]  /*8640*/  IADD3 R7, P5, R0, R7, RZ ;  /* 0x0000000700077210 */ /* 0x000fe40007fbe0ff */
[----:B--2---:R-:W-:Y:S01]  /*8650*/  SHF.R.S32.HI R0, RZ, 0x1f, R2 ;  /* 0x0000001fff007819 */ /* 0x004fe20000011402 */
[----:B------:R0:W-:Y:S04]  /*8660*/  STL [R1+0x1674], R2 ;  /* 0x0016740201007387 */ /* 0x0001e80000100800 */
[----:B------:R5:W-:Y:S01]  /*8670*/  STL [R1+0x1114], R7 ;  /* 0x0011140701007387 */ /* 0x000be20000100800 */
[----:B0-----:R-:W-:-:S05]  /*8680*/  IMAD.X R2, R5, 0x1, R23, P6 ;  /* 0x0000000105027824 */ /* 0x001fca00030e0617 */
[----:B------:R0:W-:Y:S01]  /*8690*/  STL [R1+0x1108], R2 ;  /* 0x0011080201007387 */ /* 0x0001e20000100800 */
[----:B-----5:R-:W-:Y:S01]  /*86a0*/  IADD3 R7, P6, R6, R17, RZ ;  /* 0x0000001106077210 */ /* 0x020fe20007fde0ff */
[----:B0-----:R-:W-:Y:S02]  /*86b0*/  IMAD.X R2, R5, 0x1, R4, P5 ;  /* 0x0000000105027824 */ /* 0x001fe400028e0604 */
[----:B------:R-:W4:Y:S02]  /*86c0*/  LDC R5, c[0x0][0x268] ;  /* 0x00009a00ff057b82 */ /* 0x000f240000000800 */
[----:B------:R-:W-:Y:S04]  /*86d0*/  STL [R1+0x111c], R7 ;  /* 0x00111c0701007387 */ /* 0x000fe80000100800 */
[----:B------:R-:W-:Y:S04]  /*86e0*/  STL [R1+0x304], R0 ;  /* 0x0003040001007387 */ /* 0x000fe80000100800 */
[----:B------:R0:W-:Y:S04]  /*86f0*/  STL [R1+0x166c], R0 ;  /* 0x00166c0001007387 */ /* 0x0001e80000100800 */
[----:B------:R4:W-:Y:S04]  /*8700*/  STL [R1+0x1110], R2 ;  /* 0x0011100201007387 */ /* 0x0009e80000100800 */
[----:B0-----:R-:W2:Y:S01]  /*8710*/  LDL R0, [R1+0x420] ;  /* 0x0004200001007983 */ /* 0x001ea20000100800 */
[----:B----4-:R-:W-:-:S03]  /*8720*/  IMAD R2, R5, 0x2, R3 ;  /* 0x0000000205027824 */ /* 0x010fc600078e0203 */
[----:B------:R-:W4:Y:S01]  /*8730*/  LDL R5, [R1+0x258] ;  /* 0x0002580001057983 */ /* 0x000f220000100800 */
[----:B--2---:R-:W-:-:S05]  /*8740*/  IADD3 R7, P5, R6, R0, RZ ;  /* 0x0000000006077210 */ /* 0x004fca0007fbe0ff */
[----:B------:R-:W-:Y:S04]  /*8750*/  STL [R1+0x1124], R7 ;  /* 0x0011240701007387 */ /* 0x000fe80000100800 */
[----:B------:R0:W-:Y:S04]  /*8760*/  STL [R1+0x1664], R3 ;  /* 0x0016640301007387 */ /* 0x0001e80000100800 */
[----:B0-----:R-:W2:Y:S01]  /*8770*/  LDL R3, [R1+0x424] ;  /* 0x0004240001037983 */ /* 0x001ea20000100800 */
[----:B----4-:R-:W-:-:S05]  /*8780*/  IMAD.X R7, R5, 0x1, R27, P6 ;  /* 0x0000000105077824 */ /* 0x010fca00030e061b */
[----:B------:R0:W-:Y:S04]  /*8790*/  STL [R1+0x1118], R7 ;  /* 0x0011180701007387 */ /* 0x0001e80000100800 */
[----:B0-----:R-:W4:Y:S01]  /*87a0*/  LDL.LU R7, [R1+0x168c] ;  /* 0x00168c0001077983 */ /* 0x001f220000300800 */
[----:B--2---:R-:W-:-:S05]  /*87b0*/  IADD3 R6, P6, R6, R3, RZ ;  /* 0x0000000306067210 */ /* 0x004fca0007fde0ff */
[----:B------:R0:W-:Y:S02]  /*87c0*/  STL [R1+0x112c], R6 ;  /* 0x00112c0601007387 */ /* 0x0001e40000100800 */
[----:B0-----:R-:W-:-:S05]  /*87d0*/  IMAD.X R6, R5, 0x1, R23, P5 ;  /* 0x0000000105067824 */ /* 0x001fca00028e0617 */
[----:B------:R4:W-:Y:S02]  /*87e0*/  STL [R1+0x1120], R6 ;  /* 0x0011200601007387 */ /* 0x0009e40000100800 */
[----:B----4-:R-:W-:-:S05]  /*87f0*/  IADD3 R6, P5, R7, R17, RZ ;  /* 0x0000001107067210 */ /* 0x010fca0007fbe0ff */
[----:B------:R0:W-:Y:S02]  /*8800*/  STL [R1+0x1134], R6 ;  /* 0x0011340601007387 */ /* 0x0001e40000100800 */
[----:B0-----:R-:W0:Y:S02]  /*8810*/  LDC R6, c[0x0][0x268] ;  /* 0x00009a00ff067b82 */ /* 0x001e240000000800 */
[----:B0-----:R-:W-:Y:S02]  /*8820*/  IMAD R2, R6, 0x2, R2 ;  /* 0x0000000206027824 */ /* 0x001fe400078e0202 */
[----:B------:R-:W-:Y:S01]  /*8830*/  IMAD.X R6, R5, 0x1, R4, P6 ;  /* 0x0000000105067824 */ /* 0x000fe200030e0604 */
[----:B------:R-:W-:-:S04]  /*8840*/  IADD3 R5, P6, R7, R0, RZ ;  /* 0x0000000007057210 */ /* 0x000fc80007fde0ff */
[----:B------:R0:W-:Y:S04]  /*8850*/  STL [R1+0x1128], R6 ;  /* 0x0011280601007387 */ /* 0x0001e80000100800 */
[----:B------:R-:W-:Y:S04]  /*8860*/  STL [R1+0x6c], R2 ;  /* 0x00006c0201007387 */ /* 0x000fe80000100800 */
[----:B------:R1:W-:Y:S01]  /*8870*/  STL [R1+0x113c], R5 ;  /* 0x00113c0501007387 */ /* 0x0003e20000100800 */
[----:B0-----:R-:W-:Y:S01]  /*8880*/  IMAD.X R6, R8, 0x1, R27, P5 ;  /* 0x0000000108067824 */ /* 0x001fe200028e061b */
[----:B-1----:R-:W-:-:S02]  /*8890*/  IADD3 R5, P5, R7, R3, RZ ;  /* 0x0000000307057210 */ /* 0x002fc40007fbe0ff */
[----:B------:R-:W0:Y:S02]  /*88a0*/  LDC R7, c[0x0][0x268] ;  /* 0x00009a00ff077b82 */ /* 0x000e240000000800 */
[----:B------:R-:W-:Y:S04]  /*88b0*/  STL [R1+0x1130], R6 ;  /* 0x0011300601007387 */ /* 0x000fe80000100800 */
[----:B------:R1:W-:Y:S02]  /*88c0*/  STL [R1+0x1144], R5 ;  /* 0x0011440501007387 */ /* 0x0003e40000100800 */
[----:B-1----:R-:W-:Y:S02]  /*88d0*/  IMAD.X R5, R8, 0x1, R4, P5 ;  /* 0x0000000108057824 */ /* 0x002fe400028e0604 */
[----:B0-----:R-:W-:-:S02]  /*88e0*/  IMAD R2, R7, 0x2, R2 ;  /* 0x0000000207027824 */ /* 0x001fc400078e0202 */
[----:B------:R-:W-:Y:S01]  /*88f0*/  IMAD.X R7, R8, 0x1, R23, P6 ;  /* 0x0000000108077824 */ /* 0x000fe200030e0617 */
[C---:B---3--:R-:W-:Y:S01]  /*8900*/  IADD3 R6, P6, R9.reuse, R17, RZ ;  /* 0x0000001109067210 */ /* 0x048fe20007fde0ff */
[----:B------:R-:W0:Y:S03]  /*8910*/  LDC R8, c[0x0][0x268] ;  /* 0x00009a00ff087b82 */ /* 0x000e260000000800 */
[----:B------:R1:W-:Y:S04]  /*8920*/  STL [R1+0x1138], R7 ;  /* 0x0011380701007387 */ /* 0x0003e80000100800 */
[----:B------:R2:W-:Y:S04]  /*8930*/  STL [R1+0x114c], R6 ;  /* 0x00114c0601007387 */ /* 0x0005e80000100800 */
[----:B------:R-:W-:Y:S01]  /*8940*/  STL [R1+0xa4], R2 ;  /* 0x0000a40201007387 */ /* 0x000fe20000100800 */
[----:B-1----:R-:W-:-:S03]  /*8950*/  IADD3 R7, P5, R9, R0, RZ ;  /* 0x0000000009077210 */ /* 0x002fc60007fbe0ff */
[----:B------:R1:W-:Y:S01]  /*8960*/  STL [R1+0x1140], R5 ;  /* 0x0011400501007387 */ /* 0x0003e20000100800 */
[----:B--2---:R-:W-:Y:S01]  /*8970*/  IMAD.X R6, R10, 0x1, R27, P6 ;  /* 0x000000010a067824 */ /* 0x004fe200030e061b */
[----:B-1----:R-:W-:Y:S02]  /*8980*/  IADD3 R5, P6, R9, R3, RZ ;  /* 0x0000000309057210 */ /* 0x002fe40007fde0ff */
[----:B------:R-:W1:Y:S01]  /*8990*/  LDC R9, c[0x0][0x268] ;  /* 0x00009a00ff097b82 */ /* 0x000e620000000800 */
[----:B0-----:R-:W-:Y:S01]  /*89a0*/  IMAD R2, R8, 0x2, R2 ;  /* 0x0000000208027824 */ /* 0x001fe200078e0202 */
[----:B------:R0:W-:Y:S04]  /*89b0*/  STL [R1+0x1154], R7 ;  /* 0x0011540701007387 */ /* 0x0001e80000100800 */
[----:B------:R2:W-:Y:S04]  /*89c0*/  STL [R1+0x1148], R6 ;  /* 0x0011480601007387 */ /* 0x0005e80000100800 */
[----:B------:R1:W-:Y:S01]  /*89d0*/  STL [R1+0x28], R2 ;  /* 0x0000280201007387 */ /* 0x0003e20000100800 */
[----:B0-----:R-:W-:-:S03]  /*89e0*/  IMAD.X R7, R10, 0x1, R23, P5 ;  /* 0x000000010a077824 */ /* 0x001fc600028e0617 */
[----:B------:R0:W-:Y:S01]  /*89f0*/  STL [R1+0x115c], R5 ;  /* 0x00115c0501007387 */ /* 0x0001e20000100800 */
[----:B--2---:R-:W-:-:S03]  /*8a00*/  IADD3 R6, P5, R11, R17, RZ ;  /* 0x000000110b067210 */ /* 0x004fc60007fbe0ff */
[----:B------:R2:W-:Y:S01]  /*8a10*/  STL [R1+0x1150], R7 ;  /* 0x0011500701007387 */ /* 0x0005e20000100800 */
[----:B-1----:R-:W-:Y:S02]  /*8a20*/  IMAD R2, R9, 0x2, R2 ;  /* 0x0000000209027824 */ /* 0x002fe400078e0202 */
[----:B0-----:R-:W-:Y:S02]  /*8a30*/  IMAD.X R5, R10, 0x1, R4, P6 ;  /* 0x000000010a057824 */ /* 0x001fe400030e0604 */
[----:B------:R-:W0:Y:S01]  /*8a40*/  LDC R10, c[0x0][0x268] ;  /* 0x00009a00ff0a7b82 */ /* 0x000e220000000800 */
[----:B------:R1:W-:Y:S01]  /*8a50*/  STL [R1+0x1164], R6 ;  /* 0x0011640601007387 */ /* 0x0003e20000100800 */
[----:B--2---:R-:W-:-:S03]  /*8a60*/  IADD3 R7, P6, R11, R0, RZ ;  /* 0x000000000b077210 */ /* 0x004fc60007fde0ff */
[----:B------:R-:W-:Y:S04]  /*8a70*/  STL [R1+0xc], R2 ;  /* 0x00000c0201007387 */ /* 0x000fe80000100800 */
[----:B------:R2:W-:Y:S01]  /*8a80*/  STL [R1+0x1158], R5 ;  /* 0x0011580501007387 */ /* 0x0005e20000100800 */
[----:B-1----:R-:W-:Y:S01]  /*8a90*/  IMAD.X R6, R12, 0x1, R27, P5 ;  /* 0x000000010c067824 */ /* 0x002fe200028e061b */
[----:B--2---:R-:W-:Y:S02]  /*8aa0*/  IADD3 R5, P5, R11, R3, RZ ;  /* 0x000000030b057210 */ /* 0x004fe40007fbe0ff */
        /* <DEDUP_REMOVED lines=10> */
[----:B0-----:R-:W-:Y:S01]  /*8b50*/  IMAD.X R5, R12, 0x1, R4, P5 ;  /* 0x000000010c057824 */ /* 0x001fe200028e0604 */
[----:B------:R-:W-:Y:S01]  /*8b60*/  STL [R1+0x117c], R6 ;  /* 0x00117c0601007387 */ /* 0x000fe20000100800 */
[----:B------:R-:W0:Y:S03]  /*8b70*/  LDC R12, c[0x0][0x268] ;  /* 0x00009a00ff0c7b82 */ /* 0x000e260000000800 */
[----:B------:R-:W-:Y:S01]  /*8b80*/  STL [R1+0x4], R2 ;  /* 0x0000040201007387 */ /* 0x000fe20000100800 */
[----:B--2---:R-:W-:-:S03]  /*8b90*/  IADD3 R7, P5, R13, R0, RZ ;  /* 0x000000000d077210 */ /* 0x004fc60007fbe0ff */
[----:B------:R1:W-:Y:S02]  /*8ba0*/  STL [R1+0x1170], R5 ;  /* 0x0011700501007387 */ /* 0x0003e40000100800 */
[----:B-1----:R-:W-:Y:S01]  /*8bb0*/  IMAD.X R5, R14, 0x1, R27, P6 ;  /* 0x000000010e057824 */ /* 0x002fe200030e061b */
[----:B------:R-:W-:Y:S02]  /*8bc0*/  IADD3 R6, P6, R13, R3, RZ ;  /* 0x000000030d067210 */ /* 0x000fe40007fde0ff */
[----:B------:R-:W1:Y:S01]  /*8bd0*/  LDC R13, c[0x0][0x268] ;  /* 0x00009a00ff0d7b82 */ /* 0x000e620000000800 */
[----:B------:R-:W-:Y:S01]  /*8be0*/  STL [R1+0x1184], R7 ;  /* 0x0011840701007387 */ /* 0x000fe20000100800 */
[----:B0-----:R-:W-:-:S03]  /*8bf0*/  IMAD R2, R12, 0x2, R2 ;  /* 0x000000020c027824 */ /* 0x001fc600078e0202 */
[----:B------:R1:W-:Y:S04]  /*8c00*/  STL [R1+0x1178], R5 ;  /* 0x0011780501007387 */ /* 0x0003e80000100800 */
[----:B------:R0:W-:Y:S04]  /*8c10*/  STL [R1], R2 ;  /* 0x0000000201007387 */ /* 0x0001e80000100800 */
[----:B------:R2:W-:Y:S01]  /*8c20*/  STL [R1+0x118c], R6 ;  /* 0x00118c0601007387 */ /* 0x0005e20000100800 */
[----:B-1----:R-:W-:Y:S02]  /*8c30*/  IMAD R5, R13, 0x2, R2 ;  /* 0x000000020d057824 */ /* 0x002fe400078e0202 */
[----:B0-----:R-:W-:Y:S01]  /*8c40*/  IMAD.X R2, R14, 0x1, R23, P5 ;  /* 0x000000010e027824 */ /* 0x001fe200028e0617 */
[----:B--2---:R-:W-:-:S02]  /*8c50*/  IADD3 R6, P5, R15, R17, RZ ;  /* 0x000000110f067210 */ /* 0x004fc40007fbe0ff */
[----:B------:R-:W2:Y:S04]  /*8c60*/  LDL.LU R17, [R1+0x1688] ;  /* 0x0016880001117983 */ /* 0x000ea80000300800 */
[----:B------:R0:W-:Y:S02]  /*8c70*/  STL [R1+0x1180], R2 ;  /* 0x0011800201007387 */ /* 0x0001e40000100800 */
[----:B0-----:R-:W-:Y:S02]  /*8c80*/  IMAD.X R2, R14, 0x1, R4, P6 ;  /* 0x000000010e027824 */ /* 0x001fe400030e0604 */
[----:B------:R-:W0:Y:S01]  /*8c90*/  LDC R14, c[0x0][0x268] ;  /* 0x00009a00ff0e7b82 */ /* 0x000e220000000800 */
[----:B------:R0:W-:Y:S01]  /*8ca0*/  STL [R1+0x1194], R6 ;  /* 0x0011940601007387 */ /* 0x0001e20000100800 */
[----:B------:R-:W-:-:S03]  /*8cb0*/  IADD3 R7, P6, R15, R0, RZ ;  /* 0x000000000f077210 */ /* 0x000fc60007fde0ff */
[----:B------:R1:W-:Y:S04]  /*8cc0*/  STL [R1+0x1634], R5 ;  /* 0x0016340501007387 */ /* 0x0003e80000100800 */
[----:B------:R3:W-:Y:S01]  /*8cd0*/  STL [R1+0x1188], R2 ;  /* 0x0011880201007387 */ /* 0x0007e20000100800 */
[----:B0-----:R-:W-:Y:S02]  /*8ce0*/  IMAD R6, R14, 0x2, R5 ;  /* 0x000000020e067824 */ /* 0x001fe400078e0205 */
[----:B-1----:R-:W-:Y:S01]  /*8cf0*/  IMAD.X R5, R16, 0x1, R27, P5 ;  /* 0x0000000110057824 */ /* 0x002fe200028e061b */
[----:B---3--:R-:W-:Y:S02]  /*8d00*/  IADD3 R2, P5, R15, R3, RZ ;  /* 0x000000030f027210 */ /* 0x008fe40007fbe0ff */
[----:B------:R-:W0:Y:S01]  /*8d10*/  LDC R15, c[0x0][0x268] ;  /* 0x00009a00ff0f7b82 */ /* 0x000e220000000800 */
[----:B------:R0:W-:Y:S04]  /*8d20*/  STL [R1+0x119c], R7 ;  /* 0x00119c0701007387 */ /* 0x0001e80000100800 */
[----:B------:R-:W-:Y:S04]  /*8d30*/  STL [R1+0x1190], R5 ;  /* 0x0011900501007387 */ /* 0x000fe80000100800 */
[----:B------:R1:W-:Y:S04]  /*8d40*/  STL [R1+0x1628], R6 ;  /* 0x0016280601007387 */ /* 0x0003e80000100800 */
[----:B------:R3:W-:Y:S01]  /*8d50*/  STL [R1+0x11a4], R2 ;  /* 0x0011a40201007387 */ /* 0x0007e20000100800 */
[----:B0-----:R-:W-:-:S03]  /*8d60*/  IMAD R7, R15, 0x2, R6 ;  /* 0x000000020f077824 */ /* 0x001fc600078e0206 */
[----:B-1----:R-:W2:Y:S01]  /*8d70*/  LDL R6, [R1+0x41c] ;  /* 0x00041c0001067983 */ /* 0x002ea20000100800 */
[C---:B------:R-:W-:Y:S02]  /*8d80*/  IMAD.X R8, R16.reuse, 0x1, R23, P6 ;  /* 0x0000000110087824 */ /* 0x040fe400030e0617 */
[----:B---3--:R-:W-:Y:S02]  /*8d90*/  IMAD.X R2, R16, 0x1, R4, P5 ;  /* 0x0000000110027824 */ /* 0x008fe400028e0604 */
[----:B------:R-:W0:Y:S01]  /*8da0*/  LDC R16, c[0x0][0x268] ;  /* 0x00009a00ff107b82 */ /* 0x000e220000000800 */
[----:B------:R0:W-:Y:S02]  /*8db0*/  STL [R1+0x1198], R8 ;  /* 0x0011980801007387 */ /* 0x0001e40000100800 */
[----:B0-----:R-:W-:Y:S01]  /*8dc0*/  IMAD R8, R16, 0x2, R7 ;  /* 0x0000000210087824 */ /* 0x001fe200078e0207 */
[----:B--2---:R-:W-:-:S05]  /*8dd0*/  IADD3 R5, P6, R17, R6, RZ ;  /* 0x0000000611057210 */ /* 0x004fca0007fde0ff */
[----:B------:R0:W-:Y:S04]  /*8de0*/  STL [R1+0x11ac], R5 ;  /* 0x0011ac0501007387 */ /* 0x0001e80000100800 */
[----:B------:R1:W-:Y:S04]  /*8df0*/  STL [R1+0x162c], R7 ;  /* 0x00162c0701007387 */ /* 0x0003e80000100800 */
[----:B------:R2:W-:Y:S01]  /*8e00*/  STL [R1+0x11a0], R2 ;  /* 0x0011a00201007387 */ /* 0x0005e20000100800 */
[----:B0-----:R-:W-:Y:S01]  /*8e10*/  IMAD.X R5, R18, 0x1, R27, P6 ;  /* 0x0000000112057824 */ /* 0x001fe200030e061b */
[----:B-1----:R-:W-:-:S02]  /*8e20*/  IADD3 R7, P5, R17, R0, RZ ;  /* 0x0000000011077210 */ /* 0x002fc40007fbe0ff */
[----:B--2---:R-:W-:Y:S02]  /*8e30*/  IADD3 R2, P6, R17, R3, RZ ;  /* 0x0000000311027210 */ /* 0x004fe40007fde0ff */
[----:B------:R-:W0:Y:S01]  /*8e40*/  LDC R17, c[0x0][0x268] ;  /* 0x00009a00ff117b82 */ /* 0x000e220000000800 */
[----:B------:R1:W-:Y:S04]  /*8e50*/  STL [R1+0x11b4], R7 ;  /* 0x0011b40701007387 */ /* 0x0003e80000100800 */
[----:B------:R2:W-:Y:S04]  /*8e60*/  STL [R1+0x11a8], R5 ;  /* 0x0011a80501007387 */ /* 0x0005e80000100800 */
[----:B------:R-:W-:Y:S01]  /*8e70*/  STL [R1+0x1630], R8 ;  /* 0x0016300801007387 */ /* 0x000fe20000100800 */
[----:B-1----:R-:W-:-:S03]  /*8e80*/  IMAD.X R7, R18, 0x1, R23, P5 ;  /* 0x0000000112077824 */ /* 0x002fc600028e0617 */
[----:B------:R1:W-:Y:S01]  /*8e90*/  STL [R1+0x11bc], R2 ;  /* 0x0011bc0201007387 */ /* 0x0003e20000100800 */
[----:B--2---:R-:W-:-:S03]  /*8ea0*/  IADD3 R5, P5, R19, R6, RZ ;  /* 0x0000000613057210 */ /* 0x004fc60007fbe0ff */
[----:B------:R2:W-:Y:S01]  /*8eb0*/  STL [R1+0x11b0], R7 ;  /* 0x0011b00701007387 */ /* 0x0005e20000100800 */
[----:B-1----:R-:W-:Y:S02]  /*8ec0*/  IMAD.X R2, R18, 0x1, R4, P6 ;  /* 0x0000000112027824 */ /* 0x002fe400030e0604 */
[----:B0-----:R-:W-:Y:S01]  /*8ed0*/  IMAD R9, R17, 0x2, R8 ;  /* 0x0000000211097824 */ /* 0x001fe200078e0208 */
        /* <DEDUP_REMOVED lines=11> */
[----:B------:R-:W-:Y:S01]  /*8f90*/  STL [R1+0x163c], R10 ;  /* 0x00163c0a01007387 */ /* 0x000fe20000100800 */
[----:B0-----:R-:W-:-:S03]  /*8fa0*/  IMAD.X R7, R20, 0x1, R23, P6 ;  /* 0x0000000114077824 */ /* 0x001fc600030e0617 */
[----:B------:R0:W-:Y:S01]  /*8fb0*/  STL [R1+0x11d4], R2 ;  /* 0x0011d40201007387 */ /* 0x0001e20000100800 */
[----:B--2---:R-:W-:-:S03]  /*8fc0*/  IADD3 R5, P6, R21, R6, RZ ;  /* 0x0000000615057210 */ /* 0x004fc60007fde0ff */
[----:B------:R-:W2:Y:S01]  /*8fd0*/  LDL.LU R23, [R1+0x1684] ;  /* 0x0016840001177983 */ /* 0x000ea20000300800 */
[----:B-1----:R-:W-:Y:S02]  /*8fe0*/  IMAD R11, R19, 0x2, R10 ;  /* 0x00000002130b7824 */ /* 0x002fe400078e020a */
[----:B0-----:R-:W-:Y:S01]  /*8ff0*/  IMAD.X R2, R20, 0x1, R4, P5 ;  /* 0x0000000114027824 */ /* 0x001fe200028e0604 */
[----:B------:R0:W-:Y:S01]  /*9000*/  STL [R1+0x11c8], R7 ;  /* 0x0011c80701007387 */ /* 0x0001e20000100800 */
[----:B------:R-:W1:Y:S03]  /*9010*/  LDC R20, c[0x0][0x268] ;  /* 0x00009a00ff147b82 */ /* 0x000e660000000800 */
[----:B------:R3:W-:Y:S04]  /*9020*/  STL [R1+0x11dc], R5 ;  /* 0x0011dc0501007387 */ /* 0x0007e80000100800 */
[----:B------:R-:W-:Y:S01]  /*9030*/  STL [R1+0x1644], R11 ;  /* 0x0016440b01007387 */ /* 0x000fe20000100800 */
[----:B0-----:R-:W-:-:S03]  /*9040*/  IADD3 R7, P5, R21, R0, RZ ;  /* 0x0000000015077210 */ /* 0x001fc60007fbe0ff */
[----:B------:R0:W-:Y:S01]  /*9050*/  STL [R1+0x11d0], R2 ;  /* 0x0011d00201007387 */ /* 0x0001e20000100800 */
[----:B---3--:R-:W-:Y:S01]  /*9060*/  IMAD.X R5, R22, 0x1, R27, P6 ;  /* 0x0000000116057824 */ /* 0x008fe200030e061b */
[----:B0-----:R-:W-:Y:S02]  /*9070*/  IADD3 R2, P6, R21, R3, RZ ;  /* 0x0000000315027210 */ /* 0x001fe40007fde0ff */
[----:B------:R-:W0:Y:S01]  /*9080*/  LDC R21, c[0x0][0x268] ;  /* 0x00009a00ff157b82 */ /* 0x000e220000000800 */
[----:B-1----:R-:W-:Y:S01]  /*9090*/  IMAD R12, R20, 0x2, R11 ;  /* 0x00000002140c7824 */ /* 0x002fe200078e020b */
[----:B------:R-:W-:Y:S04]  /*90a0*/  STL [R1+0x11e4], R7 ;  /* 0x0011e40701007387 */ /* 0x000fe80000100800 */
[----:B------:R-:W-:Y:S04]  /*90b0*/  STL [R1+0x11d8], R5 ;  /* 0x0011d80501007387 */ /* 0x000fe80000100800 */
[----:B------:R1:W-:Y:S04]  /*90c0*/  STL [R1+0x1648], R12 ;  /* 0x0016480c01007387 */ /* 0x0003e80000100800 */
[----:B------:R3:W-:Y:S01]  /*90d0*/  STL [R1+0x11ec], R2 ;  /* 0x0011ec0201007387 */ /* 0x0007e20000100800 */
[----:B0-----:R-:W-:-:S03]  /*90e0*/  IMAD R13, R21, 0x2, R12 ;  /* 0x00000002150d7824 */ /* 0x001fc600078e020c */
[----:B-1----:R-:W4:Y:S01]  /*90f0*/  LDL R12, [R1+0x640] ;  /* 0x00064000010c7983 */ /* 0x002f220000100800 */
[C---:B---3--:R-:W-:Y:S02]  /*9100*/  IMAD.X R2, R22.reuse, 0x1, R4, P6 ;  /* 0x0000000116027824 */ /* 0x048fe400030e0604 */
[----:B----4-:R-:W-:Y:S02]  /*9110*/  IMAD.X R7, R22, 0x1, R12, P5 ;  /* 0x0000000116077824 */ /* 0x010fe400028e060c */
[----:B------:R-:W0:Y:S01]  /*9120*/  LDC R22, c[0x0][0x268] ;  /* 0x00009a00ff167b82 */ /* 0x000e220000000800 */
[----:B--2---:R-:W-:Y:S02]  /*9130*/  IADD3 R5, P5, R23, R6, RZ ;  /* 0x0000000617057210 */ /* 0x004fe40007fbe0ff */
[----:B------:R-:W-:Y:S04]  /*9140*/  STL [R1+0x11e0], R7 ;  /* 0x0011e00701007387 */ /* 0x000fe80000100800 */
[----:B------:R1:W-:Y:S04]  /*9150*/  STL [R1+0x11f4], R5 ;  /* 0x0011f40501007387 */ /* 0x0003e80000100800 */
[----:B------:R-:W-:Y:S04]  /*9160*/  STL [R1+0x164c], R13 ;  /* 0x00164c0d01007387 */ /* 0x000fe80000100800 */
[----:B------:R2:W-:Y:S01]  /*9170*/  STL [R1+0x11e8], R2 ;  /* 0x0011e80201007387 */ /* 0x0005e20000100800 */
[----:B-1----:R-:W-:-:S03]  /*9180*/  IMAD.X R5, R24, 0x1, R27, P5 ;  /* 0x0000000118057824 */ /* 0x002fc600028e061b */
[----:B------:R-:W3:Y:S01]  /*9190*/  LDL.LU R27, [R1+0x1680] ;  /* 0x00168000011b7983 */ /* 0x000ee20000300800 */
[----:B--2---:R-:W-:Y:S01]  /*91a0*/  IADD3 R2, P6, R23, R0, RZ ;  /* 0x0000000017027210 */ /* 0x004fe20007fde0ff */
[----:B0-----:R-:W-:-:S04]  /*91b0*/  IMAD R14, R22, 0x2, R13 ;  /* 0x00000002160e7824 */ /* 0x001fc800078e020d */
[----:B------:R0:W-:Y:S04]  /*91c0*/  STL [R1+0x11fc], R2 ;  /* 0x0011fc0201007387 */ /* 0x0001e80000100800 */
[----:B------:R1:W-:Y:S01]  /*91d0*/  STL [R1+0x11f0], R5 ;  /* 0x0011f00501007387 */ /* 0x0003e20000100800 */
[----:B0-----:R-:W-:-:S03]  /*91e0*/  IADD3 R2, P5, R23, R3, RZ ;  /* 0x0000000317027210 */ /* 0x001fc60007fbe0ff */
[----:B------:R-:W-:Y:S01]  /*91f0*/  STL [R1+0x165c], R14 ;  /* 0x00165c0e01007387 */ /* 0x000fe20000100800 */
[----:B------:R-:W0:Y:S03]  /*9200*/  LDC R23, c[0x0][0x268] ;  /* 0x00009a00ff177b82 */ /* 0x000e260000000800 */
[----:B------:R2:W-:Y:S04]  /*9210*/  STL [R1+0x1204], R2 ;  /* 0x0012040201007387 */ /* 0x0005e80000100800 */
[----:B-1----:R-:W4:Y:S01]  /*9220*/  LDL R5, [R1+0x288] ;  /* 0x0002880001057983 */ /* 0x002f220000100800 */
[----:B--2---:R-:W-:-:S05]  /*9230*/  IMAD.X R2, R24, 0x1, R12, P6 ;  /* 0x0000000118027824 */ /* 0x004fca00030e060c */
[----:B------:R1:W-:Y:S02]  /*9240*/  STL [R1+0x11f8], R2 ;  /* 0x0011f80201007387 */ /* 0x0003e40000100800 */
[----:B-1----:R-:W-:Y:S02]  /*9250*/  IMAD.X R2, R24, 0x1, R4, P5 ;  /* 0x0000000118027824 */ /* 0x002fe400028e0604 */
[----:B------:R-:W1:Y:S01]  /*9260*/  LDC R24, c[0x0][0x268] ;  /* 0x00009a00ff187b82 */ /* 0x000e620000000800 */
[----:B------:R-:W-:Y:S01]  /*9270*/  IADD3 R7, P6, R25, R6, RZ ;  /* 0x0000000619077210 */ /* 0x000fe20007fde0ff */
[----:B0-----:R-:W-:-:S04]  /*9280*/  IMAD R15, R23, 0x2, R14 ;  /* 0x00000002170f7824 */ /* 0x001fc800078e020e */
[----:B------:R0:W-:Y:S04]  /*9290*/  STL [R1+0x120c], R7 ;  /* 0x00120c0701007387 */ /* 0x0001e80000100800 */
[----:B0-----:R-:W2:Y:S04]  /*92a0*/  LDL R7, [R1+0x1c4] ;  /* 0x0001c40001077983 */ /* 0x001ea80000100800 */
[----:B------:R-:W-:Y:S01]  /*92b0*/  STL [R1+0x1200], R2 ;  /* 0x0012000201007387 */ /* 0x000fe20000100800 */
[----:B-1----:R-:W-:-:S03]  /*92c0*/  IMAD R16, R24, 0x2, R15 ;  /* 0x0000000218107824 */ /* 0x002fc600078e020f */
[----:B------:R0:W-:Y:S04]  /*92d0*/  STL [R1+0x1668], R15 ;  /* 0x0016680f01007387 */ /* 0x0001e80000100800 */
[----:B0-----:R-:W5:Y:S01]  /*92e0*/  LDL R15, [R1+0x63c] ;  /* 0x00063c00010f7983 */ /* 0x001f620000100800 */
[----:B------:R-:W-:-:S05]  /*92f0*/  IADD3 R9, P5, R25, R0, RZ ;  /* 0x0000000019097210 */ /* 0x000fca0007fbe0ff */
[----:B------:R0:W-:Y:S02]  /*9300*/  STL [R1+0x1214], R9 ;  /* 0x0012140901007387 */ /* 0x0001e40000100800 */
[C---:B0-----:R-:W-:Y:S02]  /*9310*/  IMAD.X R9, R26.reuse, 0x1, R12, P5 ;  /* 0x000000011a097824 */ /* 0x041fe400028e060c */
[----:B-----5:R-:W-:Y:S01]  /*9320*/  IMAD.X R8, R26, 0x1, R15, P6 ;  /* 0x000000011a087824 */ /* 0x020fe200030e060f */
[----:B------:R-:W-:Y:S02]  /*9330*/  IADD3 R2, P6, R25, R3, RZ ;  /* 0x0000000319027210 */ /* 0x000fe40007fde0ff */
[----:B------:R-:W0:Y:S02]  /*9340*/  LDC R25, c[0x0][0x268] ;  /* 0x00009a00ff197b82 */ /* 0x000e240000000800 */
[----:B------:R3:W-:Y:S04]  /*9350*/  STL [R1+0x1208], R8 ;  /* 0x0012080801007387 */ /* 0x0007e80000100800 */
[----:B------:R-:W5:Y:S04]  /*9360*/  LDL R14, [R1+0x28c] ;  /* 0x00028c00010e7983 */ /* 0x000f680000100800 */
[----:B------:R1:W-:Y:S01]  /*9370*/  STL [R1+0x121c], R2 ;  /* 0x00121c0201007387 */ /* 0x0003e20000100800 */
[----:B---3--:R-:W-:-:S03]  /*9380*/  IADD3 R8, P5, R27, R6, RZ ;  /* 0x000000061b087210 */ /* 0x008fc60007fbe0ff */
[----:B------:R-:W-:Y:S04]  /*9390*/  STL [R1+0x1670], R16 ;  /* 0x0016701001007387 */ /* 0x000fe80000100800 */
[----:B------:R-:W-:Y:S04]  /*93a0*/  STL [R1+0x1210], R9 ;  /* 0x0012100901007387 */ /* 0x000fe80000100800 */
[----:B------:R-:W-:Y:S04]  /*93b0*/  STL [R1+0x1224], R8 ;  /* 0x0012240801007387 */ /* 0x000fe80000100800 */
[----:B------:R-:W3:Y:S01]  /*93c0*/  LDL R13, [R1+0x1c0] ;  /* 0x0001c000010d7983 */ /* 0x000ee20000100800 */
[----:B-1----:R-:W-:-:S02]  /*93d0*/  IMAD.X R2, R26, 0x1, R4, P6 ;  /* 0x000000011a027824 */ /* 0x002fc400030e0604 */
[----:B0-----:R-:W-:Y:S01]  /*93e0*/  IMAD R17, R25, 0x2, R16 ;  /* 0x0000000219117824 */ /* 0x001fe200078e0210 */
[----:B------:R-:W0:Y:S02]  /*93f0*/  LDC R26, c[0x0][0x268] ;  /* 0x00009a00ff1a7b82 */ /* 0x000e240000000800 */
[----:B------:R1:W-:Y:S04]  /*9400*/  STL [R1+0x1218], R2 ;  /* 0x0012180201007387 */ /* 0x0003e80000100800 */
[----:B------:R-:W-:Y:S04]  /*9410*/  STL [R1+0x1678], R17 ;  /* 0x0016781101007387 */ /* 0x000fe80000100800 */
[----:B------:R-:W3:Y:S01]  /*9420*/  LDL R11, [R1+0x290] ;  /* 0x00029000010b7983 */ /* 0x000ee20000100800 */
[----:B-1----:R-:W-:Y:S01]  /*9430*/  IADD3 R2, P6, R27, R0, RZ ;  /* 0x000000001b027210 */ /* 0x002fe20007fde0ff */
[----:B------:R-:W-:-:S04]  /*9440*/  IMAD.X R8, R28, 0x1, R15, P5 ;  /* 0x000000011c087824 */ /* 0x000fc800028e060f */
[----:B------:R1:W-:Y:S01]  /*9450*/  STL [R1+0x122c], R2 ;  /* 0x00122c0201007387 */ /* 0x0003e20000100800 */
[----:B0-----:R-:W-:Y:S01]  /*9460*/  IMAD R18, R26, 0x2, R17 ;  /* 0x000000021a127824 */ /* 0x001fe200078e0211 */
[----:B-1----:R-:W-:Y:S02]  /*9470*/  IADD3 R2, P5, R27, R3, RZ ;  /* 0x000000031b027210 */ /* 0x002fe40007fbe0ff */
[----:B------:R0:W-:Y:S01]  /*9480*/  STL [R1+0x1220], R8 ;  /* 0x0012200801007387 */ /* 0x0001e20000100800 */
[----:B------:R-:W1:Y:S03]  /*9490*/  LDC R27, c[0x0][0x268] ;  /* 0x00009a00ff1b7b82 */ /* 0x000e660000000800 */
[----:B------:R-:W-:Y:S04]  /*94a0*/  STL [R1+0x167c], R18 ;  /* 0x00167c1201007387 */ /* 0x000fe80000100800 */
[----:B------:R4:W-:Y:S04]  /*94b0*/  STL [R1+0x1234], R2 ;  /* 0x0012340201007387 */ /* 0x0009e80000100800 */
[----:B------:R-:W3:Y:S01]  /*94c0*/  LDL R10, [R1+0x1bc] ;  /* 0x0001bc00010a7983 */ /* 0x000ee20000100800 */
[----:B0-----:R-:W-:Y:S01]  /*94d0*/  IMAD.X R8, R28, 0x1, R12, P6 ;  /* 0x000000011c087824 */ /* 0x001fe200030e060c */
[----:B----4-:R-:W-:-:S04]  /*94e0*/  IADD3 R2, P6, R29, R6, RZ ;  /* 0x000000061d027210 */ /* 0x010fc80007fde0ff */
[----:B------:R0:W-:Y:S04]  /*94f0*/  STL [R1+0x1228], R8 ;  /* 0x0012280801007387 */ /* 0x0001e80000100800 */
[----:B------:R4:W-:Y:S01]  /*9500*/  STL [R1+0x123c], R2 ;  /* 0x00123c0201007387 */ /* 0x0009e20000100800 */
[----:B0-----:R-:W-:Y:S02]  /*9510*/  IMAD.X R8, R28, 0x1, R4, P5 ;  /* 0x000000011c087824 */ /* 0x001fe400028e0604 */
[----:B------:R-:W0:Y:S03]  /*9520*/  LDC R28, c[0x0][0x268] ;  /* 0x00009a00ff1c7b82 */ /* 0x000e260000000800 */
[----:B------:R2:W-:Y:S04]  /*9530*/  STL [R1+0x1230], R8 ;  /* 0x0012300801007387 */ /* 0x0005e80000100800 */
[----:B------:R-:W3:Y:S01]  /*9540*/  LDL R9, [R1+0x294] ;  /* 0x0002940001097983 */ /* 0x000ee20000100800 */
[----:B----4-:R-:W-:Y:S01]  /*9550*/  IADD3 R2, P5, R29, R0, RZ ;  /* 0x000000001d027210 */ /* 0x010fe20007fbe0ff */
[----:B--2---:R-:W-:-:S04]  /*9560*/  IMAD.X R8, R5, 0x1, R15, P6 ;  /* 0x0000000105087824 */ /* 0x004fc800030e060f */
[----:B------:R2:W-:Y:S04]  /*9570*/  STL [R1+0x1244], R2 ;  /* 0x0012440201007387 */ /* 0x0005e80000100800 */
[----:B------:R4:W-:Y:S01]  /*9580*/  STL [R1+0x1238], R8 ;  /* 0x0012380801007387 */ /* 0x0009e20000100800 */
[----:B--2---:R-:W-:Y:S01]  /*9590*/  IADD3 R2, P6, R29, R3, RZ ;  /* 0x000000031d027210 */ /* 0x004fe20007fde0ff */
[C---:B------:R-:W-:Y:S01]  /*95a0*/  IMAD.X R16, R5.reuse, 0x1, R12, P5 ;  /* 0x0000000105107824 */ /* 0x040fe200028e060c */
[----:B------:R-:W2:Y:S03]  /*95b0*/  LDC R29, c[0x0][0x268] ;  /* 0x00009a00ff1d7b82 */ /* 0x000ea60000000800 */
[----:B------:R1:W-:Y:S04]  /*95c0*/  STL [R1+0x124c], R2 ;  /* 0x00124c0201007387 */ /* 0x0003e80000100800 */
[----:B----4-:R-:W4:Y:S01]  /*95d0*/  LDL R8, [R1+0x1b8] ;  /* 0x0001b80001087983 */ /* 0x010f220000100800 */
[----:B------:R-:W-:-:S03]  /*95e0*/  IMAD.X R5, R5, 0x1, R4, P6 ;  /* 0x0000000105057824 */ /* 0x000fc600030e0604 */
[----:B------:R0:W-:Y:S01]  /*95f0*/  STL [R1+0x1240], R16 ;  /* 0x0012401001007387 */ /* 0x0001e20000100800 */
[----:B-1----:R-:W1:Y:S01]  /*9600*/  LDC R2, c[0x0][0x268] ;  /* 0x00009a00ff027b82 */ /* 0x002e620000000800 */
[----:B0-----:R-:W-:-:S05]  /*9610*/  IADD3 R16, P5, R7, R6, RZ ;  /* 0x0000000607107210 */ /* 0x001fca0007fbe0ff */
[----:B------:R0:W-:Y:S04]  /*9620*/  STL [R1+0x1254], R16 ;  /* 0x0012541001007387 */ /* 0x0001e80000100800 */
[----:B------:R0:W-:Y:S02]  /*9630*/  STL [R1+0x1248], R5 ;  /* 0x0012480501007387 */ /* 0x0001e40000100800 */
[C---:B0-----:R-:W-:Y:S02]  /*9640*/  IADD3 R16, P6, R7.reuse, R0, RZ ;  /* 0x0000000007107210 */ /* 0x041fe40007fde0ff */
[----:B------:R-:W4:Y:S04]  /*9650*/  LDL R5, [R1+0x298] ;  /* 0x0002980001057983 */ /* 0x000f280000100800 */
[----:B------:R5:W-:Y:S02]  /*9660*/  STL [R1+0x125c], R16 ;  /* 0x00125c1001007387 */ /* 0x000be40000100800 */
[----:B-----5:R-:W-:Y:S01]  /*9670*/  IMAD.X R16, R14, 0x1, R15, P5 ;  /* 0x000000010e107824 */ /* 0x020fe200028e060f */
[----:B------:R-:W-:-:S04]  /*9680*/  IADD3 R7, P5, R7, R3, RZ ;  /* 0x0000000307077210 */ /* 0x000fc80007fbe0ff */
[----:B------:R0:W-:Y:S04]  /*9690*/  STL [R1+0x1250], R16 ;  /* 0x0012501001007387 */ /* 0x0001e80000100800 */
[----:B------:R5:W-:Y:S01]  /*96a0*/  STL [R1+0x1264], R7 ;  /* 0x0012640701007387 */ /* 0x000be20000100800 */
[----:B0-----:R-:W-:-:S03]  /*96b0*/  IMAD.X R16, R14, 0x1, R12, P6 ;  /* 0x000000010e107824 */ /* 0x001fc600030e060c */
[----:B-----5:R-:W5:Y:S01]  /*96c0*/  LDL R7, [R1+0x1b4] ;  /* 0x0001b40001077983 */ /* 0x020f620000100800 */
[----:B------:R-:W-:-:S03]  /*96d0*/  IMAD.X R14, R14, 0x1, R4, P5 ;  /* 0x000000010e0e7824 */ /* 0x000fc600028e0604 */
[----:B------:R3:W-:Y:S02]  /*96e0*/  STL [R1+0x1258], R16 ;  /* 0x0012581001007387 */ /* 0x0007e40000100800 */
[----:B---3--:R-:W-:-:S05]  /*96f0*/  IADD3 R16, P6, R13, R6, RZ ;  /* 0x000000060d107210 */ /* 0x008fca0007fde0ff */
[----:B------:R-:W-:Y:S04]  /*9700*/  STL [R1+0x126c], R16 ;  /* 0x00126c1001007387 */ /* 0x000fe80000100800 */
[----:B------:R0:W-:Y:S04]  /*9710*/  STL [R1+0x1260], R14 ;  /* 0x0012600e01007387 */ /* 0x0001e80000100800 */
[----:B0-----:R-:W3:Y:S01]  /*9720*/  LDL R14, [R1+0x29c] ;  /* 0x00029c00010e7983 */ /* 0x001ee20000100800 */
[----:B------:R-:W-:Y:S01]  /*9730*/  IADD3 R16, P5, R13, R0, RZ ;  /* 0x000000000d107210 */ /* 0x000fe20007fbe0ff */
[----:B------:R-:W-:-:S04]  /*9740*/  IMAD.X R17, R11, 0x1, R15, P6 ;  /* 0x000000010b117824 */ /* 0x000fc800030e060f */
[----:B------:R0:W-:Y:S04]  /*9750*/  STL [R1+0x1274], R16 ;  /* 0x0012741001007387 */ /* 0x0001e80000100800 */
[----:B------:R-:W-:Y:S01]  /*9760*/  STL [R1+0x1268], R17 ;  /* 0x0012681101007387 */ /* 0x000fe20000100800 */
[----:B0-----:R-:W-:-:S05]  /*9770*/  IADD3 R16, P6, R13, R3, RZ ;  /* 0x000000030d107210 */ /* 0x001fca0007fde0ff */
[----:B------:R0:W-:Y:S04]  /*9780*/  STL [R1+0x127c], R16 ;  /* 0x00127c1001007387 */ /* 0x0001e80000100800 */
[----:B0-----:R-:W3:Y:S01]  /*9790*/  LDL R16, [R1+0x1b0] ;  /* 0x0001b00001107983 */ /* 0x001ee20000100800 */
[----:B------:R-:W-:Y:S01]  /*97a0*/  IMAD.X R13, R11, 0x1, R12, P5 ;  /* 0x000000010b0d7824 */ /* 0x000fe200028e060c */
[----:B------:R-:W-:-:S04]  /*97b0*/  IADD3 R17, P5, R10, R6, RZ ;  /* 0x000000060a117210 */ /* 0x000fc80007fbe0ff */
[----:B------:R0:W-:Y:S04]  /*97c0*/  STL [R1+0x1270], R13 ;  /* 0x0012700d01007387 */ /* 0x0001e80000100800 */
[----:B------:R-:W-:Y:S01]  /*97d0*/  STL [R1+0x1284], R17 ;  /* 0x0012841101007387 */ /* 0x000fe20000100800 */
[----:B0-----:R-:W-:-:S05]  /*97e0*/  IMAD.X R13, R11, 0x1, R4, P6 ;  /* 0x000000010b0d7824 */ /* 0x001fca00030e0604 */
[----:B------:R0:W-:Y:S01]  /*97f0*/  STL [R1+0x1278], R13 ;  /* 0x0012780d01007387 */ /* 0x0001e20000100800 */
[----:B------:R-:W-:-:S03]  /*9800*/  IMAD R19, R27, 0x2, R18 ;  /* 0x000000021b137824 */ /* 0x000fc600078e0212 */
[----:B0-----:R-:W3:Y:S01]  /*9810*/  LDL R13, [R1+0x2a0] ;  /* 0x0002a000010d7983 */ /* 0x001ee20000100800 */
[----:B------:R-:W-:Y:S01]  /*9820*/  IMAD R20, R28, 0x2, R19 ;  /* 0x000000021c147824 */ /* 0x000fe200078e0213 */
[----:B------:R-:W-:-:S03]  /*9830*/  IADD3 R11, P6, R10, R0, RZ ;  /* 0x000000000a0b7210 */ /* 0x000fc60007fde0ff */
[----:B--2---:R-:W-:-:S04]  /*9840*/  IMAD R21, R29, 0x2, R20 ;  /* 0x000000021d157824 */ /* 0x004fc800078e0214 */
[----:B-1----:R-:W-:Y:S02]  /*9850*/  IMAD R22, R2, 0x2, R21 ;  /* 0x0000000202167824 */ /* 0x002fe400078e0215 */
[----:B------:R-:W0:Y:S01]  /*9860*/  LDC R2, c[0x0][0x268] ;  /* 0x00009a00ff027b82 */ /* 0x000e220000000800 */
[----:B------:R1:W-:Y:S01]  /*9870*/  STL [R1+0x128c], R11 ;  /* 0x00128c0b01007387 */ /* 0x0003e20000100800 */
[----:B------:R-:W-:-:S05]  /*9880*/  IMAD.X R17, R9, 0x1, R15, P5 ;  /* 0x0000000109117824 */ /* 0x000fca00028e060f */
[----:B------:R-:W-:Y:S01]  /*9890*/  STL [R1+0x1280], R17 ;  /* 0x0012801101007387 */ /* 0x000fe20000100800 */
[----:B-1----:R-:W-:-:S05]  /*98a0*/  IADD3 R11, P5, R10, R3, RZ ;  /* 0x000000030a0b7210 */ /* 0x002fca0007fbe0ff */
[----:B------:R1:W-:Y:S04]  /*98b0*/  STL [R1+0x1294], R11 ;  /* 0x0012940b01007387 */ /* 0x0003e80000100800 */
[----:B-1----:R-:W2:Y:S01]  /*98c0*/  LDL R11, [R1+0x1ac] ;  /* 0x0001ac00010b7983 */ /* 0x002ea20000100800 */
[----:B------:R-:W-:Y:S02]  /*98d0*/  IMAD.X R10, R9, 0x1, R12, P6 ;  /* 0x00000001090a7824 */ /* 0x000fe400030e060c */
[----:B0-----:R-:W-:Y:S02]  /*98e0*/  IMAD R23, R2, 0x2, R22 ;  /* 0x0000000202177824 */ /* 0x001fe400078e0216 */
[----:B------:R-:W0:Y:S01]  /*98f0*/  LDC R2, c[0x0][0x268] ;  /* 0x00009a00ff027b82 */ /* 0x000e220000000800 */
[----:B------:R1:W-:Y:S01]  /*9900*/  STL [R1+0x1288], R10 ;  /* 0x0012880a01007387 */ /* 0x0003e20000100800 */
[----:B----4-:R-:W-:-:S05]  /*9910*/  IADD3 R17, P6, R8, R6, RZ ;  /* 0x0000000608117210 */ /* 0x010fca0007fde0ff */
[----:B------:R-:W-:Y:S01]  /*9920*/  STL [R1+0x129c], R17 ;  /* 0x00129c1101007387 */ /* 0x000fe20000100800 */
[----:B-1----:R-:W-:-:S05]  /*9930*/  IMAD.X R10, R9, 0x1, R4, P5 ;  /* 0x00000001090a7824 */ /* 0x002fca00028e0604 */
[----:B------:R1:W-:Y:S01]  /*9940*/  STL [R1+0x1290], R10 ;  /* 0x0012900a01007387 */ /* 0x0003e20000100800 */
[----:B------:R-:W-:-:S03]  /*9950*/  IADD3 R9, P5, R8, R0, RZ ;  /* 0x0000000008097210 */ /* 0x000fc60007fbe0ff */
[----:B-1----:R-:W4:Y:S01]  /*9960*/  LDL R10, [R1+0x2a4] ;  /* 0x0002a400010a7983 */ /* 0x002f220000100800 */
[----:B------:R-:W-:-:S03]  /*9970*/  IMAD.X R17, R5, 0x1, R15, P6 ;  /* 0x0000000105117824 */ /* 0x000fc600030e060f */
[----:B------:R1:W-:Y:S01]  /*9980*/  STL [R1+0x12a4], R9 ;  /* 0x0012a40901007387 */ /* 0x0003e20000100800 */
[----:B0-----:R-:W-:Y:S02]  /*9990*/  IMAD R24, R2, 0x2, R23 ;  /* 0x0000000202187824 */ /* 0x001fe400078e0217 */
[----:B------:R-:W0:Y:S01]  /*99a0*/  LDC R2, c[0x0][0x268] ;  /* 0x00009a00ff027b82 */ /* 0x000e220000000800 */
[----:B------:R-:W-:Y:S01]  /*99b0*/  STL [R1+0x1298], R17 ;  /* 0x0012981101007387 */ /* 0x000fe20000100800 */
[----:B-1----:R-:W-:Y:S01]  /*99c0*/  IADD3 R9, P6, R8, R3, RZ ;  /* 0x0000000308097210 */ /* 0x002fe20007fde0ff */
[----:B------:R-:W-:-:S04]  /*99d0*/  IMAD.X R8, R5, 0x1, R12, P5 ;  /* 0x0000000105087824 */ /* 0x000fc800028e060c */
[----:B------:R1:W-:Y:S04]  /*99e0*/  STL [R1+0x12ac], R9 ;  /* 0x0012ac0901007387 */ /* 0x0003e80000100800 */
[----:B-1----:R-:W4:Y:S04]  /*99f0*/  LDL R9, [R1+0x1a8] ;  /* 0x0001a80001097983 */ /* 0x002f280000100800 */
[----:B------:R1:W-:Y:S02]  /*9a00*/  STL [R1+0x12a0], R8 ;  /* 0x0012a00801007387 */ /* 0x0003e40000100800 */
[----:B-1----:R-:W-:-:S02]  /*9a10*/  IMAD.X R8, R5, 0x1, R4, P6 ;  /* 0x0000000105087824 */ /* 0x002fc400030e0604 */
[----:B0-----:R-:W-:Y:S02]  /*9a20*/  IMAD R25, R2, 0x2, R24 ;  /* 0x0000000202197824 */ /* 0x001fe400078e0218 */
[----:B------:R-:W0:Y:S02]  /*9a30*/  LDC R2, c[0x0][0x268] ;  /* 0x00009a00ff027b82 */ /* 0x000e240000000800 */
[----:B0-----:R-:W-:-:S06]  /*9a40*/  IMAD R26, R2, 0x2, R25 ;  /* 0x00000002021a7824 */ /* 0x001fcc00078e0219 */
[----:B------:R-:W0:Y:S01]  /*9a50*/  LDC R2, c[0x0][0x268] ;  /* 0x00009a00ff027b82 */ /* 0x000e220000000800 */
[----:B-----5:R-:W-:-:S05]  /*9a60*/  IADD3 R17, P5, R7, R6, RZ ;  /* 0x0000000607117210 */ /* 0x020fca0007fbe0ff */
[----:B------:R1:W-:Y:S04]  /*9a70*/  STL [R1+0x12b4], R17 ;  /* 0x0012b41101007387 */ /* 0x0003e80000100800 */
[----:B------:R5:W-:Y:S01]  /*9a80*/  STL [R1+0x12a8], R8 ;  /* 0x0012a80801007387 */ /* 0x000be20000100800 */
[----:B-1----:R-:W-:-:S03]  /*9a90*/  IADD3 R17, P6, R7, R0, RZ ;  /* 0x0000000007117210 */ /* 0x002fc60007fde0ff */
[----:B-----5:R-:W5:Y:S04]  /*9aa0*/  LDL R8, [R1+0x2a8] ;  /* 0x0002a80001087983 */ /* 0x020f680000100800 */
[----:B------:R3:W-:Y:S02]  /*9ab0*/  STL [R1+0x12bc], R17 ;  /* 0x0012bc1101007387 */ /* 0x0007e40000100800 */
[----:B---3--:R-:W-:Y:S01]  /*9ac0*/  IMAD.X R17, R14, 0x1, R15, P5 ;  /* 0x000000010e117824 */ /* 0x008fe200028e060f */
[----:B------:R-:W-:-:S04]  /*9ad0*/  IADD3 R7, P5, R7, R3, RZ ;  /* 0x0000000307077210 */ /* 0x000fc80007fbe0ff */
[----:B------:R-:W-:Y:S04]  /*9ae0*/  STL [R1+0x12b0], R17 ;  /* 0x0012b01101007387 */ /* 0x000fe80000100800 */
[----:B------:R1:W-:Y:S04]  /*9af0*/  STL [R1+0x12c4], R7 ;  /* 0x0012c40701007387 */ /* 0x0003e80000100800 */
[----:B-1----:R-:W3:Y:S01]  /*9b00*/  LDL R7, [R1+0x1a4] ;  /* 0x0001a40001077983 */ /* 0x002ee20000100800 */
[C---:B------:R-:W-:Y:S02]  /*9b10*/  IMAD.X R17, R14.reuse, 0x1, R12, P6 ;  /* 0x000000010e117824 */ /* 0x040fe400030e060c */
[----:B------:R-:W-:-:S03]  /*9b20*/  IMAD.X R14, R14, 0x1, R4, P5 ;  /* 0x000000010e0e7824 */ /* 0x000fc600028e0604 */
[----:B------:R1:W-:Y:S02]  /*9b30*/  STL [R1+0x12b8], R17 ;  /* 0x0012b81101007387 */ /* 0x0003e40000100800 */
[----:B-1----:R-:W-:-:S05]  /*9b40*/  IADD3 R17, P6, R16, R6, RZ ;  /* 0x0000000610117210 */ /* 0x002fca0007fde0ff */
[----:B------:R-:W-:Y:S04]  /*9b50*/  STL [R1+0x12cc], R17 ;  /* 0x0012cc1101007387 */ /* 0x000fe80000100800 */
[----:B------:R1:W-:Y:S04]  /*9b60*/  STL [R1+0x12c0], R14 ;  /* 0x0012c00e01007387 */ /* 0x0003e80000100800 */
[----:B-1----:R-:W3:Y:S01]  /*9b70*/  LDL R14, [R1+0x2ac] ;  /* 0x0002ac00010e7983 */ /* 0x002ee20000100800 */
[----:B0-----:R-:W-:Y:S02]  /*9b80*/  IMAD R27, R2, 0x2, R26 ;  /* 0x00000002021b7824 */ /* 0x001fe400078e021a */
[----:B------:R-:W0:Y:S02]  /*9b90*/  LDC R2, c[0x0][0x268] ;  /* 0x00009a00ff027b82 */ /* 0x000e240000000800 */
[----:B0-----:R-:W-:-:S06]  /*9ba0*/  IMAD R28, R2, 0x2, R27 ;  /* 0x00000002021c7824 */ /* 0x001fcc00078e021b */
[----:B------:R-:W0:Y:S02]  /*9bb0*/  LDC R2, c[0x0][0x268] ;  /* 0x00009a00ff027b82 */ /* 0x000e240000000800 */
[----:B0-----:R-:W-:-:S06]  /*9bc0*/  IMAD R29, R2, 0x2, R28 ;  /* 0x00000002021d7824 */ /* 0x001fcc00078e021c */
[----:B------:R-:W0:Y:S02]  /*9bd0*/  LDC R2, c[0x0][0x268] ;  /* 0x00009a00ff027b82 */ /* 0x000e240000000800 */
[----:B0-----:R-:W-:-:S06]  /*9be0*/  IMAD R5, R2, 0x2, R29 ;  /* 0x0000000202057824 */ /* 0x001fcc00078e021d */
[----:B------:R-:W0:Y:S02]  /*9bf0*/  LDC R2, c[0x0][0x268] ;  /* 0x00009a00ff027b82 */ /* 0x000e240000000800 */
[----:B0-----:R-:W-:-:S06]  /*9c00*/  IMAD R5, R2, 0x2, R5 ;  /* 0x0000000202057824 */ /* 0x001fcc00078e0205 */
[----:B------:R-:W0:Y:S01]  /*9c10*/  LDC R2, c[0x0][0x268] ;  /* 0x00009a00ff027b82 */ /* 0x000e220000000800 */
[----:B------:R-:W-:Y:S01]  /*9c20*/  IADD3 R17, P5, R16, R0, RZ ;  /* 0x0000000010117210 */ /* 0x000fe20007fbe0ff */
[----:B0-----:R-:W-:-:S06]  /*9c30*/  IMAD R5, R2, 0x2, R5 ;  /* 0x0000000202057824 */ /* 0x001fcc00078e0205 */
[----:B------:R-:W0:Y:S01]  /*9c40*/  LDC R2, c[0x0][0x268] ;  /* 0x00009a00ff027b82 */ /* 0x000e220000000800 */
[----:B------:R1:W-:Y:S04]  /*9c50*/  STL [R1+0x12d4], R17 ;  /* 0x0012d41101007387 */ /* 0x0003e80000100800 */
[----:B------:R0:W-:Y:S01]  /*9c60*/  STL [R1+0x14], R5 ;  /* 0x0000140501007387 */ /* 0x0001e20000100800 */
[C---:B-1----:R-:W-:Y:S01]  /*9c70*/  IMAD.X R17, R13.reuse, 0x1, R15, P6 ;  /* 0x000000010d117824 */ /* 0x042fe200030e060f */
[----:B------:R-:W-:Y:S01]  /*9c80*/  IADD3 R16, P6, R16, R3, RZ ;  /* 0x0000000310107210 */ /* 0x000fe20007fde0ff */
[----:B0-----:R-:W-:Y:S02]  /*9c90*/  IMAD R5, R2, 0x2, R5 ;  /* 0x0000000202057824 */ /* 0x001fe400078e0205 */
[----:B------:R-:W0:Y:S01]  /*9ca0*/  LDC R2, c[0x0][0x268] ;  /* 0x00009a00ff027b82 */ /* 0x000e220000000800 */
[----:B------:R-:W-:Y:S04]  /*9cb0*/  STL [R1+0x12c8], R17 ;  /* 0x0012c81101007387 */ /* 0x000fe80000100800 */
[----:B------:R1:W-:Y:S04]  /*9cc0*/  STL [R1+0x12dc], R16 ;  /* 0x0012dc1001007387 */ /* 0x0003e80000100800 */
[----:B-1----:R-:W3:Y:S01]  /*9cd0*/  LDL R16, [R1+0x1a0] ;  /* 0x0001a00001107983 */ /* 0x002ee20000100800 */
[----:B------:R-:W-:-:S05]  /*9ce0*/  IMAD.X R17, R13, 0x1, R12, P5 ;  /* 0x000000010d117824 */ /* 0x000fca00028e060c */
[----:B------:R-:W-:Y:S04]  /*9cf0*/  STL [R1+0x12d0], R17 ;  /* 0x0012d01101007387 */ /* 0x000fe80000100800 */
[----:B------:R0:W-:Y:S02]  /*9d00*/  STL [R1+0x1c], R5 ;  /* 0x00001c0501007387 */ /* 0x0001e40000100800 */
[----:B0-----:R-:W-:Y:S02]  /*9d10*/  IMAD R5, R2, 0x2, R5 ;  /* 0x0000000202057824 */ /* 0x001fe400078e0205 */
[----:B------:R-:W0:Y:S01]  /*9d20*/  LDC R2, c[0x0][0x268] ;  /* 0x00009a00ff027b82 */ /* 0x000e220000000800 */
[----:B--2---:R-:W-:Y:S01]  /*9d30*/  IADD3 R17, P5, R11, R6, RZ ;  /* 0x000000060b117210 */ /* 0x004fe20007fbe0ff */
[----:B------:R-:W-:-:S04]  /*9d40*/  IMAD.X R13, R13, 0x1, R4, P6 ;  /* 0x000000010d0d7824 */ /* 0x000fc800030e0604 */
[----:B------:R1:W-:Y:S04]  /*9d50*/  STL [R1+0x12e4], R17 ;  /* 0x0012e41101007387 */ /* 0x0003e80000100800 */
[----:B------:R2:W-:Y:S01]  /*9d60*/  STL [R1+0x12d8], R13 ;  /* 0x0012d80d01007387 */ /* 0x0005e20000100800 */
[----:B-1----:R-:W-:-:S03]  /*9d70*/  IADD3 R17, P6, R11, R0, RZ ;  /* 0x000000000b117210 */ /* 0x002fc60007fde0ff */
[----:B--2---:R-:W2:Y:S04]  /*9d80*/  LDL R13, [R1+0x2b0] ;  /* 0x0002b000010d7983 */ /* 0x004ea80000100800 */
[----:B------:R-:W-:Y:S04]  /*9d90*/  STL [R1+0x12ec], R17 ;  /* 0x0012ec1101007387 */ /* 0x000fe80000100800 */
[----:B------:R0:W-:Y:S02]  /*9da0*/  STL [R1+0x24], R5 ;  /* 0x0000240501007387 */ /* 0x0001e40000100800 */
[----:B0-----:R-:W-:-:S02]  /*9db0*/  IMAD R5, R2, 0x2, R5 ;  /* 0x0000000202057824 */ /* 0x001fc400078e0205 */
[----:B------:R-:W0:Y:S01]  /*9dc0*/  LDC R2, c[0x0][0x268] ;  /* 0x00009a00ff027b82 */ /* 0x000e220000000800 */
[----:B----4-:R-:W-:Y:S01]  /*9dd0*/  IMAD.X R17, R10, 0x1, R15, P5 ;  /* 0x000000010a117824 */ /* 0x010fe200028e060f */
[----:B------:R-:W-:-:S04]  /*9de0*/  IADD3 R11, P5, R11, R3, RZ ;  /* 0x000000030b0b7210 */ /* 0x000fc80007fbe0ff */
[----:B------:R1:W-:Y:S04]  /*9df0*/  STL [R1+0x12e0], R17 ;  /* 0x0012e01101007387 */ /* 0x0003e80000100800 */
[----:B------:R4:W-:Y:S01]  /*9e00*/  STL [R1+0x12f4], R11 ;  /* 0x0012f40b01007387 */ /* 0x0009e20000100800 */
[----:B-1----:R-:W-:-:S03]  /*9e10*/  IMAD.X R17, R10, 0x1, R12, P6 ;  /* 0x000000010a117824 */ /* 0x002fc600030e060c */
[----:B----4-:R-:W4:Y:S04]  /*9e20*/  LDL R11, [R1+0x19c] ;  /* 0x00019c00010b7983 */ /* 0x010f280000100800 */
[----:B------:R-:W-:Y:S04]  /*9e30*/  STL [R1+0x12e8], R17 ;  /* 0x0012e81101007387 */ /* 0x000fe80000100800 */
[----:B------:R0:W-:Y:S01]  /*9e40*/  STL [R1+0x20], R5 ;  /* 0x0000200501007387 */ /* 0x0001e20000100800 */
[----:B------:R-:W-:Y:S02]  /*9e50*/  IMAD.X R10, R10, 0x1, R4, P5 ;  /* 0x000000010a0a7824 */ /* 0x000fe400028e0604 */
[----:B0-----:R-:W-:-:S02]  /*9e60*/  IMAD R5, R2, 0x2, R5 ;  /* 0x0000000202057824 */ /* 0x001fc400078e0205 */
[----:B------:R-:W0:Y:S01]  /*9e70*/  LDC R2, c[0x0][0x268] ;  /* 0x00009a00ff027b82 */ /* 0x000e220000000800 */
[----:B------:R-:W-:-:S05]  /*9e80*/  IADD3 R17, P6, R9, R6, RZ ;  /* 0x0000000609117210 */ /* 0x000fca0007fde0ff */
[----:B------:R1:W-:Y:S04]  /*9e90*/  STL [R1+0x12fc], R17 ;  /* 0x0012fc1101007387 */ /* 0x0003e80000100800 */
[----:B------:R5:W-:Y:S01]  /*9ea0*/  STL [R1+0x12f0], R10 ;  /* 0x0012f00a01007387 */ /* 0x000be20000100800 */
[----:B-1----:R-:W-:-:S03]  /*9eb0*/  IADD3 R17, P5, R9, R0, RZ ;  /* 0x0000000009117210 */ /* 0x002fc60007fbe0ff */
[----:B-----5:R-:W5:Y:S04]  /*9ec0*/  LDL R10, [R1+0x2b4] ;  /* 0x0002b400010a7983 */ /* 0x020f680000100800 */
[----:B------:R1:W-:Y:S04]  /*9ed0*/  STL [R1+0x1304], R17 ;  /* 0x0013041101007387 */ /* 0x0003e80000100800 */
[----:B------:R0:W-:Y:S01]  /*9ee0*/  STL [R1+0x2c], R5 ;  /* 0x00002c0501007387 */ /* 0x0001e20000100800 */
[----:B-1----:R-:W-:Y:S01]  /*9ef0*/  IMAD.X R17, R8, 0x1, R15, P6 ;  /* 0x0000000108117824 */ /* 0x002fe200030e060f */
[----:B------:R-:W-:-:S04]  /*9f00*/  IADD3 R9, P6, R9, R3, RZ ;  /* 0x0000000309097210 */ /* 0x000fc80007fde0ff */
[----:B------:R1:W-:Y:S01]  /*9f10*/  STL [R1+0x12f8], R17 ;  /* 0x0012f81101007387 */ /* 0x0003e20000100800 */
[----:B0-----:R-:W-:Y:S02]  /*9f20*/  IMAD R5, R2, 0x2, R5 ;  /* 0x0000000202057824 */ /* 0x001fe400078e0205 */
[----:B------:R-:W0:Y:S01]  /*9f30*/  LDC R2, c[0x0][0x268] ;  /* 0x00009a00ff027b82 */ /* 0x000e220000000800 */
[----:B------:R1:W-:Y:S02]  /*9f40*/  STL [R1+0x130c], R9 ;  /* 0x00130c0901007387 */ /* 0x0003e40000100800 */
[C---:B-1----:R-:W-:Y:S02]  /*9f50*/  IMAD.X R17, R8.reuse, 0x1, R12, P5 ;  /* 0x0000000108117824 */ /* 0x042fe400028e060c */
[----:B------:R-:W5:Y:S01]  /*9f60*/  LDL R9, [R1+0x198] ;  /* 0x0001980001097983 */ /* 0x000f620000100800 */
[----:B------:R-:W-:-:S03]  /*9f70*/  IMAD.X R8, R8, 0x1, R4, P6 ;  /* 0x0000000108087824 */ /* 0x000fc600030e0604 */
[----:B------:R3:W-:Y:S04]  /*9f80*/  STL [R1+0x1300], R17 ;  /* 0x0013001101007387 */ /* 0x0007e80000100800 */
[----:B------:R-:W-:Y:S01]  /*9f90*/  STL [R1+0x34], R5 ;  /* 0x0000340501007387 */ /* 0x000fe20000100800 */
[----:B---3--:R-:W-:-:S05]  /*9fa0*/  IADD3 R17, P5, R7, R6, RZ ;  /* 0x0000000607117210 */ /* 0x008fca0007fbe0ff */
[----:B------:R-:W-:Y:S04]  /*9fb0*/  STL [R1+0x1314], R17 ;  /* 0x0013141101007387 */ /* 0x000fe80000100800 */
[----:B------:R1:W-:Y:S04]  /*9fc0*/  STL [R1+0x1308], R8 ;  /* 0x0013080801007387 */ /* 0x0003e80000100800 */
[----:B-1----:R-:W3:Y:S01]  /*9fd0*/  LDL R8, [R1+0x2b8] ;  /* 0x0002b80001087983 */ /* 0x002ee20000100800 */
[----:B------:R-:W-:Y:S01]  /*9fe0*/  IADD3 R17, P6, R7, R0, RZ ;  /* 0x0000000007117210 */ /* 0x000fe20007fde0ff */
[----:B0-----:R-:W-:-:S02]  /*9ff0*/  IMAD R5, R2, 0x2, R5 ;  /* 0x0000000202057824 */ /* 0x001fc400078e0205 */
[----:B------:R-:W0:Y:S02]  /*a000*/  LDC R2, c[0x0][0x268] ;  /* 0x00009a00ff027b82 */ /* 0x000e240000000800 */
[----:B------:R1:W-:Y:S04]  /*a010*/  STL [R1+0x131c], R17 ;  /* 0x00131c1101007387 */ /* 0x0003e80000100800 */
[----:B------:R-:W-:Y:S01]  /*a020*/  STL [R1+0x30], R5 ;  /* 0x0000300501007387 */ /* 0x000fe20000100800 */
[----:B-1----:R-:W-:Y:S01]  /*a030*/  IMAD.X R17, R14, 0x1, R15, P5 ;  /* 0x000000010e117824 */ /* 0x002fe200028e060f */
[----:B------:R-:W-:-:S04]  /*a040*/  IADD3 R7, P5, R7, R3, RZ ;  /* 0x0000000307077210 */ /* 0x000fc80007fbe0ff */
[----:B------:R-:W-:Y:S04]  /*a050*/  STL [R1+0x1310], R17 ;  /* 0x0013101101007387 */ /* 0x000fe80000100800 */
[----:B------:R1:W-:Y:S04]  /*a060*/  STL [R1+0x1324], R7 ;  /* 0x0013240701007387 */ /* 0x0003e80000100800 */
[----:B-1----:R-:W3:Y:S01]  /*a070*/  LDL R7, [R1+0x194] ;  /* 0x0001940001077983 */ /* 0x002ee20000100800 */
[----:B0-----:R-:W-:Y:S02]  /*a080*/  IMAD R5, R2, 0x2, R5 ;  /* 0x0000000202057824 */ /* 0x001fe400078e0205 */
[----:B------:R-:W0:Y:S01]  /*a090*/  LDC R2, c[0x0][0x268] ;  /* 0x00009a00ff027b82 */ /* 0x000e220000000800 */
[----:B------:R-:W-:-:S05]  /*a0a0*/  IMAD.X R17, R14, 0x1, R12, P6 ;  /* 0x000000010e117824 */ /* 0x000fca00030e060c */
[----:B------:R-:W-:Y:S04]  /*a0b0*/  STL [R1+0x1318], R17 ;  /* 0x0013181101007387 */ /* 0x000fe80000100800 */
[----:B------:R0:W-:Y:S01]  /*a0c0*/  STL [R1+0x38], R5 ;  /* 0x0000380501007387 */ /* 0x0001e20000100800 */
[----:B------:R-:W-:Y:S02]  /*a0d0*/  IMAD.X R14, R14, 0x1, R4, P5 ;  /* 0x000000010e0e7824 */ /* 0x000fe400028e0604 */
[----:B0-----:R-:W-:Y:S02]  /*a0e0*/  IMAD R5, R2, 0x2, R5 ;  /* 0x0000000202057824 */ /* 0x001fe400078e0205 */
[----:B------:R-:W0:Y:S01]  /*a0f0*/  LDC R2, c[0x0][0x268] ;  /* 0x00009a00ff027b82 */ /* 0x000e220000000800 */
[----:B------:R-:W-:-:S05]  /*a100*/  IADD3 R17, P6, R16, R6, RZ ;  /* 0x0000000610117210 */ /* 0x000fca0007fde0ff */
[----:B------:R-:W-:Y:S04]  /*a110*/  STL [R1+0x132c], R17 ;  /* 0x00132c1101007387 */ /* 0x000fe80000100800 */
[----:B------:R1:W-:Y:S04]  /*a120*/  STL [R1+0x1320], R14 ;  /* 0x0013200e01007387 */ /* 0x0003e80000100800 */
[----:B-1----:R-:W3:Y:S01]  /*a130*/  LDL R14, [R1+0x2bc] ;  /* 0x0002bc00010e7983 */ /* 0x002ee20000100800 */
[----:B------:R-:W-:-:S05]  /*a140*/  IADD3 R17, P5, R16, R0, RZ ;  /* 0x0000000010117210 */ /* 0x000fca0007fbe0ff */
[----:B------:R-:W-:Y:S04]  /*a150*/  STL [R1+0x1334], R17 ;  /* 0x0013341101007387 */ /* 0x000fe80000100800 */
[----:B------:R0:W-:Y:S02]  /*a160*/  STL [R1+0x40], R5 ;  /* 0x0000400501007387 */ /* 0x0001e40000100800 */
[----:B0-----:R-:W-:Y:S02]  /*a170*/  IMAD R5, R2, 0x2, R5 ;  /* 0x0000000202057824 */ /* 0x001fe400078e0205 */
[----:B------:R-:W0:Y:S01]  /*a180*/  LDC R2, c[0x0][0x268] ;  /* 0x00009a00ff027b82 */ /* 0x000e220000000800 */
[----:B--2---:R-:W-:Y:S01]  /*a190*/  IMAD.X R17, R13, 0x1, R15, P6 ;  /* 0x000000010d117824 */ /* 0x004fe200030e060f */
[----:B------:R-:W-:-:S04]  /*a1a0*/  IADD3 R16, P6, R16, R3, RZ ;  /* 0x0000000310107210 */ /* 0x000fc80007fde0ff */
[----:B------:R1:W-:Y:S04]  /*a1b0*/  STL [R1+0x1328], R17 ;  /* 0x0013281101007387 */ /* 0x0003e80000100800 */
[----:B------:R2:W-:Y:S01]  /*a1c0*/  STL [R1+0x133c], R16 ;  /* 0x00133c1001007387 */ /* 0x0005e20000100800 */
[----:B-1----:R-:W-:-:S03]  /*a1d0*/  IMAD.X R17, R13, 0x1, R12, P5 ;  /* 0x000000010d117824 */ /* 0x002fc600028e060c */
[----:B--2---:R-:W2:Y:S04]  /*a1e0*/  LDL R16, [R1+0x190] ;  /* 0x0001900001107983 */ /* 0x004ea80000100800 */
[----:B------:R-:W-:Y:S04]  /*a1f0*/  STL [R1+0x1330], R17 ;  /* 0x0013301101007387 */ /* 0x000fe80000100800 */
[----:B------:R0:W-:Y:S02]  /*a200*/  STL [R1+0x3c], R5 ;  /* 0x00003c0501007387 */ /* 0x0001e40000100800 */
[----:B0-----:R-:W-:-:S02]  /*a210*/  IMAD R5, R2, 0x2, R5 ;  /* 0x0000000202057824 */ /* 0x001fc400078e0205 */
[----:B------:R-:W0:Y:S01]  /*a220*/  LDC R2, c[0x0][0x268] ;  /* 0x00009a00ff027b82 */ /* 0x000e220000000800 */
[----:B----4-:R-:W-:Y:S01]  /*a230*/  IADD3 R17, P5, R11, R6, RZ ;  /* 0x000000060b117210 */ /* 0x010fe20007fbe0ff */
[----:B------:R-:W-:-:S04]  /*a240*/  IMAD.X R13, R13, 0x1, R4, P6 ;  /* 0x000000010d0d7824 */ /* 0x000fc800030e0604 */
[----:B------:R1:W-:Y:S04]  /*a250*/  STL [R1+0x1344], R17 ;  /* 0x0013441101007387 */ /* 0x0003e80000100800 */
[----:B------:R4:W-:Y:S01]  /*a260*/  STL [R1+0x1338], R13 ;  /* 0x0013380d01007387 */ /* 0x0009e20000100800 */
[----:B-1----:R-:W-:-:S03]  /*a270*/  IADD3 R17, P6, R11, R0, RZ ;  /* 0x000000000b117210 */ /* 0x002fc60007fde0ff */
[----:B----4-:R-:W4:Y:S04]  /*a280*/  LDL R13, [R1+0x2c0] ;  /* 0x0002c000010d7983 */ /* 0x010f280000100800 */
[----:B------:R-:W-:Y:S04]  /*a290*/  STL [R1+0x134c], R17 ;  /* 0x00134c1101007387 */ /* 0x000fe80000100800 */
[----:B------:R0:W-:Y:S02]  /*a2a0*/  STL [R1+0x44], R5 ;  /* 0x0000440501007387 */ /* 0x0001e40000100800 */
[----:B0-----:R-:W-:-:S02]  /*a2b0*/  IMAD R5, R2, 0x2, R5 ;  /* 0x0000000202057824 */ /* 0x001fc400078e0205 */
[----:B------:R-:W0:Y:S01]  /*a2c0*/  LDC R2, c[0x0][0x268] ;  /* 0x00009a00ff027b82 */ /* 0x000e220000000800 */
[----:B-----5:R-:W-:Y:S01]  /*a2d0*/  IMAD.X R17, R10, 0x1, R15, P5 ;  /* 0x000000010a117824 */ /* 0x020fe200028e060f */
[----:B------:R-:W-:-:S04]  /*a2e0*/  IADD3 R11, P5, R11, R3, RZ ;  /* 0x000000030b0b7210 */ /* 0x000fc80007fbe0ff */
[----:B------:R1:W-:Y:S04]  /*a2f0*/  STL [R1+0x1340], R17 ;  /* 0x0013401101007387 */ /* 0x0003e80000100800 */
[----:B------:R5:W-:Y:S01]  /*a300*/  STL [R1+0x1354], R11 ;  /* 0x0013540b01007387 */ /* 0x000be20000100800 */
[----:B-1----:R-:W-:-:S03]  /*a310*/  IMAD.X R17, R10, 0x1, R12, P6 ;  /* 0x000000010a117824 */ /* 0x002fc600030e060c */
[----:B-----5:R-:W5:Y:S01]  /*a320*/  LDL R11, [R1+0x18c] ;  /* 0x00018c00010b7983 */ /* 0x020f620000100800 */
[----:B------:R-:W-:-:S03]  /*a330*/  IMAD.X R10, R10, 0x1, R4, P5 ;  /* 0x000000010a0a7824 */ /* 0x000fc600028e0604 */
[----:B------:R1:W-:Y:S04]  /*a340*/  STL [R1+0x1348], R17 ;  /* 0x0013481101007387 */ /* 0x0003e80000100800 */
[----:B------:R0:W-:Y:S01]  /*a350*/  STL [R1+0x4c], R5 ;  /* 0x00004c0501007387 */ /* 0x0001e20000100800 */
[----:B-1----:R-:W-:-:S05]  /*a360*/  IADD3 R17, P6, R9, R6, RZ ;  /* 0x0000000609117210 */ /* 0x002fca0007fde0ff */
[----:B------:R1:W-:Y:S01]  /*a370*/  STL [R1+0x135c], R17 ;  /* 0x00135c1101007387 */ /* 0x0003e20000100800 */
[----:B0-----:R-:W-:Y:S02]  /*a380*/  IMAD R5, R2, 0x2, R5 ;  /* 0x0000000202057824 */ /* 0x001fe400078e0205 */
[----:B------:R-:W0:Y:S01]  /*a390*/  LDC R2, c[0x0][0x268] ;  /* 0x00009a00ff027b82 */ /* 0x000e220000000800 */
[----:B------:R1:W-:Y:S02]  /*a3a0*/  STL [R1+0x1350], R10 ;  /* 0x0013500a01007387 */ /* 0x0003e40000100800 */
[C---:B-1----:R-:W-:Y:S02]  /*a3b0*/  IADD3 R17, P5, R9.reuse, R0, RZ ;  /* 0x0000000009117210 */ /* 0x042fe40007fbe0ff */
[----:B------:R-:W5:Y:S04]  /*a3c0*/  LDL R10, [R1+0x2c4] ;  /* 0x0002c400010a7983 */ /* 0x000f680000100800 */
[----:B------:R3:W-:Y:S04]  /*a3d0*/  STL [R1+0x1364], R17 ;  /* 0x0013641101007387 */ /* 0x0007e80000100800 */
[----:B------:R-:W-:Y:S01]  /*a3e0*/  STL [R1+0x48], R5 ;  /* 0x0000480501007387 */ /* 0x000fe20000100800 */
[----:B---3--:R-:W-:Y:S01]  /*a3f0*/  IMAD.X R17, R8, 0x1, R15, P6 ;  /* 0x0000000108117824 */ /* 0x008fe200030e060f */
[----:B------:R-:W-:-:S04]  /*a400*/  IADD3 R9, P6, R9, R3, RZ ;  /* 0x0000000309097210 */ /* 0x000fc80007fde0ff */
[----:B------:R-:W-:Y:S04]  /*a410*/  STL [R1+0x1358], R17 ;  /* 0x0013581101007387 */ /* 0x000fe80000100800 */
[----:B------:R1:W-:Y:S04]  /*a420*/  STL [R1+0x136c], R9 ;  /* 0x00136c0901007387 */ /* 0x0003e80000100800 */
[----:B-1----:R-:W3:Y:S01]  /*a430*/  LDL R9, [R1+0x188] ;  /* 0x0001880001097983 */ /* 0x002ee20000100800 */
[----:B------:R-:W-:Y:S02]  /*a440*/  IMAD.X R17, R8, 0x1, R12, P5 ;  /* 0x0000000108117824 */ /* 0x000fe400028e060c */
[----:B0-----:R-:W-:-:S02]  /*a450*/  IMAD R5, R2, 0x2, R5 ;  /* 0x0000000202057824 */ /* 0x001fc400078e0205 */
[----:B------:R-:W-:Y:S01]  /*a460*/  IMAD.X R8, R8, 0x1, R4, P6 ;  /* 0x0000000108087824 */ /* 0x000fe200030e0604 */
[----:B------:R0:W-:Y:S01]  /*a470*/  STL [R1+0x1360], R17 ;  /* 0x0013601101007387 */ /* 0x0001e20000100800 */
[----:B------:R-:W1:Y:S03]  /*a480*/  LDC R2, c[0x0][0x268] ;  /* 0x00009a00ff027b82 */ /* 0x000e660000000800 */
[----:B------:R-:W-:Y:S01]  /*a490*/  STL [R1+0x50], R5 ;  /* 0x0000500501007387 */ /* 0x000fe20000100800 */
[----:B0-----:R-:W-:-:S05]  /*a4a0*/  IADD3 R17, P5, R7, R6, RZ ;  /* 0x0000000607117210 */ /* 0x001fca0007fbe0ff */
[----:B------:R-:W-:Y:S04]  /*a4b0*/  STL [R1+0x1374], R17 ;  /* 0x0013741101007387 */ /* 0x000fe80000100800 */
[----:B------:R0:W-:Y:S04]  /*a4c0*/  STL [R1+0x1368], R8 ;  /* 0x0013680801007387 */ /* 0x0001e80000100800 */
[----:B0-----:R-:W3:Y:S01]  /*a4d0*/  LDL R8, [R1+0x2c8] ;  /* 0x0002c80001087983 */ /* 0x001ee20000100800 */
[----:B-1----:R-:W-:Y:S02]  /*a4e0*/  IMAD R5, R2, 0x2, R5 ;  /* 0x0000000202057824 */ /* 0x002fe400078e0205 */
[----:B------:R-:W0:Y:S01]  /*a4f0*/  LDC R2, c[0x0][0x268] ;  /* 0x00009a00ff027b82 */ /* 0x000e220000000800 */
[----:B------:R-:W-:-:S05]  /*a500*/  IADD3 R17, P6, R7, R0, RZ ;  /* 0x0000000007117210 */ /* 0x000fca0007fde0ff */
[----:B------:R-:W-:Y:S04]  /*a510*/  STL [R1+0x137c], R17 ;  /* 0x00137c1101007387 */ /* 0x000fe80000100800 */
[----:B------:R0:W-:Y:S02]  /*a520*/  STL [R1+0x58], R5 ;  /* 0x0000580501007387 */ /* 0x0001e40000100800 */
[----:B0-----:R-:W-:Y:S02]  /*a530*/  IMAD R5, R2, 0x2, R5 ;  /* 0x0000000202057824 */ /* 0x001fe400078e0205 */
[----:B------:R-:W0:Y:S01]  /*a540*/  LDC R2, c[0x0][0x268] ;  /* 0x00009a00ff027b82 */ /* 0x000e220000000800 */
[----:B------:R-:W-:Y:S01]  /*a550*/  IMAD.X R17, R14, 0x1, R15, P5 ;  /* 0x000000010e117824 */ /* 0x000fe200028e060f */
[----:B------:R-:W-:-:S04]  /*a560*/  IADD3 R7, P5, R7, R3, RZ ;  /* 0x0000000307077210 */ /* 0x000fc80007fbe0ff */
        /* <DEDUP_REMOVED lines=29> */
[----:B-----5:R-:W-:-:S05]  /*a740*/  IADD3 R17, P5, R11, R6, RZ ;  /* 0x000000060b117210 */ /* 0x020fca0007fbe0ff */
        /* <DEDUP_REMOVED lines=78> */
[----:B------:R-:W-:Y:S01]  /*ac30*/  STL [R1+0x1404], R17 ;  /* 0x0014041101007387 */ /* 0x000fe20000100800 */
[----:B0-----:R-:W-:Y:S02]  /*ac40*/  IMAD R5, R2, 0x2, R5 ;  /* 0x0000000202057824 */ /* 0x001fe400078e0205 */
[----:B------:R-:W0:Y:S01]  /*ac50*/  LDC R2, c[0x0][0x268] ;  /* 0x00009a00ff027b82 */ /* 0x000e220000000800 */
[----:B------:R1:W-:Y:S04]  /*ac60*/  STL [R1+0x13f8], R13 ;  /* 0x0013f80d01007387 */ /* 0x0003e80000100800 */
[----:B-1----:R-:W5:Y:S01]  /*ac70*/  LDL R13, [R1+0x2e0] ;  /* 0x0002e000010d7983 */ /* 0x002f620000100800 */
[----:B------:R-:W-:-:S05]  /*ac80*/  IADD3 R17, P6, R11, R0, RZ ;  /* 0x000000000b117210 */ /* 0x000fca0007fde0ff */
[----:B------:R1:W-:Y:S04]  /*ac90*/  STL [R1+0x140c], R17 ;  /* 0x00140c1101007387 */ /* 0x0003e80000100800 */
[----:B------:R0:W-:Y:S01]  /*aca0*/  STL [R1+0x8c], R5 ;  /* 0x00008c0501007387 */ /* 0x0001e20000100800 */
[----:B---3--:R-:W-:Y:S01]  /*acb0*/  IMAD.X R18, R10, 0x1, R15, P5 ;  /* 0x000000010a127824 */ /* 0x008fe200028e060f */
[----:B-1----:R-:W-:-:S04]  /*acc0*/  IADD3 R17, P5, R11, R3, RZ ;  /* 0x000000030b117210 */ /* 0x002fc80007fbe0ff */
[----:B------:R1:W-:Y:S04]  /*acd0*/  STL [R1+0x1400], R18 ;  /* 0x0014001201007387 */ /* 0x0003e80000100800 */
[----:B------:R-:W3:Y:S01]  /*ace0*/  LDL R11, [R1+0x16c] ;  /* 0x00016c00010b7983 */ /* 0x000ee20000100800 */
[----:B0-----:R-:W-:Y:S02]  /*acf0*/  IMAD R5, R2, 0x2, R5 ;  /* 0x0000000202057824 */ /* 0x001fe400078e0205 */
[----:B------:R-:W0:Y:S01]  /*ad00*/  LDC R2, c[0x0][0x268] ;  /* 0x00009a00ff027b82 */ /* 0x000e220000000800 */
[----:B------:R1:W-:Y:S02]  /*ad10*/  STL [R1+0x1414], R17 ;  /* 0x0014141101007387 */ /* 0x0003e40000100800 */
[----:B-1----:R-:W-:-:S02]  /*ad20*/  IMAD.X R18, R10, 0x1, R12, P6 ;  /* 0x000000010a127824 */ /* 0x002fc400030e060c */
[----:B------:R-:W-:Y:S01]  /*ad30*/  IMAD.X R10, R10, 0x1, R4, P5 ;  /* 0x000000010a0a7824 */ /* 0x000fe200028e0604 */
[----:B------:R-:W-:Y:S04]  /*ad40*/  STL [R1+0x88], R5 ;  /* 0x0000880501007387 */ /* 0x000fe80000100800 */
[----:B------:R-:W-:Y:S01]  /*ad50*/  STL [R1+0x1408], R18 ;  /* 0x0014081201007387 */ /* 0x000fe20000100800 */
[----:B------:R-:W-:-:S05]  /*ad60*/  IADD3 R17, P6, R9, R6, RZ ;  /* 0x0000000609117210 */ /* 0x000fca0007fde0ff */
[----:B------:R-:W-:Y:S04]  /*ad70*/  STL [R1+0x141c], R17 ;  /* 0x00141c1101007387 */ /* 0x000fe80000100800 */
[----:B------:R1:W-:Y:S04]  /*ad80*/  STL [R1+0x1410], R10 ;  /* 0x0014100a01007387 */ /* 0x0003e80000100800 */
[----:B-1----:R-:W3:Y:S01]  /*ad90*/  LDL R10, [R1+0x2e4] ;  /* 0x0002e400010a7983 */ /* 0x002ee20000100800 */
[----:B0-----:R-:W-:Y:S02]  /*ada0*/  IMAD R5, R2, 0x2, R5 ;  /* 0x0000000202057824 */ /* 0x001fe400078e0205 */
        /* <DEDUP_REMOVED lines=33> */
[----:B------:R0:W-:Y:S02]  /*afc0*/  STL [R1+0xa0], R5 ;  /* 0x0000a00501007387 */ /* 0x0001e40000100800 */
[----:B0-----:R-:W-:-:S02]  /*afd0*/  IMAD R5, R2, 0x2, R5 ;  /* 0x0000000202057824 */ /* 0x001fc400078e0205 */
[----:B------:R-:W0:Y:S01]  /*afe0*/  LDC R2, c[0x0][0x268] ;  /* 0x00009a00ff027b82 */ /* 0x000e220000000800 */
[----:B-----5:R-:W-:Y:S01]  /*aff0*/  IADD3 R17, P6, R16, R6, RZ ;  /* 0x0000000610117210 */ /* 0x020fe20007fde0ff */
[----:B------:R-:W-:-:S04]  /*b000*/  IMAD.X R14, R14, 0x1, R4, P5 ;  /* 0x000000010e0e7824 */ /* 0x000fc800028e0604 */
        /* <DEDUP_REMOVED lines=11> */
[----:B------:R3:W-:Y:S01]  /*b0c0*/  STL [R1+0x145c], R16 ;  /* 0x00145c1001007387 */ /* 0x0007e20000100800 */
[----:B-1----:R-:W-:-:S05]  /*b0d0*/  IMAD.X R17, R13, 0x1, R12, P5 ;  /* 0x000000010d117824 */ /* 0x002fca00028e060c */
[----:B------:R1:W-:Y:S04]  /*b0e0*/  STL [R1+0x1450], R17 ;  /* 0x0014501101007387 */ /* 0x0003e80000100800 */
[----:B------:R-:W-:Y:S01]  /*b0f0*/  STL [R1+0xb0], R5 ;  /* 0x0000b00501007387 */ /* 0x000fe20000100800 */
[----:B---3--:R-:W-:-:S03]  /*b100*/  IADD3 R16, P5, R11, R6, RZ ;  /* 0x000000060b107210 */ /* 0x008fc60007fbe0ff */
[----:B-1----:R-:W3:Y:S04]  /*b110*/  LDL R17, [R1+0x160] ;  /* 0x0001600001117983 */ /* 0x002ee80000100800 */
[----:B------:R1:W-:Y:S02]  /*b120*/  STL [R1+0x1464], R16 ;  /* 0x0014641001007387 */ /* 0x0003e40000100800 */
[----:B-1----:R-:W-:Y:S01]  /*b130*/  IMAD.X R16, R13, 0x1, R4, P6 ;  /* 0x000000010d107824 */ /* 0x002fe200030e0604 */
[----:B------:R-:W-:-:S04]  /*b140*/  IADD3 R13, P6, R11, R0, RZ ;  /* 0x000000000b0d7210 */ /* 0x000fc80007fde0ff */
[----:B------:R1:W-:Y:S01]  /*b150*/  STL [R1+0x1458], R16 ;  /* 0x0014581001007387 */ /* 0x0003e20000100800 */
[----:B0-----:R-:W-:Y:S02]  /*b160*/  IMAD R5, R2, 0x2, R5 ;  /* 0x0000000202057824 */ /* 0x001fe400078e0205 */
[----:B------:R-:W0:Y:S01]  /*b170*/  LDC R2, c[0x0][0x268] ;  /* 0x00009a00ff027b82 */ /* 0x000e220000000800 */
[----:B-1----:R-:W3:Y:S04]  /*b180*/  LDL R16, [R1+0x2f0] ;  /* 0x0002f00001107983 */ /* 0x002ee80000100800 */
[----:B------:R1:W-:Y:S01]  /*b190*/  STL [R1+0x146c], R13 ;  /* 0x00146c0d01007387 */ /* 0x0003e20000100800 */
[----:B------:R-:W-:-:S03]  /*b1a0*/  IMAD.X R18, R10, 0x1, R15, P5 ;  /* 0x000000010a127824 */ /* 0x000fc600028e060f */
[----:B------:R-:W-:Y:S01]  /*b1b0*/  STL [R1+0xb8], R5 ;  /* 0x0000b80501007387 */ /* 0x000fe20000100800 */
[----:B-1----:R-:W-:-:S03]  /*b1c0*/  IADD3 R13, P5, R11, R3, RZ ;  /* 0x000000030b0d7210 */ /* 0x002fc60007fbe0ff */
[----:B------:R-:W-:Y:S04]  /*b1d0*/  STL [R1+0x1460], R18 ;  /* 0x0014601201007387 */ /* 0x000fe80000100800 */
[----:B------:R1:W-:Y:S04]  /*b1e0*/  STL [R1+0x1474], R13 ;  /* 0x0014740d01007387 */ /* 0x0003e80000100800 */
[----:B-1----:R-:W3:Y:S01]  /*b1f0*/  LDL R13, [R1+0x15c] ;  /* 0x00015c00010d7983 */ /* 0x002ee20000100800 */
[----:B0-----:R-:W-:Y:S02]  /*b200*/  IMAD R5, R2, 0x2, R5 ;  /* 0x0000000202057824 */ /* 0x001fe400078e0205 */
[----:B------:R-:W0:Y:S01]  /*b210*/  LDC R2, c[0x0][0x268] ;  /* 0x00009a00ff027b82 */ /* 0x000e220000000800 */
[----:B------:R-:W-:-:S05]  /*b220*/  IMAD.X R11, R10, 0x1, R12, P6 ;  /* 0x000000010a0b7824 */ /* 0x000fca00030e060c */
[----:B------:R1:W-:Y:S04]  /*b230*/  STL [R1+0x1468], R11 ;  /* 0x0014680b01007387 */ /* 0x0003e80000100800 */
[----:B------:R0:W-:Y:S01]  /*b240*/  STL [R1+0xc8], R5 ;  /* 0x0000c80501007387 */ /* 0x0001e20000100800 */
[----:B-1----:R-:W-:Y:S02]  /*b250*/  IMAD.X R11, R10, 0x1, R4, P5 ;  /* 0x000000010a0b7824 */ /* 0x002fe400028e0604 */
[----:B0-----:R-:W-:Y:S02]  /*b260*/  IMAD R5, R2, 0x2, R5 ;  /* 0x0000000202057824 */ /* 0x001fe400078e0205 */
[----:B------:R-:W0:Y:S01]  /*b270*/  LDC R2, c[0x0][0x268] ;  /* 0x00009a00ff027b82 */ /* 0x000e220000000800 */
[----:B------:R-:W-:-:S05]  /*b280*/  IADD3 R18, P6, R9, R6, RZ ;  /* 0x0000000609127210 */ /* 0x000fca0007fde0ff */
[----:B------:R-:W-:Y:S04]  /*b290*/  STL [R1+0x147c], R18 ;  /* 0x00147c1201007387 */ /* 0x000fe80000100800 */
[----:B------:R1:W-:Y:S01]  /*b2a0*/  STL [R1+0x1470], R11 ;  /* 0x0014700b01007387 */ /* 0x0003e20000100800 */
[----:B------:R-:W-:-:S03]  /*b2b0*/  IADD3 R10, P5, R9, R0, RZ ;  /* 0x00000000090a7210 */ /* 0x000fc60007fbe0ff */
[----:B-1----:R-:W3:Y:S04]  /*b2c0*/  LDL R11, [R1+0x2f4] ;  /* 0x0002f400010b7983 */ /* 0x002ee80000100800 */
[----:B------:R-:W-:Y:S04]  /*b2d0*/  STL [R1+0x1484], R10 ;  /* 0x0014840a01007387 */ /* 0x000fe80000100800 */
[----:B------:R0:W-:Y:S02]  /*b2e0*/  STL [R1+0xc4], R5 ;  /* 0x0000c40501007387 */ /* 0x0001e40000100800 */
[----:B0-----:R-:W-:-:S02]  /*b2f0*/  IMAD R5, R2, 0x2, R5 ;  /* 0x0000000202057824 */ /* 0x001fc400078e0205 */
[----:B------:R-:W0:Y:S01]  /*b300*/  LDC R2, c[0x0][0x268] ;  /* 0x00009a00ff027b82 */ /* 0x000e220000000800 */
[----:B--2---:R-:W-:Y:S01]  /*b310*/  IMAD.X R10, R8, 0x1, R15, P6 ;  /* 0x00000001080a7824 */ /* 0x004fe200030e060f */
[----:B------:R-:W-:-:S04]  /*b320*/  IADD3 R9, P6, R9, R3, RZ ;  /* 0x0000000309097210 */ /* 0x000fc80007fde0ff */
[----:B------:R1:W-:Y:S04]  /*b330*/  STL [R1+0x1478], R10 ;  /* 0x0014780a01007387 */ /* 0x0003e80000100800 */
[----:B-1----:R-:W2:Y:S04]  /*b340*/  LDL R10, [R1+0x158] ;  /* 0x00015800010a7983 */ /* 0x002ea80000100800 */
[----:B------:R-:W-:Y:S04]  /*b350*/  STL [R1+0x148c], R9 ;  /* 0x00148c0901007387 */ /* 0x000fe80000100800 */
[----:B------:R0:W-:Y:S02]  /*b360*/  STL [R1+0xd0], R5 ;  /* 0x0000d00501007387 */ /* 0x0001e40000100800 */
[----:B0-----:R-:W-:-:S02]  /*b370*/  IMAD R5, R2, 0x2, R5 ;  /* 0x0000000202057824 */ /* 0x001fc400078e0205 */
[----:B------:R-:W0:Y:S01]  /*b380*/  LDC R2, c[0x0][0x268] ;  /* 0x00009a00ff027b82 */ /* 0x000e220000000800 */
[C---:B------:R-:W-:Y:S02]  /*b390*/  IMAD.X R9, R8.reuse, 0x1, R12, P5 ;  /* 0x0000000108097824 */ /* 0x040fe400028e060c */
[----:B------:R-:W-:Y:S01]  /*b3a0*/  IMAD.X R8, R8, 0x1, R4, P6 ;  /* 0x0000000108087824 */ /* 0x000fe200030e0604 */
[C---:B----4-:R-:W-:Y:S02]  /*b3b0*/  IADD3 R18, P5, R7.reuse, R6, RZ ;  /* 0x0000000607127210 */ /* 0x050fe40007fbe0ff */
[----:B------:R1:W-:Y:S04]  /*b3c0*/  STL [R1+0x1480], R9 ;  /* 0x0014800901007387 */ /* 0x0003e80000100800 */
[----:B-1----:R-:W4:Y:S04]  /*b3d0*/  LDL R9, [R1+0x2f8] ;  /* 0x0002f80001097983 */ /* 0x002f280000100800 */
[----:B------:R-:W-:Y:S04]  /*b3e0*/  STL [R1+0x1494], R18 ;  /* 0x0014941201007387 */ /* 0x000fe80000100800 */
[----:B------:R1:W-:Y:S02]  /*b3f0*/  STL [R1+0x1488], R8 ;  /* 0x0014880801007387 */ /* 0x0003e40000100800 */
[----:B-1----:R-:W-:-:S05]  /*b400*/  IADD3 R8, P6, R7, R0, RZ ;  /* 0x0000000007087210 */ /* 0x002fca0007fde0ff */
[----:B------:R-:W-:Y:S04]  /*b410*/  STL [R1+0x149c], R8 ;  /* 0x00149c0801007387 */ /* 0x000fe80000100800 */
[----:B------:R0:W-:Y:S01]  /*b420*/  STL [R1+0xe4], R5 ;  /* 0x0000e40501007387 */ /* 0x0001e20000100800 */
[----:B-----5:R-:W-:Y:S02]  /*b430*/  IMAD.X R18, R14, 0x1, R15, P5 ;  /* 0x000000010e127824 */ /* 0x020fe400028e060f */
[----:B0-----:R-:W-:Y:S01]  /*b440*/  IMAD R5, R2, 0x2, R5 ;  /* 0x0000000202057824 */ /* 0x001fe200078e0205 */
[----:B------:R-:W5:Y:S01]  /*b450*/  LDL R8, [R1+0x154] ;  /* 0x0001540001087983 */ /* 0x000f620000100800 */
[----:B------:R-:W0:Y:S01]  /*b460*/  LDC R2, c[0x0][0x268] ;  /* 0x00009a00ff027b82 */ /* 0x000e220000000800 */
[----:B------:R-:W-:-:S02]  /*b470*/  IADD3 R7, P5, R7, R3, RZ ;  /* 0x0000000307077210 */ /* 0x000fc40007fbe0ff */
[----:B------:R1:W-:Y:S04]  /*b480*/  STL [R1+0x1490], R18 ;  /* 0x0014901201007387 */ /* 0x0003e80000100800 */
[----:B------:R1:W-:Y:S02]  /*b490*/  STL [R1+0x14a4], R7 ;  /* 0x0014a40701007387 */ /* 0x0003e40000100800 */
[C---:B-1----:R-:W-:Y:S02]  /*b4a0*/  IMAD.X R18, R14.reuse, 0x1, R12, P6 ;  /* 0x000000010e127824 */ /* 0x042fe400030e060c */
[----:B------:R-:W5:Y:S01]  /*b4b0*/  LDL R7, [R1+0x2fc] ;  /* 0x0002fc0001077983 */ /* 0x000f620000100800 */
[----:B------:R-:W-:-:S03]  /*b4c0*/  IMAD.X R14, R14, 0x1, R4, P5 ;  /* 0x000000010e0e7824 */ /* 0x000fc600028e0604 */
[----:B------:R3:W-:Y:S04]  /*b4d0*/  STL [R1+0x1498], R18 ;  /* 0x0014981201007387 */ /* 0x0007e80000100800 */
[----:B------:R0:W-:Y:S01]  /*b4e0*/  STL [R1+0xe0], R5 ;  /* 0x0000e00501007387 */ /* 0x0001e20000100800 */
[C---:B---3--:R-:W-:Y:S01]  /*b4f0*/  IADD3 R18, P6, R17.reuse, R6, RZ ;  /* 0x0000000611127210 */ /* 0x048fe20007fde0ff */
[----:B0-----:R-:W-:Y:S02]  /*b500*/  IMAD R5, R2, 0x2, R5 ;  /* 0x0000000202057824 */ /* 0x001fe400078e0205 */
[----:B------:R-:W0:Y:S02]  /*b510*/  LDC R2, c[0x0][0x268] ;  /* 0x00009a00ff027b82 */ /* 0x000e240000000800 */
[----:B------:R1:W-:Y:S04]  /*b520*/  STL [R1+0x14ac], R18 ;  /* 0x0014ac1201007387 */ /* 0x0003e80000100800 */
[----:B-1----:R-:W3:Y:S04]  /*b530*/  LDL.LU R18, [R1+0x167c] ;  /* 0x00167c0001127983 */ /* 0x002ee80000300800 */
[----:B------:R1:W-:Y:S02]  /*b540*/  STL [R1+0x14a0], R14 ;  /* 0x0014a00e01007387 */ /* 0x0003e40000100800 */
[----:B-1----:R-:W-:-:S05]  /*b550*/  IADD3 R14, P5, R17, R0, RZ ;  /* 0x00000000110e7210 */ /* 0x002fca0007fbe0ff */
[----:B------:R1:W-:Y:S04]  /*b560*/  STL [R1+0x14b4], R14 ;  /* 0x0014b40e01007387 */ /* 0x0003e80000100800 */
[----:B------:R0:W-:Y:S01]  /*b570*/  STL [R1+0xf0], R5 ;  /* 0x0000f00501007387 */ /* 0x0001e20000100800 */
[----:B-1----:R-:W-:Y:S01]  /*b580*/  IMAD.X R14, R16, 0x1, R15, P6 ;  /* 0x00000001100e7824 */ /* 0x002fe200030e060f */
[----:B------:R-:W-:-:S04]  /*b590*/  IADD3 R17, P6, R17, R3, RZ ;  /* 0x0000000311117210 */ /* 0x000fc80007fde0ff */
[----:B------:R1:W-:Y:S01]  /*b5a0*/  STL [R1+0x14a8], R14 ;  /* 0x0014a80e01007387 */ /* 0x0003e20000100800 */
[----:B0-----:R-:W-:Y:S02]  /*b5b0*/  IMAD R5, R2, 0x2, R5 ;  /* 0x0000000202057824 */ /* 0x001fe400078e0205 */
[----:B------:R-:W0:Y:S01]  /*b5c0*/  LDC R2, c[0x0][0x268] ;  /* 0x00009a00ff027b82 */ /* 0x000e220000000800 */
[----:B-1----:R-:W3:Y:S04]  /*b5d0*/  LDL R14, [R1+0x150] ;  /* 0x00015000010e7983 */ /* 0x002ee80000100800 */
[----:B------:R1:W-:Y:S02]  /*b5e0*/  STL [R1+0x14bc], R17 ;  /* 0x0014bc1101007387 */ /* 0x0003e40000100800 */
[----:B-1----:R-:W-:-:S05]  /*b5f0*/  IMAD.X R17, R16, 0x1, R12, P5 ;  /* 0x0000000110117824 */ /* 0x002fca00028e060c */
[----:B------:R1:W-:Y:S04]  /*b600*/  STL [R1+0x14b0], R17 ;  /* 0x0014b01101007387 */ /* 0x0003e80000100800 */
[----:B------:R-:W-:Y:S01]  /*b610*/  STL [R1+0x100], R5 ;  /* 0x0001000501007387 */ /* 0x000fe20000100800 */
[----:B-1----:R-:W-:-:S05]  /*b620*/  IADD3 R17, P5, R13, R6, RZ ;  /* 0x000000060d117210 */ /* 0x002fca0007fbe0ff */
[----:B------:R1:W-:Y:S02]  /*b630*/  STL [R1+0x14c4], R17 ;  /* 0x0014c41101007387 */ /* 0x0003e40000100800 */
[----:B-1----:R-:W-:Y:S02]  /*b640*/  IMAD.X R17, R16, 0x1, R4, P6 ;  /* 0x0000000110117824 */ /* 0x002fe400030e0604 */
[----:B------:R-:W3:Y:S01]  /*b650*/  LDL R16, [R1+0x300] ;  /* 0x0003000001107983 */ /* 0x000ee20000100800 */
[----:B0-----:R-:W-:Y:S02]  /*b660*/  IMAD R5, R2, 0x2, R5 ;  /* 0x0000000202057824 */ /* 0x001fe400078e0205 */
[----:B------:R-:W0:Y:S01]  /*b670*/  LDC R2, c[0x0][0x268] ;  /* 0x00009a00ff027b82 */ /* 0x000e220000000800 */
[----:B------:R1:W-:Y:S04]  /*b680*/  STL [R1+0x14b8], R17 ;  /* 0x0014b81101007387 */ /* 0x0003e80000100800 */
[----:B------:R0:W-:Y:S01]  /*b690*/  STL [R1+0xfc], R5 ;  /* 0x0000fc0501007387 */ /* 0x0001e20000100800 */
[----:B-1----:R-:W-:Y:S01]  /*b6a0*/  IADD3 R17, P6, R13, R0, RZ ;  /* 0x000000000d117210 */ /* 0x002fe20007fde0ff */
[----:B0-----:R-:W-:-:S02]  /*b6b0*/  IMAD R5, R2, 0x2, R5 ;  /* 0x0000000202057824 */ /* 0x001fc400078e0205 */
[----:B------:R-:W0:Y:S02]  /*b6c0*/  LDC R2, c[0x0][0x268] ;  /* 0x00009a00ff027b82 */ /* 0x000e240000000800 */
[----:B------:R1:W-:Y:S02]  /*b6d0*/  STL [R1+0x14cc], R17 ;  /* 0x0014cc1101007387 */ /* 0x0003e40000100800 */
[----:B-1----:R-:W-:Y:S01]  /*b6e0*/  IMAD.X R17, R11, 0x1, R15, P5 ;  /* 0x000000010b117824 */ /* 0x002fe200028e060f */
[----:B------:R-:W-:-:S04]  /*b6f0*/  IADD3 R13, P5, R13, R3, RZ ;  /* 0x000000030d0d7210 */ /* 0x000fc80007fbe0ff */
[----:B------:R1:W-:Y:S04]  /*b700*/  STL [R1+0x14c0], R17 ;  /* 0x0014c01101007387 */ /* 0x0003e80000100800 */
[----:B-1----:R-:W3:Y:S04]  /*b710*/  LDL.LU R17, [R1+0x1678] ;  /* 0x0016780001117983 */ /* 0x002ee80000300800 */
[----:B------:R1:W-:Y:S02]  /*b720*/  STL [R1+0x14d4], R13 ;  /* 0x0014d40d01007387 */ /* 0x0003e40000100800 */
[----:B-1----:R-:W-:-:S05]  /*b730*/  IMAD.X R13, R11, 0x1, R12, P6 ;  /* 0x000000010b0d7824 */ /* 0x002fca00030e060c */
[----:B------:R-:W-:Y:S04]  /*b740*/  STL [R1+0x14c8], R13 ;  /* 0x0014c80d01007387 */ /* 0x000fe80000100800 */
[----:B------:R0:W-:Y:S02]  /*b750*/  STL [R1+0x108], R5 ;  /* 0x0001080501007387 */ /* 0x0001e40000100800 */
[----:B0-----:R-:W-:Y:S02]  /*b760*/  IMAD R5, R2, 0x2, R5 ;  /* 0x0000000202057824 */ /* 0x001fe400078e0205 */
[----:B------:R-:W0:Y:S01]  /*b770*/  LDC R2, c[0x0][0x268] ;  /* 0x00009a00ff027b82 */ /* 0x000e220000000800 */
[----:B--2---:R-:W-:Y:S01]  /*b780*/  IADD3 R13, P6, R10, R6, RZ ;  /* 0x000000060a0d7210 */ /* 0x004fe20007fde0ff */
[----:B------:R-:W-:-:S04]  /*b790*/  IMAD.X R11, R11, 0x1, R4, P5 ;  /* 0x000000010b0b7824 */ /* 0x000fc800028e0604 */
[----:B------:R-:W-:Y:S04]  /*b7a0*/  STL [R1+0x14dc], R13 ;  /* 0x0014dc0d01007387 */ /* 0x000fe80000100800 */
[----:B------:R-:W-:Y:S04]  /*b7b0*/  STL [R1+0x14d0], R11 ;  /* 0x0014d00b01007387 */ /* 0x000fe80000100800 */
[----:B------:R0:W-:Y:S02]  /*b7c0*/  STL [R1+0x114], R5 ;  /* 0x0001140501007387 */ /* 0x0001e40000100800 */
[----:B0-----:R-:W-:-:S02]  /*b7d0*/  IMAD R5, R2, 0x2, R5 ;  /* 0x0000000202057824 */ /* 0x001fc400078e0205 */
[----:B------:R-:W0:Y:S01]  /*b7e0*/  LDC R2, c[0x0][0x268] ;  /* 0x00009a00ff027b82 */ /* 0x000e220000000800 */
[C---:B------:R-:W-:Y:S01]  /*b7f0*/  IADD3 R13, P5, R10.reuse, R0, RZ ;  /* 0x000000000a0d7210 */ /* 0x040fe20007fbe0ff */
[----:B----4-:R-:W-:Y:S01]  /*b800*/  IMAD.X R11, R9, 0x1, R15, P6 ;  /* 0x00000001090b7824 */ /* 0x010fe200030e060f */
[----:B------:R-:W-:-:S03]  /*b810*/  IADD3 R10, P6, R10, R3, RZ ;  /* 0x000000030a0a7210 */ /* 0x000fc60007fde0ff */
[----:B------:R-:W-:Y:S04]  /*b820*/  STL [R1+0x14e4], R13 ;  /* 0x0014e40d01007387 */ /* 0x000fe80000100800 */
[----:B------:R-:W-:Y:S04]  /*b830*/  STL [R1+0x14d8], R11 ;  /* 0x0014d80b01007387 */ /* 0x000fe80000100800 */
[----:B------:R-:W-:Y:S04]  /*b840*/  STL [R1+0x14ec], R10 ;  /* 0x0014ec0a01007387 */ /* 0x000fe80000100800 */
[----:B------:R0:W-:Y:S02]  /*b850*/  STL [R1+0x110], R5 ;  /* 0x0001100501007387 */ /* 0x0001e40000100800 */
[----:B0-----:R-:W-:-:S02]  /*b860*/  IMAD R5, R2, 0x2, R5 ;  /* 0x0000000202057824 */ /* 0x001fc400078e0205 */
[----:B------:R-:W0:Y:S01]  /*b870*/  LDC R2, c[0x0][0x268] ;  /* 0x00009a00ff027b82 */ /* 0x000e220000000800 */
[----:B------:R-:W-:Y:S01]  /*b880*/  IMAD.X R11, R9, 0x1, R12, P5 ;  /* 0x00000001090b7824 */ /* 0x000fe200028e060c */
[----:B-----5:R-:W-:-:S04]  /*b890*/  IADD3 R10, P5, R8, R6, RZ ;  /* 0x00000006080a7210 */ /* 0x020fc80007fbe0ff */
[----:B------:R-:W-:Y:S01]  /*b8a0*/  STL [R1+0x14e0], R11 ;  /* 0x0014e00b01007387 */ /* 0x000fe20000100800 */
[----:B------:R-:W-:-:S03]  /*b8b0*/  IMAD.X R9, R9, 0x1, R4, P6 ;  /* 0x0000000109097824 */ /* 0x000fc600030e0604 */
[----:B------:R1:W-:Y:S04]  /*b8c0*/  STL [R1+0x14f4], R10 ;  /* 0x0014f40a01007387 */ /* 0x0003e80000100800 */
[----:B------:R-:W-:Y:S01]  /*b8d0*/  STL [R1+0x14e8], R9 ;  /* 0x0014e80901007387 */ /* 0x000fe20000100800 */
[----:B-1----:R-:W-:-:S05]  /*b8e0*/  IADD3 R10, P6, R8, R0, RZ ;  /* 0x00000000080a7210 */ /* 0x002fca0007fde0ff */
[----:B------:R-:W-:Y:S04]  /*b8f0*/  STL [R1+0x14fc], R10 ;  /* 0x0014fc0a01007387 */ /* 0x000fe80000100800 */
[----:B------:R0:W-:Y:S02]  /*b900*/  STL [R1+0x120], R5 ;  /* 0x0001200501007387 */ /* 0x0001e40000100800 */
[----:B0-----:R-:W-:Y:S02]  /*b910*/  IMAD R5, R2, 0x2, R5 ;  /* 0x0000000202057824 */ /* 0x001fe400078e0205 */
[----:B------:R-:W0:Y:S01]  /*b920*/  LDC R2, c[0x0][0x268] ;  /* 0x00009a00ff027b82 */ /* 0x000e220000000800 */
[----:B------:R-:W-:Y:S01]  /*b930*/  IMAD.X R9, R7, 0x1, R15, P5 ;  /* 0x0000000107097824 */ /* 0x000fe200028e060f */
[----:B------:R-:W-:-:S04]  /*b940*/  IADD3 R8, P5, R8, R3, RZ ;  /* 0x0000000308087210 */ /* 0x000fc80007fbe0ff */
[----:B------:R-:W-:Y:S04]  /*b950*/  STL [R1+0x14f0], R9 ;  /* 0x0014f00901007387 */ /* 0x000fe80000100800 */
[----:B------:R-:W2:Y:S04]  /*b960*/  LDL.LU R11, [R1+0x6c] ;  /* 0x00006c00010b7983 */ /* 0x000ea80000300800 */
[----:B------:R-:W4:Y:S04]  /*b970*/  LDL.LU R10, [R1+0xa4] ;  /* 0x0000a400010a7983 */ /* 0x000f280000300800 */
[----:B------:R1:W-:Y:S02]  /*b980*/  STL [R1+0x1504], R8 ;  /* 0x0015040801007387 */ /* 0x0003e40000100800 */
[----:B-1----:R-:W-:-:S02]  /*b990*/  IMAD.X R8, R7, 0x1, R12, P6 ;  /* 0x0000000107087824 */ /* 0x002fc400030e060c */
[----:B------:R-:W-:Y:S02]  /*b9a0*/  IMAD.X R7, R7, 0x1, R4, P5 ;  /* 0x0000000107077824 */ /* 0x000fe400028e0604 */
[----:B0-----:R-:W-:Y:S01]  /*b9b0*/  IMAD R13, R2, 0x2, R5 ;  /* 0x00000002020d7824 */ /* 0x001fe200078e0205 */
[----:B------:R0:W-:Y:S04]  /*b9c0*/  STL [R1+0x14f8], R8 ;  /* 0x0014f80801007387 */ /* 0x0001e80000100800 */
[----:B------:R-:W-:Y:S04]  /*b9d0*/  STL [R1+0x130], R5 ;  /* 0x0001300501007387 */ /* 0x000fe80000100800 */
[----:B0-----:R-:W5:Y:S01]  /*b9e0*/  LDL R8, [R1+0x648] ;  /* 0x0006480001087983 */ /* 0x001f620000100800 */
[----:B---3--:R-:W-:-:S02]  /*b9f0*/  IADD3 R9, P6, R14, R6, RZ ;  /* 0x000000060e097210 */ /* 0x008fc40007fde0ff */
[----:B------:R-:W-:-:S03]  /*ba00*/  IADD3 R2, P5, R14, R0, RZ ;  /* 0x000000000e027210 */ /* 0x000fc60007fbe0ff */
[----:B------:R0:W-:Y:S04]  /*ba10*/  STL [R1+0x150c], R9 ;  /* 0x00150c0901007387 */ /* 0x0001e80000100800 */
[----:B0-----:R-:W3:Y:S04]  /*ba20*/  LDL.LU R9, [R1+0x28] ;  /* 0x0000280001097983 */ /* 0x001ee80000300800 */
[----:B------:R0:W-:Y:S04]  /*ba30*/  STL [R1+0x1500], R7 ;  /* 0x0015000701007387 */ /* 0x0001e80000100800 */
[----:B------:R-:W-:Y:S04]  /*ba40*/  STL [R1+0x12c], R13 ;  /* 0x00012c0d01007387 */ /* 0x000fe80000100800 */
[----:B------:R1:W-:Y:S01]  /*ba50*/  STL [R1+0x1514], R2 ;  /* 0x0015140201007387 */ /* 0x0003e20000100800 */
[----:B0-----:R-:W0:Y:S03]  /*ba60*/  LDC R7, c[0x0][0x268] ;  /* 0x00009a00ff077b82 */ /* 0x001e260000000800 */
[----:B------:R-:W3:Y:S01]  /*ba70*/  LDL.LU R5, [R1+0xc] ;  /* 0x00000c0001057983 */ /* 0x000ee20000300800 */
[----:B-1----:R-:W-:-:S05]  /*ba80*/  IMAD.X R2, R16, 0x1, R15, P6 ;  /* 0x0000000110027824 */ /* 0x002fca00030e060f */
[----:B------:R1:W-:Y:S04]  /*ba90*/  STL [R1+0x1508], R2 ;  /* 0x0015080201007387 */ /* 0x0003e80000100800 */
[----:B-1----:R-:W2:Y:S01]  /*baa0*/  LDL.LU R2, [R1+0x1674] ;  /* 0x0016740001027983 */ /* 0x002ea20000300800 */
[----:B------:R-:W-:-:S05]  /*bab0*/  IADD3 R14, P6, R14, R3, RZ ;  /* 0x000000030e0e7210 */ /* 0x000fca0007fde0ff */
[----:B------:R0:W-:Y:S02]  /*bac0*/  STL [R1+0x151c], R14 ;  /* 0x00151c0e01007387 */ /* 0x0001e40000100800 */
[----:B0-----:R-:W-:Y:S02]  /*bad0*/  IMAD R14, R7, 0x2, R13 ;  /* 0x00000002070e7824 */ /* 0x001fe400078e020d */
[C---:B------:R-:W-:Y:S01]  /*bae0*/  IMAD.X R13, R16.reuse, 0x1, R12, P5 ;  /* 0x00000001100d7824 */ /* 0x040fe200028e060c */
[----:B------:R-:W3:Y:S01]  /*baf0*/  LDL.LU R7, [R1+0x4] ;  /* 0x0000040001077983 */ /* 0x000ee20000300800 */
[----:B------:R-:W-:-:S03]  /*bb00*/  IMAD.X R16, R16, 0x1, R4, P6 ;  /* 0x0000000110107824 */ /* 0x000fc600030e0604 */
[----:B------:R0:W-:Y:S04]  /*bb10*/  STL [R1+0x1510], R13 ;  /* 0x0015100d01007387 */ /* 0x0001e80000100800 */
[----:B------:R-:W-:Y:S01]  /*bb20*/  STL [R1+0x138], R14 ;  /* 0x0001380e01007387 */ /* 0x000fe20000100800 */
[----:B0-----:R-:W0:Y:S01]  /*bb30*/  LDC R13, c[0x0][0x268] ;  /* 0x00009a00ff0d7b82 */ /* 0x001e220000000800 */
[C---:B--2---:R-:W-:Y:S02]  /*bb40*/  IADD3 R6, P5, R2.reuse, R6, RZ ;  /* 0x0000000602067210 */ /* 0x044fe40007fbe0ff */
[----:B------:R-:W-:-:S03]  /*bb50*/  IADD3 R0, P6, R2, R0, RZ ;  /* 0x0000000002007210 */ /* 0x000fc60007fde0ff */
[----:B------:R1:W-:Y:S04]  /*bb60*/  STL [R1+0x1524], R6 ;  /* 0x0015240601007387 */ /* 0x0003e80000100800 */
[----:B-1----:R-:W2:Y:S04]  /*bb70*/  LDL.LU R6, [R1] ;  /* 0x0000000001067983 */ /* 0x002ea80000300800 */
[----:B------:R1:W-:Y:S04]  /*bb80*/  STL [R1+0x1518], R16 ;  /* 0x0015181001007387 */ /* 0x0003e80000100800 */
[----:B-1----:R-:W2:Y:S04]  /*bb90*/  LDL.LU R16, [R1+0x1670] ;  /* 0x0016700001107983 */ /* 0x002ea80000300800 */
[----:B------:R1:W-:Y:S04]  /*bba0*/  STL [R1+0x152c], R0 ;  /* 0x00152c0001007387 */ /* 0x0003e80000100800 */
[----:B-1----:R-:W4:Y:S01]  /*bbb0*/  LDL.LU R0, [R1+0x166c] ;  /* 0x00166c0001007983 */ /* 0x002f220000300800 */
[----:B0-----:R-:W-:-:S02]  /*bbc0*/  IMAD R14, R13, 0x2, R14 ;  /* 0x000000020d0e7824 */ /* 0x001fc400078e020e */
[----:B------:R-:W0:Y:S01]  /*bbd0*/  LDC R13, c[0x0][0x268] ;  /* 0x00009a00ff0d7b82 */ /* 0x000e220000000800 */
[----:B----4-:R-:W-:Y:S01]  /*bbe0*/  IMAD.X R15, R0, 0x1, R15, P5 ;  /* 0x00000001000f7824 */ /* 0x010fe200028e060f */
[----:B------:R-:W-:-:S04]  /*bbf0*/  IADD3 R2, P5, R2, R3, RZ ;  /* 0x0000000302027210 */ /* 0x000fc80007fbe0ff */
[----:B------:R1:W-:Y:S04]  /*bc00*/  STL [R1+0x1520], R15 ;  /* 0x0015200f01007387 */ /* 0x0003e80000100800 */
[----:B-1----:R-:W4:Y:S04]  /*bc10*/  LDL.LU R15, [R1+0x1668] ;  /* 0x00166800010f7983 */ /* 0x002f280000300800 */
[----:B------:R-:W-:Y:S04]  /*bc20*/  STL [R1+0x140], R14 ;  /* 0x0001400e01007387 */ /* 0x000fe80000100800 */
[----:B------:R-:W5:Y:S04]  /*bc30*/  LDL.LU R3, [R1+0x1664] ;  /* 0x0016640001037983 */ /* 0x000f680000300800 */
[----:B------:R1:W-:Y:S04]  /*bc40*/  STL [R1+0x1534], R2 ;  /* 0x0015340201007387 */ /* 0x0003e80000100800 */
[----:B-1----:R-:W5:Y:S01]  /*bc50*/  LDL.LU R2, [R1+0x1660] ;  /* 0x0016600001027983 */ /* 0x002f620000300800 */
[----:B0-----:R-:W-:-:S02]  /*bc60*/  IMAD R13, R13, 0x2, R14 ;  /* 0x000000020d0d7824 */ /* 0x001fc400078e020e */
[C---:B------:R-:W-:Y:S02]  /*bc70*/  IMAD.X R14, R0.reuse, 0x1, R12, P6 ;  /* 0x00000001000e7824 */ /* 0x040fe400030e060c */
[----:B------:R-:W-:Y:S01]  /*bc80*/  IMAD.X R0, R0, 0x1, R4, P5 ;  /* 0x0000000100007824 */ /* 0x000fe200028e0604 */
[----:B------:R-:W0:Y:S02]  /*bc90*/  LDC R12, c[0x0][0x268] ;  /* 0x00009a00ff0c7b82 */ /* 0x000e240000000800 */
[----:B------:R5:W-:Y:S04]  /*bca0*/  STL [R1+0x1528], R14 ;  /* 0x0015280e01007387 */ /* 0x000be80000100800 */
[----:B------:R-:W-:Y:S01]  /*bcb0*/  STL [R1+0x13c], R13 ;  /* 0x00013c0d01007387 */ /* 0x000fe20000100800 */
[----:B-----5:R-:W-:-:S05]  /*bcc0*/  IADD3 R14, P6, R3, R2, RZ ;  /* 0x00000002030e7210 */ /* 0x020fca0007fde0ff */
[----:B------:R1:W-:Y:S04]  /*bcd0*/  STL [R1+0x1538], R14 ;  /* 0x0015380e01007387 */ /* 0x0003e80000100800 */
[----:B-1----:R-:W5:Y:S04]  /*bce0*/  LDL.LU R14, [R1+0x165c] ;  /* 0x00165c00010e7983 */ /* 0x002f680000300800 */
[----:B------:R-:W3:Y:S04]  /*bcf0*/  LDL.LU R4, [R1+0x1658] ;  /* 0x0016580001047983 */ /* 0x000ee80000300800 */
[----:B------:R1:W-:Y:S04]  /*bd00*/  STL [R1+0x1530], R0 ;  /* 0x0015300001007387 */ /* 0x0003e80000100800 */
[----:B-1----:R-:W2:Y:S01]  /*bd10*/  LDL.LU R0, [R1+0x1654] ;  /* 0x0016540001007983 */ /* 0x002ea20000300800 */
[----:B0-----:R-:W-:-:S02]  /*bd20*/  IMAD R12, R12, 0x2, R3 ;  /* 0x000000020c0c7824 */ /* 0x001fc400078e0203 */
[----:B--2---:R-:W-:-:S03]  /*bd30*/  IMAD R13, R0, 0x2, R13 ;  /* 0x00000002000d7824 */ /* 0x004fc600078e020d */
[----:B------:R-:W-:-:S05]  /*bd40*/  IADD3 R0, P5, R12, R2, RZ ;  /* 0x000000020c007210 */ /* 0x000fca0007fbe0ff */
[----:B------:R0:W-:Y:S04]  /*bd50*/  STL [R1+0x153c], R0 ;  /* 0x00153c0001007387 */ /* 0x0001e80000100800 */
[----:B0-----:R-:W2:Y:S01]  /*bd60*/  LDL.LU R0, [R1+0x1650] ;  /* 0x0016500001007983 */ /* 0x001ea20000300800 */
[----:B---3--:R-:W-:Y:S01]  /*bd70*/  IMAD R4, R4, 0x2, R13 ;  /* 0x0000000204047824 */ /* 0x008fe200078e020d */
[----:B--2---:R-:W-:-:S05]  /*bd80*/  LEA.HI.X.SX32 R3, R3, R0, 0x1, P6 ;  /* 0x0000000003037211 */ /* 0x004fca00030f0eff */
[----:B------:R0:W-:Y:S04]  /*bd90*/  STL [R1+0x1014], R3 ;  /* 0x0010140301007387 */ /* 0x0001e80000100800 */
[----:B------:R1:W-:Y:S01]  /*bda0*/  STL [R1+0x148], R13 ;  /* 0x0001480d01007387 */ /* 0x0003e20000100800 */
[----:B0-----:R-:W-:-:S05]  /*bdb0*/  IADD3 R3, P6, R11, R2, RZ ;  /* 0x000000020b037210 */ /* 0x001fca0007fde0ff */
[----:B------:R0:W-:Y:S01]  /*bdc0*/  STL [R1+0x1018], R3 ;  /* 0x0010180301007387 */ /* 0x0001e20000100800 */
[----:B------:R-:W-:-:S03]  /*bdd0*/  LEA.HI.X.SX32 R12, R12, R0, 0x1, P5 ;  /* 0x000000000c0c7211 */ /* 0x000fc600028f0eff */
[----:B-1----:R-:W2:Y:S01]  /*bde0*/  LDL.LU R13, [R1+0x164c] ;  /* 0x00164c00010d7983 */ /* 0x002ea20000300800 */
[----:B0-----:R-:W0:Y:S03]  /*bdf0*/  LDC R3, c[0x0][0x268] ;  /* 0x00009a00ff037b82 */ /* 0x001e260000000800 */
[----:B------:R1:W-:Y:S01]  /*be00*/  STL [R1+0x100c], R12 ;  /* 0x00100c0c01007387 */ /* 0x0003e20000100800 */
[----:B------:R-:W-:Y:S02]  /*be10*/  LEA.HI.X.SX32 R11, R11, R0, 0x1, P6 ;  /* 0x000000000b0b7211 */ /* 0x000fe400030f0eff */
[----:B-1----:R-:W-:-:S05]  /*be20*/  IADD3 R12, P5, R10, R2, RZ ;  /* 0x000000020a0c7210 */ /* 0x002fca0007fbe0ff */
[----:B------:R1:W-:Y:S04]  /*be30*/  STL [R1+0x1010], R12 ;  /* 0x0010100c01007387 */ /* 0x0003e80000100800 */
[----:B-1----:R-:W3:Y:S01]  /*be40*/  LDL.LU R12, [R1+0x1648] ;  /* 0x00164800010c7983 */ /* 0x002ee20000300800 */
[----:B0-----:R-:W-:-:S03]  /*be50*/  IMAD R3, R3, 0x2, R4 ;  /* 0x0000000203037824 */ /* 0x001fc600078e0204 */
[----:B------:R-:W-:Y:S04]  /*be60*/  STL [R1+0x144], R4 ;  /* 0x0001440401007387 */ /* 0x000fe80000100800 */
[----:B------:R0:W-:Y:S04]  /*be70*/  STL [R1+0x1008], R11 ;  /* 0x0010080b01007387 */ /* 0x0001e80000100800 */
[----:B0-----:R-:W4:Y:S04]  /*be80*/  LDL.LU R11, [R1+0x1644] ;  /* 0x00164400010b7983 */ /* 0x001f280000300800 */
[----:B------:R-:W5:Y:S01]  /*be90*/  LDL.LU R4, [R1+0x1640] ;  /* 0x0016400001047983 */ /* 0x000f620000300800 */
[----:B------:R-:W-:Y:S01]  /*bea0*/  LEA.HI.X.SX32 R10, R10, R0, 0x1, P5 ;  /* 0x000000000a0a7211 */ /* 0x000fe200028f0eff */
[----:B-----5:R-:W-:-:S02]  /*beb0*/  IMAD.X R4, R4, 0x1, R8, P4 ;  /* 0x0000000104047824 */ /* 0x020fc400020e0608 */
[----:B------:R-:W0:Y:S03]  /*bec0*/  LDC R8, c[0x0][0x268] ;  /* 0x00009a00ff087b82 */ /* 0x000e260000000800 */
[----:B------:R1:W-:Y:S04]  /*bed0*/  STL [R1+0x1004], R4 ;  /* 0x0010040401007387 */ /* 0x0003e80000100800 */
[----:B-1----:R-:W5:Y:S04]  /*bee0*/  LDL.LU R4, [R1+0x8] ;  /* 0x0000080001047983 */ /* 0x002f680000300800 */
[----:B------:R-:W-:Y:S04]  /*bef0*/  STL [R1+0x134], R3 ;  /* 0x0001340301007387 */ /* 0x000fe80000100800 */
[----:B------:R1:W-:Y:S02]  /*bf00*/  STL [R1+0xff4], R10 ;  /* 0x000ff40a01007387 */ /* 0x0003e40000100800 */
[----:B-1----:R-:W-:-:S05]  /*bf10*/  IADD3 R10, P4, R9, R2, RZ ;  /* 0x00000002090a7210 */ /* 0x002fca0007f9e0ff */
[----:B------:R1:W-:Y:S01]  /*bf20*/  STL [R1+0xff8], R10 ;  /* 0x000ff80a01007387 */ /* 0x0003e20000100800 */
[----:B0-----:R-:W-:Y:S01]  /*bf30*/  IMAD R3, R8, 0x2, R3 ;  /* 0x0000000208037824 */ /* 0x001fe200078e0203 */
[----:B------:R-:W-:Y:S01]  /*bf40*/  LEA.HI.X.SX32 R9, R9, R0, 0x1, P4 ;  /* 0x0000000009097211 */ /* 0x000fe200020f0eff */
[----:B------:R-:W0:Y:S01]  /*bf50*/  LDC R8, c[0x0][0x268] ;  /* 0x00009a00ff087b82 */ /* 0x000e220000000800 */
[----:B-1----:R-:W-:-:S05]  /*bf60*/  IADD3 R10, P5, R5, R2, RZ ;  /* 0x00000002050a7210 */ /* 0x002fca0007fbe0ff */
[----:B------:R5:W-:Y:S01]  /*bf70*/  STL [R1+0xffc], R10 ;  /* 0x000ffc0a01007387 */ /* 0x000be20000100800 */
[----:B------:R-:W-:Y:S02]  /*bf80*/  LEA.HI.X.SX32 R5, R5, R0, 0x1, P5 ;  /* 0x0000000005057211 */ /* 0x000fe400028f0eff */
[----:B-----5:R-:W-:-:S05]  /*bf90*/  IADD3 R10, P6, R4, R2, RZ ;  /* 0x00000002040a7210 */ /* 0x020fca0007fde0ff */
[----:B------:R1:W-:Y:S04]  /*bfa0*/  STL [R1+0x1000], R10 ;  /* 0x0010000a01007387 */ /* 0x0003e80000100800 */
[----:B-1----:R-:W5:Y:S04]  /*bfb0*/  LDL.LU R10, [R1+0x163c] ;  /* 0x00163c00010a7983 */ /* 0x002f680000300800 */
[----:B------:R-:W-:Y:S04]  /*bfc0*/  STL [R1+0x128], R3 ;  /* 0x0001280301007387 */ /* 0x000fe80000100800 */
[----:B------:R1:W-:Y:S04]  /*bfd0*/  STL [R1+0xff0], R9 ;  /* 0x000ff00901007387 */ /* 0x0003e80000100800 */
[----:B-1----:R-:W2:Y:S04]  /*bfe0*/  LDL.LU R9, [R1+0x1638] ;  /* 0x0016380001097983 */ /* 0x002ea80000300800 */
[----:B------:R1:W-:Y:S04]  /*bff0*/  STL [R1+0xfec], R5 ;  /* 0x000fec0501007387 */ /* 0x0003e80000100800 */
[----:B-1----:R-:W3:Y:S01]  /*c000*/  LDL.LU R5, [R1+0x1634] ;  /* 0x0016340001057983 */ /* 0x002ee20000300800 */
[----:B0-----:R-:W-:-:S02]  /*c010*/  IMAD R3, R8, 0x2, R3 ;  /* 0x0000000208037824 */ /* 0x001fc400078e0203 */
[----:B------:R-:W0:Y:S01]  /*c020*/  LDC R8, c[0x0][0x268] ;  /* 0x00009a00ff087b82 */ /* 0x000e220000000800 */
[----:B------:R-:W-:Y:S02]  /*c030*/  LEA.HI.X.SX32 R4, R4, R0, 0x1, P6 ;  /* 0x0000000004047211 */ /* 0x000fe400030f0eff */
[----:B------:R-:W-:Y:S04]  /*c040*/  STL [R1+0x124], R3 ;  /* 0x0001240301007387 */ /* 0x000fe80000100800 */
[----:B------:R1:W-:Y:S02]  /*c050*/  STL [R1+0xfdc], R4 ;  /* 0x000fdc0401007387 */ /* 0x0003e40000100800 */
[----:B-1----:R-:W-:-:S05]  /*c060*/  IADD3 R4, P4, R7, R2, RZ ;  /* 0x0000000207047210 */ /* 0x002fca0007f9e0ff */
[----:B------:R0:W-:Y:S02]  /*c070*/  STL [R1+0xfe0], R4 ;  /* 0x000fe00401007387 */ /* 0x0001e40000100800 */
[----:B0-----:R-:W-:Y:S01]  /*c080*/  IMAD R4, R8, 0x2, R3 ;  /* 0x0000000208047824 */ /* 0x001fe200078e0203 */
[C---:B------:R-:W-:Y:S01]  /*c090*/  IADD3 R8, P5, R6.reuse, R2, RZ ;  /* 0x0000000206087210 */ /* 0x040fe20007fbe0ff */
[----:B------:R-:W0:Y:S04]  /*c0a0*/  LDC R3, c[0x0][0x268] ;  /* 0x00009a00ff037b82 */ /* 0x000e280000000800 */
[----:B------:R3:W-:Y:S01]  /*c0b0*/  STL [R1+0xfe4], R8 ;  /* 0x000fe40801007387 */ /* 0x0007e20000100800 */
[-C--:B------:R-:W-:Y:S02]  /*c0c0*/  LEA.HI.X.SX32 R7, R7, R0.reuse, 0x1, P4 ;  /* 0x0000000007077211 */ /* 0x080fe400020f0eff */
[----:B------:R-:W-:-:S02]  /*c0d0*/  LEA.HI.X.SX32 R6, R6, R0, 0x1, P5 ;  /* 0x0000000006067211 */ /* 0x000fc400028f0eff */
[----:B---3--:R-:W-:-:S05]  /*c0e0*/  IADD3 R8, P6, R5, R2, RZ ;  /* 0x0000000205087210 */ /* 0x008fca0007fde0ff */
[----:B------:R1:W-:Y:S04]  /*c0f0*/  STL [R1+0xfe8], R8 ;  /* 0x000fe80801007387 */ /* 0x0003e80000100800 */
[----:B-1----:R-:W3:Y:S04]  /*c100*/  LDL.LU R8, [R1+0x1630] ;  /* 0x0016300001087983 */ /* 0x002ee80000300800 */
[----:B------:R-:W-:Y:S04]  /*c110*/  STL [R1+0x11c], R4 ;  /* 0x00011c0401007387 */ /* 0x000fe80000100800 */
[----:B------:R1:W-:Y:S04]  /*c120*/  STL [R1+0xfd8], R7 ;  /* 0x000fd80701007387 */ /* 0x0003e80000100800 */
[----:B-1----:R-:W4:Y:S04]  /*c130*/  LDL.LU R7, [R1+0x162c] ;  /* 0x00162c0001077983 */ /* 0x002f280000300800 */
[----:B------:R1:W-:Y:S04]  /*c140*/  STL [R1+0xfd4], R6 ;  /* 0x000fd40601007387 */ /* 0x0003e80000100800 */
[----:B-1----:R-:W5:Y:S01]  /*c150*/  LDL.LU R6, [R1+0x1628] ;  /* 0x0016280001067983 */ /* 0x002f620000300800 */
[----:B0-----:R-:W-:-:S02]  /*c160*/  IMAD R4, R3, 0x2, R4 ;  /* 0x0000000203047824 */ /* 0x001fc400078e0204 */
[----:B------:R-:W0:Y:S03]  /*c170*/  LDC R3, c[0x0][0x268] ;  /* 0x00009a00ff037b82 */ /* 0x000e260000000800 */
[----:B------:R0:W-:Y:S01]  /*c180*/  STL [R1+0x118], R4 ;  /* 0x0001180401007387 */ /* 0x0001e20000100800 */
[----:B------:R-:W-:-:S05]  /*c190*/  LEA.HI.X.SX32 R5, R5, R0, 0x1, P6 ;  /* 0x0000000005057211 */ /* 0x000fca00030f0eff */
[----:B------:R5:W-:Y:S01]  /*c1a0*/  STL [R1+0xfc4], R5 ;  /* 0x000fc40501007387 */ /* 0x000be20000100800 */
[----:B0-----:R-:W-:Y:S02]  /*c1b0*/  IMAD R4, R3, 0x2, R4 ;  /* 0x0000000203047824 */ /* 0x001fe400078e0204 */
[----:B------:R-:W0:Y:S01]  /*c1c0*/  LDC R3, c[0x0][0x268] ;  /* 0x00009a00ff037b82 */ /* 0x000e220000000800 */
[----:B-----5:R-:W-:-:S05]  /*c1d0*/  IADD3 R5, P4, R6, R2, RZ ;  /* 0x0000000206057210 */ /* 0x020fca0007f9e0ff */
[----:B------:R4:W-:Y:S02]  /*c1e0*/  STL [R1+0xfc8], R5 ;  /* 0x000fc80501007387 */ /* 0x0009e40000100800 */
[----:B----4-:R-:W-:-:S05]  /*c1f0*/  IADD3 R5, P5, R7, R2, RZ ;  /* 0x0000000207057210 */ /* 0x010fca0007fbe0ff */
[----:B------:R-:W-:Y:S04]  /*c200*/  STL [R1+0xfcc], R5 ;  /* 0x000fcc0501007387 */ /* 0x000fe80000100800 */
[----:B------:R0:W-:Y:S02]  /*c210*/  STL [R1+0x10c], R4 ;  /* 0x00010c0401007387 */ /* 0x0001e40000100800 */
[----:B0-----:R-:W-:Y:S02]  /*c220*/  IMAD R4, R3, 0x2, R4 ;  /* 0x0000000203047824 */ /* 0x001fe400078e0204 */
[----:B------:R-:W0:Y:S01]  /*c230*/  LDC R3, c[0x0][0x268] ;  /* 0x00009a00ff037b82 */ /* 0x000e220000000800 */
[----:B---3--:R-:W-:-:S05]  /*c240*/  IADD3 R5, P6, R8, R2, RZ ;  /* 0x0000000208057210 */ /* 0x008fca0007fde0ff */
[----:B------:R1:W-:Y:S02]  /*c250*/  STL [R1+0xfd0], R5 ;  /* 0x000fd00501007387 */ /* 0x0003e40000100800 */
[----:B-1----:R-:W-:-:S05]  /*c260*/  LEA.HI.X.SX32 R5, R6, R0, 0x1, P4 ;  /* 0x0000000006057211 */ /* 0x002fca00020f0eff */
[----:B------:R-:W-:Y:S04]  /*c270*/  STL [R1+0xfc0], R5 ;  /* 0x000fc00501007387 */ /* 0x000fe80000100800 */
[----:B------:R0:W-:Y:S02]  /*c280*/  STL [R1+0x104], R4 ;  /* 0x0001040401007387 */ /* 0x0001e40000100800 */
[----:B0-----:R-:W-:Y:S02]  /*c290*/  IMAD R4, R3, 0x2, R4 ;  /* 0x0000000203047824 */ /* 0x001fe400078e0204 */
[----:B------:R-:W0:Y:S01]  /*c2a0*/  LDC R3, c[0x0][0x268] ;  /* 0x00009a00ff037b82 */ /* 0x000e220000000800 */
[-C--:B------:R-:W-:Y:S02]  /*c2b0*/  LEA.HI.X.SX32 R5, R7, R0.reuse, 0x1, P5 ;  /* 0x0000000007057211 */ /* 0x080fe400028f0eff */
[----:B------:R-:W-:-:S03]  /*c2c0*/  LEA.HI.X.SX32 R6, R8, R0, 0x1, P6 ;  /* 0x0000000008067211 */ /* 0x000fc600030f0eff */
[----:B------:R2:W-:Y:S04]  /*c2d0*/  STL [R1+0xfbc], R5 ;  /* 0x000fbc0501007387 */ /* 0x0005e80000100800 */
[----:B------:R-:W-:Y:S01]  /*c2e0*/  STL [R1+0xfac], R6 ;  /* 0x000fac0601007387 */ /* 0x000fe20000100800 */
[----:B--2---:R-:W-:-:S05]  /*c2f0*/  IADD3 R5, P4, R9, R2, RZ ;  /* 0x0000000209057210 */ /* 0x004fca0007f9e0ff */
[----:B------:R-:W-:Y:S04]  /*c300*/  STL [R1+0xfb0], R5 ;  /* 0x000fb00501007387 */ /* 0x000fe80000100800 */
[----:B------:R0:W-:Y:S02]  /*c310*/  STL [R1+0xf8], R4 ;  /* 0x0000f80401007387 */ /* 0x0001e40000100800 */
[----:B0-----:R-:W-:Y:S02]  /*c320*/  IMAD R4, R3, 0x2, R4 ;  /* 0x0000000203047824 */ /* 0x001fe400078e0204 */
[----:B------:R-:W0:Y:S01]  /*c330*/  LDC R3, c[0x0][0x268] ;  /* 0x00009a00ff037b82 */ /* 0x000e220000000800 */
[-C--:B------:R-:W-:Y:S02]  /*c340*/  IADD3 R5, P5, R10, R2.reuse, RZ ;  /* 0x000000020a057210 */ /* 0x080fe40007fbe0ff */
[----:B------:R-:W-:-:S03]  /*c350*/  IADD3 R6, P6, R11, R2, RZ ;  /* 0x000000020b067210 */ /* 0x000fc60007fde0ff */
[----:B------:R1:W-:Y:S04]  /*c360*/  STL [R1+0xfb4], R5 ;  /* 0x000fb40501007387 */ /* 0x0003e80000100800 */
[----:B------:R-:W-:Y:S01]  /*c370*/  STL [R1+0xfb8], R6 ;  /* 0x000fb80601007387 */ /* 0x000fe20000100800 */
        /* <DEDUP_REMOVED lines=9> */
[----:B-1----:R-:W-:-:S05]  /*c410*/  IADD3 R5, P4, R12, R2, RZ ;  /* 0x000000020c057210 */ /* 0x002fca0007f9e0ff */
        /* <DEDUP_REMOVED lines=15> */
[----:B------:R1:W-:Y:S02]  /*c510*/  STL [R1+0xf8c], R5 ;  /* 0x000f8c0501007387 */ /* 0x0003e40000100800 */
[----:B------:R-:W2:Y:S02]  /*c520*/  LDC R13, c[0x0][0x268] ;  /* 0x00009a00ff0d7b82 */ /* 0x000ea40000000800 */
        /* <DEDUP_REMOVED lines=27> */
[----:B------:R3:W-:Y:S01]  /*c6e0*/  STL [R1+0xf70], R6 ;  /* 0x000f700601007387 */ /* 0x0007e20000100800 */
[----:B-1----:R-:W-:Y:S02]  /*c6f0*/  LEA.HI.X.SX32 R5, R18, R0, 0x1, P4 ;  /* 0x0000000012057211 */ /* 0x002fe400020f0eff */
[----:B------:R-:W-:Y:S02]  /*c700*/  IADD3 R7, P4, R21, R2, RZ ;  /* 0x0000000215077210 */ /* 0x000fe40007f9e0ff */
[-C--:B---3--:R-:W-:Y:S01]  /*c710*/  LEA.HI.X.SX32 R6, R19, R0.reuse, 0x1, P5 ;  /* 0x0000000013067211 */ /* 0x088fe200028f0eff */
[----:B------:R1:W-:Y:S04]  /*c720*/  STL [R1+0xf60], R5 ;  /* 0x000f600501007387 */ /* 0x0003e80000100800 */
[----:B------:R-:W-:Y:S01]  /*c730*/  STL [R1+0xbc], R4 ;  /* 0x0000bc0401007387 */ /* 0x000fe20000100800 */
[----:B-1----:R-:W-:-:S03]  /*c740*/  LEA.HI.X.SX32 R5, R20, R0, 0x1, P6 ;  /* 0x0000000014057211 */ /* 0x002fc600030f0eff */
[----:B------:R-:W-:Y:S04]  /*c750*/  STL [R1+0xf5c], R6 ;  /* 0x000f5c0601007387 */ /* 0x000fe80000100800 */
[----:B------:R0:W-:Y:S04]  /*c760*/  STL [R1+0xf4c], R5 ;  /* 0x000f4c0501007387 */ /* 0x0001e80000100800 */
[----:B------:R1:W-:Y:S01]  /*c770*/  STL [R1+0xf50], R7 ;  /* 0x000f500701007387 */ /* 0x0003e20000100800 */
[----:B0-----:R-:W-:-:S03]  /*c780*/  IMAD R5, R3, 0x2, R4 ;  /* 0x0000000203057824 */ /* 0x001fc600078e0204 */
[----:B------:R-:W3:Y:S01]  /*c790*/  LDL.LU R4, [R1+0x14] ;  /* 0x0000140001047983 */ /* 0x000ee20000300800 */
[----:B------:R-:W0:Y:S01]  /*c7a0*/  LDC R3, c[0x0][0x268] ;  /* 0x00009a00ff037b82 */ /* 0x000e220000000800 */
[----:B------:R-:W-:-:S05]  /*c7b0*/  IADD3 R6, P5, R22, R2, RZ ;  /* 0x0000000216067210 */ /* 0x000fca0007fbe0ff */
[----:B------:R-:W-:Y:S04]  /*c7c0*/  STL [R1+0xf54], R6 ;  /* 0x000f540601007387 */ /* 0x000fe80000100800 */
[----:B------:R0:W-:Y:S01]  /*c7d0*/  STL [R1+0xac], R5 ;  /* 0x0000ac0501007387 */ /* 0x0001e20000100800 */
[----:B-1----:R-:W-:Y:S01]  /*c7e0*/  IADD3 R7, P6, R23, R2, RZ ;  /* 0x0000000217077210 */ /* 0x002fe20007fde0ff */
[----:B0-----:R-:W-:Y:S02]  /*c7f0*/  IMAD R5, R3, 0x2, R5 ;  /* 0x0000000203057824 */ /* 0x001fe400078e0205 */
[----:B------:R-:W0:Y:S01]  /*c800*/  LDC R3, c[0x0][0x268] ;  /* 0x00009a00ff037b82 */ /* 0x000e220000000800 */
[-C--:B------:R-:W-:Y:S01]  /*c810*/  LEA.HI.X.SX32 R6, R21, R0.reuse, 0x1, P4 ;  /* 0x0000000015067211 */ /* 0x080fe200020f0eff */
[----:B------:R1:W-:Y:S04]  /*c820*/  STL [R1+0xf58], R7 ;  /* 0x000f580701007387 */ /* 0x0003e80000100800 */
[----:B------:R4:W-:Y:S01]  /*c830*/  STL [R1+0xf48], R6 ;  /* 0x000f480601007387 */ /* 0x0009e20000100800 */
[----:B-1----:R-:W-:-:S02]  /*c840*/  LEA.HI.X.SX32 R7, R23, R0, 0x1, P6 ;  /* 0x0000000017077211 */ /* 0x002fc400030f0eff */
[----:B----4-:R-:W-:Y:S01]  /*c850*/  LEA.HI.X.SX32 R6, R22, R0, 0x1, P5 ;  /* 0x0000000016067211 */ /* 0x010fe200028f0eff */
[----:B------:R0:W-:Y:S04]  /*c860*/  STL [R1+0xa8], R5 ;  /* 0x0000a80501007387 */ /* 0x0001e80000100800 */
[----:B------:R1:W-:Y:S04]  /*c870*/  STL [R1+0xf44], R6 ;  /* 0x000f440601007387 */ /* 0x0003e80000100800 */
[----:B------:R-:W-:Y:S01]  /*c880*/  STL [R1+0xf34], R7 ;  /* 0x000f340701007387 */ /* 0x000fe20000100800 */
[----:B0-----:R-:W-:-:S03]  /*c890*/  IMAD R5, R3, 0x2, R5 ;  /* 0x0000000203057824 */ /* 0x001fc600078e0205 */
[----:B------:R-:W4:Y:S01]  /*c8a0*/  LDL.LU R12, [R1+0x1c] ;  /* 0x00001c00010c7983 */ /* 0x000f220000300800 */
[-C--:B-1----:R-:W-:Y:S02]  /*c8b0*/  IADD3 R6, P4, R24, R2.reuse, RZ ;  /* 0x0000000218067210 */ /* 0x082fe40007f9e0ff */
[----:B------:R-:W-:-:S03]  /*c8c0*/  IADD3 R3, P5, R25, R2, RZ ;  /* 0x0000000219037210 */ /* 0x000fc60007fbe0ff */
[----:B------:R0:W-:Y:S04]  /*c8d0*/  STL [R1+0xf38], R6 ;  /* 0x000f380601007387 */ /* 0x0001e80000100800 */
[----:B------:R-:W-:Y:S04]  /*c8e0*/  STL [R1+0xa4], R5 ;  /* 0x0000a40501007387 */ /* 0x000fe80000100800 */
[----:B------:R1:W-:Y:S01]  /*c8f0*/  STL [R1+0xf3c], R3 ;  /* 0x000f3c0301007387 */ /* 0x0003e20000100800 */
[----:B0-----:R-:W-:Y:S01]  /*c900*/  IADD3 R6, P6, R26, R2, RZ ;  /* 0x000000021a067210 */ /* 0x001fe20007fde0ff */
[----:B-1----:R-:W0:Y:S04]  /*c910*/  LDC R3, c[0x0][0x268] ;  /* 0x00009a00ff037b82 */ /* 0x002e280000000800 */
[----:B------:R1:W-:Y:S04]  /*c920*/  STL [R1+0xf40], R6 ;  /* 0x000f400601007387 */ /* 0x0003e80000100800 */
[----:B------:R-:W5:Y:S04]  /*c930*/  LDL.LU R7, [R1+0x24] ;  /* 0x0000240001077983 */ /* 0x000f680000300800 */
[----:B-1----:R-:W5:Y:S01]  /*c940*/  LDL.LU R6, [R1+0x20] ;  /* 0x0000200001067983 */ /* 0x002f620000300800 */
[----:B0-----:R-:W-:-:S02]  /*c950*/  IMAD R5, R3, 0x2, R5 ;  /* 0x0000000203057824 */ /* 0x001fc400078e0205 */
[----:B------:R-:W0:Y:S01]  /*c960*/  LDC R3, c[0x0][0x268] ;  /* 0x00009a00ff037b82 */ /* 0x000e220000000800 */
[----:B------:R-:W-:-:S05]  /*c970*/  LEA.HI.X.SX32 R8, R24, R0, 0x1, P4 ;  /* 0x0000000018087211 */ /* 0x000fca00020f0eff */
[----:B------:R-:W-:Y:S04]  /*c980*/  STL [R1+0xf30], R8 ;  /* 0x000f300801007387 */ /* 0x000fe80000100800 */
[----:B------:R0:W-:Y:S01]  /*c990*/  STL [R1+0x9c], R5 ;  /* 0x00009c0501007387 */ /* 0x0001e20000100800 */
[-C--:B------:R-:W-:Y:S01]  /*c9a0*/  LEA.HI.X.SX32 R9, R26, R0.reuse, 0x1, P6 ;  /* 0x000000001a097211 */ /* 0x080fe200030f0eff */
[----:B0-----:R-:W-:Y:S02]  /*c9b0*/  IMAD R5, R3, 0x2, R5 ;  /* 0x0000000203057824 */ /* 0x001fe400078e0205 */
[----:B------:R-:W0:Y:S01]  /*c9c0*/  LDC R3, c[0x0][0x268] ;  /* 0x00009a00ff037b82 */ /* 0x000e220000000800 */
[----:B------:R-:W-:-:S05]  /*c9d0*/  LEA.HI.X.SX32 R8, R25, R0, 0x1, P5 ;  /* 0x0000000019087211 */ /* 0x000fca00028f0eff */
[----:B------:R1:W-:Y:S04]  /*c9e0*/  STL [R1+0xf2c], R8 ;  /* 0x000f2c0801007387 */ /* 0x0003e80000100800 */
[----:B------:R2:W-:Y:S01]  /*c9f0*/  STL [R1+0xf1c], R9 ;  /* 0x000f1c0901007387 */ /* 0x0005e20000100800 */
[-C--:B-1----:R-:W-:Y:S02]  /*ca00*/  IADD3 R8, P4, R27, R2.reuse, RZ ;  /* 0x000000021b087210 */ /* 0x082fe40007f9e0ff */
[----:B--2---:R-:W-:-:S03]  /*ca10*/  IADD3 R9, P5, R28, R2, RZ ;  /* 0x000000021c097210 */ /* 0x004fc60007fbe0ff */
[----:B------:R1:W-:Y:S04]  /*ca20*/  STL [R1+0xf20], R8 ;  /* 0x000f200801007387 */ /* 0x0003e80000100800 */
[----:B------:R2:W-:Y:S01]  /*ca30*/  STL [R1+0xf24], R9 ;  /* 0x000f240901007387 */ /* 0x0005e20000100800 */
[----:B0-----:R-:W-:Y:S02]  /*ca40*/  IMAD R10, R3, 0x2, R5 ;  /* 0x00000002030a7824 */ /* 0x001fe400078e0205 */
[----:B------:R-:W0:Y:S01]  /*ca50*/  LDC R3, c[0x0][0x268] ;  /* 0x00009a00ff037b82 */ /* 0x000e220000000800 */
[----:B-1----:R-:W-:Y:S01]  /*ca60*/  IADD3 R8, P6, R29, R2, RZ ;  /* 0x000000021d087210 */ /* 0x002fe20007fde0ff */
[----:B------:R-:W-:Y:S04]  /*ca70*/  STL [R1+0x6c], R5 ;  /* 0x00006c0501007387 */ /* 0x000fe80000100800 */
[----:B------:R-:W5:Y:S04]  /*ca80*/  LDL.LU R14, [R1+0x2c] ;  /* 0x00002c00010e7983 */ /* 0x000f680000300800 */
[----:B------:R1:W-:Y:S04]  /*ca90*/  STL [R1+0xf28], R8 ;  /* 0x000f280801007387 */ /* 0x0003e80000100800 */
[----:B--2---:R-:W2:Y:S01]  /*caa0*/  LDL.LU R9, [R1+0x34] ;  /* 0x0000340001097983 */ /* 0x004ea20000300800 */
[----:B-1----:R-:W-:-:S05]  /*cab0*/  LEA.HI.X.SX32 R8, R27, R0, 0x1, P4 ;  /* 0x000000001b087211 */ /* 0x002fca00020f0eff */
[----:B------:R1:W-:Y:S04]  /*cac0*/  STL [R1+0xf18], R8 ;  /* 0x000f180801007387 */ /* 0x0003e80000100800 */
[----:B-1----:R-:W2:Y:S01]  /*cad0*/  LDL.LU R8, [R1+0x30] ;  /* 0x0000300001087983 */ /* 0x002ea20000300800 */
[----:B------:R-:W-:Y:S01]  /*cae0*/  LEA.HI.X.SX32 R5, R28, R0, 0x1, P5 ;  /* 0x000000001c057211 */ /* 0x000fe200028f0eff */
[C-C-:B0-----:R-:W-:Y:S02]  /*caf0*/  IMAD R11, R3.reuse, 0x2, R29.reuse ;  /* 0x00000002030b7824 */ /* 0x141fe400078e021d */
[----:B------:R-:W-:Y:S04]  /*cb00*/  STL [R1+0x28], R10 ;  /* 0x0000280a01007387 */ /* 0x000fe80000100800 */
[----:B------:R0:W-:Y:S02]  /*cb10*/  STL [R1+0xf14], R5 ;  /* 0x000f140501007387 */ /* 0x0001e40000100800 */
[----:B0-----:R-:W-:-:S02]  /*cb20*/  IMAD R5, R3, 0x2, R29 ;  /* 0x0000000203057824 */ /* 0x001fc400078e021d */
[----:B------:R-:W0:Y:S01]  /*cb30*/  LDC R3, c[0x0][0x268] ;  /* 0x00009a00ff037b82 */ /* 0x000e220000000800 */
[----:B------:R-:W-:Y:S01]  /*cb40*/  LEA.HI.X.SX32 R15, R29, R0, 0x1, P6 ;  /* 0x000000001d0f7211 */ /* 0x000fe200030f0eff */
[----:B------:R-:W-:Y:S01]  /*cb50*/  IMAD R5, R13, 0x2, R5 ;  /* 0x000000020d057824 */ /* 0x000fe200078e0205 */
[----:B------:R-:W-:Y:S01]  /*cb60*/  IADD3 R13, P4, R11, R2, RZ ;  /* 0x000000020b0d7210 */ /* 0x000fe20007f9e0ff */
[----:B0-----:R-:W-:-:S04]  /*cb70*/  IMAD R10, R3, 0x2, R10 ;  /* 0x00000002030a7824 */ /* 0x001fc800078e020a */
[----:B------:R-:W0:Y:S01]  /*cb80*/  LDC R3, c[0x0][0x268] ;  /* 0x00009a00ff037b82 */ /* 0x000e220000000800 */
[----:B------:R1:W-:Y:S01]  /*cb90*/  STL [R1+0xf04], R15 ;  /* 0x000f040f01007387 */ /* 0x0003e20000100800 */
[----:B------:R-:W-:-:S03]  /*cba0*/  LEA.HI.X.SX32 R11, R11, R0, 0x1, P4 ;  /* 0x000000000b0b7211 */ /* 0x000fc600020f0eff */
[----:B------:R-:W-:Y:S01]  /*cbb0*/  STL [R1+0xf08], R13 ;  /* 0x000f080d01007387 */ /* 0x000fe20000100800 */
[----:B-1----:R-:W-:-:S03]  /*cbc0*/  IADD3 R15, P5, R5, R2, RZ ;  /* 0x00000002050f7210 */ /* 0x002fc60007fbe0ff */
[----:B------:R1:W-:Y:S04]  /*cbd0*/  STL [R1], R10 ;  /* 0x0000000a01007387 */ /* 0x0003e80000100800 */
[----:B------:R-:W-:Y:S01]  /*cbe0*/  STL [R1+0xf0c], R15 ;  /* 0x000f0c0f01007387 */ /* 0x000fe20000100800 */
[----:B0-----:R-:W-:Y:S01]  /*cbf0*/  IMAD R3, R3, 0x2, R10 ;  /* 0x0000000203037824 */ /* 0x001fe200078e020a */
[----:B-1----:R-:W-:Y:S02]  /*cc00*/  LEA.HI.X.SX32 R10, R5, R0, 0x1, P5 ;  /* 0x00000000050a7211 */ /* 0x002fe400028f0eff */
[----:B---3--:R-:W-:-:S04]  /*cc10*/  IADD3 R13, P6, R4, R2, RZ ;  /* 0x00000002040d7210 */ /* 0x008fc80007fde0ff */
[----:B------:R-:W-:Y:S01]  /*cc20*/  LEA.HI.X.SX32 R5, R4, R0, 0x1, P6 ;  /* 0x0000000004057211 */ /* 0x000fe200030f0eff */
[----:B------:R-:W-:Y:S01]  /*cc30*/  STL [R1+0xf10], R13 ;  /* 0x000f100d01007387 */ /* 0x000fe20000100800 */
[----:B------:R-:W0:Y:S03]  /*cc40*/  LDC R4, c[0x0][0x268] ;  /* 0x00009a00ff047b82 */ /* 0x000e260000000800 */
[----:B------:R-:W3:Y:S04]  /*cc50*/  LDL.LU R16, [R1+0x38] ;  /* 0x0000380001107983 */ /* 0x000ee80000300800 */
[----:B------:R1:W-:Y:S04]  /*cc60*/  STL [R1+0xf00], R11 ;  /* 0x000f000b01007387 */ /* 0x0003e80000100800 */
[----:B------:R4:W-:Y:S04]  /*cc70*/  STL [R1+0xefc], R10 ;  /* 0x000efc0a01007387 */ /* 0x0009e80000100800 */
[----:B-1----:R-:W3:Y:S04]  /*cc80*/  LDL.LU R11, [R1+0x40] ;  /* 0x00004000010b7983 */ /* 0x002ee80000300800 */
[----:B------:R1:W-:Y:S04]  /*cc90*/  STL [R1+0xeec], R5 ;  /* 0x000eec0501007387 */ /* 0x0003e80000100800 */
[----:B----4-:R-:W4:Y:S04]  /*cca0*/  LDL.LU R10, [R1+0x3c] ;  /* 0x00003c00010a7983 */ /* 0x010f280000300800 */
[----:B------:R-:W-:Y:S01]  /*ccb0*/  STL [R1+0x15f4], R3 ;  /* 0x0015f40301007387 */ /* 0x000fe20000100800 */
[----:B-1----:R-:W-:-:S05]  /*ccc0*/  IADD3 R5, P4, R12, R2, RZ ;  /* 0x000000020c057210 */ /* 0x002fca0007f9e0ff */
[----:B------:R1:W-:Y:S02]  /*ccd0*/  STL [R1+0xef0], R5 ;  /* 0x000ef00501007387 */ /* 0x0003e40000100800 */
[----:B-1----:R-:W1:Y:S01]  /*cce0*/  LDC R5, c[0x0][0x268] ;  /* 0x00009a00ff057b82 */ /* 0x002e620000000800 */
[----:B0-----:R-:W-:Y:S01]  /*ccf0*/  IMAD R4, R4, 0x2, R3 ;  /* 0x0000000204047824 */ /* 0x001fe200078e0203 */
[----:B------:R-:W-:Y:S02]  /*cd00*/  LEA.HI.X.SX32 R3, R12, R0, 0x1, P4 ;  /* 0x000000000c037211 */ /* 0x000fe400020f0eff */
[-C--:B-----5:R-:W-:Y:S02]  /*cd10*/  IADD3 R15, P5, R7, R2.reuse, RZ ;  /* 0x00000002070f7210 */ /* 0x0a0fe40007fbe0ff */
[----:B------:R-:W-:-:S03]  /*cd20*/  IADD3 R13, P6, R6, R2, RZ ;  /* 0x00000002060d7210 */ /* 0x000fc60007fde0ff */
[----:B------:R-:W-:Y:S04]  /*cd30*/  STL [R1+0xef4], R15 ;  /* 0x000ef40f01007387 */ /* 0x000fe80000100800 */
[----:B------:R-:W-:Y:S01]  /*cd40*/  STL [R1+0xef8], R13 ;  /* 0x000ef80d01007387 */ /* 0x000fe20000100800 */
[----:B-1----:R-:W-:-:S03]  /*cd50*/  IMAD R5, R5, 0x2, R4 ;  /* 0x0000000205057824 */ /* 0x002fc600078e0204 */
[----:B------:R-:W5:Y:S04]  /*cd60*/  LDL.LU R18, [R1+0x44] ;  /* 0x0000440001127983 */ /* 0x000f680000300800 */
[----:B------:R0:W-:Y:S04]  /*cd70*/  STL [R1+0xee8], R3 ;  /* 0x000ee80301007387 */ /* 0x0001e80000100800 */
[----:B------:R1:W-:Y:S01]  /*cd80*/  STL [R1+0x15f8], R4 ;  /* 0x0015f80401007387 */ /* 0x0003e20000100800 */
[-C--:B0-----:R-:W-:Y:S02]  /*cd90*/  LEA.HI.X.SX32 R3, R6, R0.reuse, 0x1, P6 ;  /* 0x0000000006037211 */ /* 0x081fe400030f0eff */
[----:B------:R-:W0:Y:S01]  /*cda0*/  LDC R6, c[0x0][0x268] ;  /* 0x00009a00ff067b82 */ /* 0x000e220000000800 */
[----:B-1----:R-:W-:-:S05]  /*cdb0*/  LEA.HI.X.SX32 R4, R7, R0, 0x1, P5 ;  /* 0x0000000007047211 */ /* 0x002fca00028f0eff */
[----:B------:R-:W-:Y:S02]  /*cdc0*/  STL [R1+0xee4], R4 ;  /* 0x000ee40401007387 */ /* 0x000fe40000100800 */
[----:B------:R-:W1:Y:S02]  /*cdd0*/  LDC R7, c[0x0][0x268] ;  /* 0x00009a00ff077b82 */ /* 0x000e640000000800 */
[----:B------:R-:W5:Y:S04]  /*cde0*/  LDL.LU R13, [R1+0x4c] ;  /* 0x00004c00010d7983 */ /* 0x000f680000300800 */
[----:B------:R0:W-:Y:S04]  /*cdf0*/  STL [R1+0xed4], R3 ;  /* 0x000ed40301007387 */ /* 0x0001e80000100800 */
[----:B------:R-:W5:Y:S04]  /*ce00*/  LDL.LU R12, [R1+0x48] ;  /* 0x00004800010c7983 */ /* 0x000f680000300800 */
[----:B------:R2:W-:Y:S01]  /*ce10*/  STL [R1+0x15fc], R5 ;  /* 0x0015fc0501007387 */ /* 0x0005e20000100800 */
[----:B0-----:R-:W-:Y:S01]  /*ce20*/  IMAD R6, R6, 0x2, R5 ;  /* 0x0000000206067824 */ /* 0x001fe200078e0205 */
[----:B------:R-:W-:-:S05]  /*ce30*/  IADD3 R3, P4, R14, R2, RZ ;  /* 0x000000020e037210 */ /* 0x000fca0007f9e0ff */
[----:B------:R0:W-:Y:S01]  /*ce40*/  STL [R1+0xed8], R3 ;  /* 0x000ed80301007387 */ /* 0x0001e20000100800 */
[----:B--2---:R-:W-:-:S05]  /*ce50*/  IADD3 R5, P5, R9, R2, RZ ;  /* 0x0000000209057210 */ /* 0x004fca0007fbe0ff */
[----:B------:R-:W-:Y:S01]  /*ce60*/  STL [R1+0xedc], R5 ;  /* 0x000edc0501007387 */ /* 0x000fe20000100800 */
[----:B0-----:R-:W-:Y:S02]  /*ce70*/  LEA.HI.X.SX32 R3, R14, R0, 0x1, P4 ;  /* 0x000000000e037211 */ /* 0x001fe400020f0eff */
[----:B------:R-:W-:-:S05]  /*ce80*/  IADD3 R4, P6, R8, R2, RZ ;  /* 0x0000000208047210 */ /* 0x000fca0007fde0ff */
[----:B------:R0:W-:Y:S04]  /*ce90*/  STL [R1+0xee0], R4 ;  /* 0x000ee00401007387 */ /* 0x0001e80000100800 */
[----:B------:R-:W2:Y:S04]  /*cea0*/  LDL.LU R20, [R1+0x50] ;  /* 0x0000500001147983 */ /* 0x000ea80000300800 */
[----:B------:R1:W-:Y:S01]  /*ceb0*/  STL [R1+0xed0], R3 ;  /* 0x000ed00301007387 */ /* 0x0003e20000100800 */
[----:B0-----:R-:W-:-:S03]  /*cec0*/  LEA.HI.X.SX32 R4, R9, R0, 0x1, P5 ;  /* 0x0000000009047211 */ /* 0x001fc600028f0eff */
[----:B------:R-:W-:Y:S01]  /*ced0*/  STL [R1+0x15f0], R6 ;  /* 0x0015f00601007387 */ /* 0x000fe20000100800 */
[----:B-1----:R-:W-:Y:S01]  /*cee0*/  IMAD R7, R7, 0x2, R6 ;  /* 0x0000000207077824 */ /* 0x002fe200078e0206 */
[----:B------:R-:W0:Y:S01]  /*cef0*/  LDC R9, c[0x0][0x268] ;  /* 0x00009a00ff097b82 */ /* 0x000e220000000800 */
[----:B------:R-:W-:Y:S01]  /*cf00*/  LEA.HI.X.SX32 R3, R8, R0, 0x1, P6 ;  /* 0x0000000008037211 */ /* 0x000fe200030f0eff */
[----:B------:R-:W-:Y:S06]  /*cf10*/  STL [R1+0xecc], R4 ;  /* 0x000ecc0401007387 */ /* 0x000fec0000100800 */
[----:B------:R-:W1:Y:S01]  /*cf20*/  LDC R8, c[0x0][0x268] ;  /* 0x00009a00ff087b82 */ /* 0x000e620000000800 */
[----:B------:R-:W2:Y:S04]  /*cf30*/  LDL.LU R15, [R1+0x58] ;  /* 0x00005800010f7983 */ /* 0x000ea80000300800 */
[----:B------:R3:W-:Y:S04]  /*cf40*/  STL [R1+0xebc], R3 ;  /* 0x000ebc0301007387 */ /* 0x0007e80000100800 */
[----:B------:R-:W2:Y:S04]  /*cf50*/  LDL.LU R14, [R1+0x54] ;  /* 0x00005400010e7983 */ /* 0x000ea80000300800 */
[----:B------:R-:W-:Y:S01]  /*cf60*/  STL [R1+0x15ec], R7 ;  /* 0x0015ec0701007387 */ /* 0x000fe20000100800 */
[----:B-1----:R-:W-:Y:S01]  /*cf70*/  IMAD R8, R8, 0x2, R7 ;  /* 0x0000000208087824 */ /* 0x002fe200078e0207 */
[----:B---3--:R-:W-:-:S05]  /*cf80*/  IADD3 R3, P4, R16, R2, RZ ;  /* 0x0000000210037210 */ /* 0x008fca0007f9e0ff */
[----:B------:R1:W-:Y:S01]  /*cf90*/  STL [R1+0xec0], R3 ;  /* 0x000ec00301007387 */ /* 0x0003e20000100800 */
[C---:B------:R-:W-:Y:S02]  /*cfa0*/  IADD3 R5, P5, R11.reuse, R2, RZ ;  /* 0x000000020b057210 */ /* 0x040fe40007fbe0ff */
[----:B-1----:R-:W-:Y:S02]  /*cfb0*/  LEA.HI.X.SX32 R3, R16, R0, 0x1, P4 ;  /* 0x0000000010037211 */ /* 0x002fe400020f0eff */
[----:B----4-:R-:W-:Y:S01]  /*cfc0*/  IADD3 R4, P6, R10, R2, RZ ;  /* 0x000000020a047210 */ /* 0x010fe20007fde0ff */
[----:B------:R-:W-:Y:S04]  /*cfd0*/  STL [R1+0xec4], R5 ;  /* 0x000ec40501007387 */ /* 0x000fe80000100800 */
[----:B------:R1:W-:Y:S04]  /*cfe0*/  STL [R1+0xec8], R4 ;  /* 0x000ec80401007387 */ /* 0x0003e80000100800 */
[----:B------:R-:W3:Y:S04]  /*cff0*/  LDL.LU R22, [R1+0x5c] ;  /* 0x00005c0001167983 */ /* 0x000ee80000300800 */
[----:B------:R4:W-:Y:S01]  /*d000*/  STL [R1+0xeb8], R3 ;  /* 0x000eb80301007387 */ /* 0x0009e20000100800 */
[----:B-1----:R-:W-:-:S03]  /*d010*/  LEA.HI.X.SX32 R4, R11, R0, 0x1, P5 ;  /* 0x000000000b047211 */ /* 0x002fc600028f0eff */
[----:B------:R-:W-:Y:S01]  /*d020*/  STL [R1+0x1600], R8 ;  /* 0x0016000801007387 */ /* 0x000fe20000100800 */
[----:B0-----:R-:W-:Y:S01]  /*d030*/  IMAD R9, R9, 0x2, R8 ;  /* 0x0000000209097824 */ /* 0x001fe200078e0208 */
[----:B------:R-:W0:Y:S01]  /*d040*/  LDC R11, c[0x0][0x268] ;  /* 0x00009a00ff0b7b82 */ /* 0x000e220000000800 */
[----:B----4-:R-:W-:Y:S01]  /*d050*/  LEA.HI.X.SX32 R3, R10, R0, 0x1, P6 ;  /* 0x000000000a037211 */ /* 0x010fe200030f0eff */
[----:B------:R-:W-:Y:S06]  /*d060*/  STL [R1+0xeb4], R4 ;  /* 0x000eb40401007387 */ /* 0x000fec0000100800 */
[----:B------:R-:W1:Y:S01]  /*d070*/  LDC R10, c[0x0][0x268] ;  /* 0x00009a00ff0a7b82 */ /* 0x000e620000000800 */
[----:B------:R-:W4:Y:S04]  /*d080*/  LDL.LU R17, [R1+0x64] ;  /* 0x0000640001117983 */ /* 0x000f280000300800 */
[----:B------:R5:W-:Y:S04]  /*d090*/  STL [R1+0xea4], R3 ;  /* 0x000ea40301007387 */ /* 0x000be80000100800 */
[----:B------:R-:W4:Y:S04]  /*d0a0*/  LDL.LU R16, [R1+0x60] ;  /* 0x0000600001107983 */ /* 0x000f280000300800 */
[----:B------:R-:W-:Y:S01]  /*d0b0*/  STL [R1+0x15e8], R9 ;  /* 0x0015e80901007387 */ /* 0x000fe20000100800 */
[----:B-1----:R-:W-:Y:S01]  /*d0c0*/  IMAD R10, R10, 0x2, R9 ;  /* 0x000000020a0a7824 */ /* 0x002fe200078e0209 */
[----:B-----5:R-:W-:-:S05]  /*d0d0*/  IADD3 R3, P4, R18, R2, RZ ;  /* 0x0000000212037210 */ /* 0x020fca0007f9e0ff */
[----:B------:R1:W-:Y:S02]  /*d0e0*/  STL [R1+0xea8], R3 ;  /* 0x000ea80301007387 */ /* 0x0003e40000100800 */
[----:B-1----:R-:W-:Y:S02]  /*d0f0*/  LEA.HI.X.SX32 R3, R18, R0, 0x1, P4 ;  /* 0x0000000012037211 */ /* 0x002fe400020f0eff */
[-C--:B------:R-:W-:Y:S02]  /*d100*/  IADD3 R5, P5, R13, R2.reuse, RZ ;  /* 0x000000020d057210 */ /* 0x080fe40007fbe0ff */
[----:B------:R-:W-:-:S03]  /*d110*/  IADD3 R4, P6, R12, R2, RZ ;  /* 0x000000020c047210 */ /* 0x000fc60007fde0ff */
[----:B------:R-:W-:Y:S04]  /*d120*/  STL [R1+0xeac], R5 ;  /* 0x000eac0501007387 */ /* 0x000fe80000100800 */
[----:B------:R1:W-:Y:S04]  /*d130*/  STL [R1+0xeb0], R4 ;  /* 0x000eb00401007387 */ /* 0x0003e80000100800 */
[----:B------:R-:W5:Y:S01]  /*d140*/  LDL.LU R18, [R1+0x68] ;  /* 0x0000680001127983 */ /* 0x000f620000300800 */
[----:B-1----:R-:W-:-:S03]  /*d150*/  LEA.HI.X.SX32 R4, R13, R0, 0x1, P5 ;  /* 0x000000000d047211 */ /* 0x002fc600028f0eff */
[----:B------:R1:W-:Y:S01]  /*d160*/  STL [R1+0xea0], R3 ;  /* 0x000ea00301007387 */ /* 0x0003e20000100800 */
[----:B0-----:R-:W-:Y:S01]  /*d170*/  IMAD R11, R11, 0x2, R10 ;  /* 0x000000020b0b7824 */ /* 0x001fe200078e020a */
[----:B------:R-:W0:Y:S02]  /*d180*/  LDC R13, c[0x0][0x268] ;  /* 0x00009a00ff0d7b82 */ /* 0x000e240000000800 */
[----:B------:R-:W-:Y:S04]  /*d190*/  STL [R1+0x1604], R10 ;  /* 0x0016040a01007387 */ /* 0x000fe80000100800 */
[----:B------:R-:W-:Y:S01]  /*d1a0*/  STL [R1+0xe9c], R4 ;  /* 0x000e9c0401007387 */ /* 0x000fe20000100800 */
[----:B-1----:R-:W-:-:S03]  /*d1b0*/  LEA.HI.X.SX32 R3, R12, R0, 0x1, P6 ;  /* 0x000000000c037211 */ /* 0x002fc600030f0eff */
[----:B------:R-:W5:Y:S01]  /*d1c0*/  LDL.LU R26, [R1+0x74] ;  /* 0x00007400011a7983 */ /* 0x000f620000300800 */
[----:B------:R-:W1:Y:S03]  /*d1d0*/  LDC R12, c[0x0][0x268] ;  /* 0x00009a00ff0c7b82 */ /* 0x000e660000000800 */
[----:B------:R2:W-:Y:S04]  /*d1e0*/  STL [R1+0xe8c], R3 ;  /* 0x000e8c0301007387 */ /* 0x0005e80000100800 */
[----:B------:R-:W5:Y:S04]  /*d1f0*/  LDL.LU R19, [R1+0x70] ;  /* 0x0000700001137983 */ /* 0x000f680000300800 */
[----:B------:R-:W-:Y:S01]  /*d200*/  STL [R1+0x1608], R11 ;  /* 0x0016080b01007387 */ /* 0x000fe20000100800 */
[----:B-1----:R-:W-:Y:S01]  /*d210*/  IMAD R12, R12, 0x2, R11 ;  /* 0x000000020c0c7824 */ /* 0x002fe200078e020b */
[----:B--2---:R-:W-:-:S05]  /*d220*/  IADD3 R3, P4, R20, R2, RZ ;  /* 0x0000000214037210 */ /* 0x004fca0007f9e0ff */
[----:B------:R1:W-:Y:S02]  /*d230*/  STL [R1+0xe90], R3 ;  /* 0x000e900301007387 */ /* 0x0003e40000100800 */
[----:B-1----:R-:W-:Y:S02]  /*d240*/  LEA.HI.X.SX32 R3, R20, R0, 0x1, P4 ;  /* 0x0000000014037211 */ /* 0x002fe400020f0eff */
[-C--:B------:R-:W-:Y:S02]  /*d250*/  IADD3 R5, P5, R15, R2.reuse, RZ ;  /* 0x000000020f057210 */ /* 0x080fe40007fbe0ff */
[----:B------:R-:W-:-:S03]  /*d260*/  IADD3 R4, P6, R14, R2, RZ ;  /* 0x000000020e047210 */ /* 0x000fc60007fde0ff */
[----:B------:R-:W-:Y:S04]  /*d270*/  STL [R1+0xe94], R5 ;  /* 0x000e940501007387 */ /* 0x000fe80000100800 */
[----:B------:R1:W-:Y:S04]  /*d280*/  STL [R1+0xe98], R4 ;  /* 0x000e980401007387 */ /* 0x0003e80000100800 */
[----:B------:R-:W2:Y:S04]  /*d290*/  LDL.LU R20, [R1+0x78] ;  /* 0x0000780001147983 */ /* 0x000ea80000300800 */
[----:B------:R0:W-:Y:S01]  /*d2a0*/  STL [R1+0xe88], R3 ;  /* 0x000e880301007387 */ /* 0x0001e20000100800 */
[----:B-1----:R-:W-:-:S03]  /*d2b0*/  LEA.HI.X.SX32 R4, R15, R0, 0x1, P5 ;  /* 0x000000000f047211 */ /* 0x002fc600028f0eff */
[----:B------:R-:W-:Y:S01]  /*d2c0*/  STL [R1+0x160c], R12 ;  /* 0x00160c0c01007387 */ /* 0x000fe20000100800 */
[----:B0-----:R-:W-:Y:S01]  /*d2d0*/  IMAD R13, R13, 0x2, R12 ;  /* 0x000000020d0d7824 */ /* 0x001fe200078e020c */
[----:B------:R-:W0:Y:S01]  /*d2e0*/  LDC R15, c[0x0][0x268] ;  /* 0x00009a00ff0f7b82 */ /* 0x000e220000000800 */
[----:B------:R-:W-:Y:S01]  /*d2f0*/  LEA.HI.X.SX32 R3, R14, R0, 0x1, P6 ;  /* 0x000000000e037211 */ /* 0x000fe200030f0eff */
[----:B------:R-:W-:Y:S06]  /*d300*/  STL [R1+0xe84], R4 ;  /* 0x000e840401007387 */ /* 0x000fec0000100800 */
[----:B------:R-:W1:Y:S01]  /*d310*/  LDC R14, c[0x0][0x268] ;  /* 0x00009a00ff0e7b82 */ /* 0x000e620000000800 */
[----:B------:R-:W2:Y:S04]  /*d320*/  LDL.LU R28, [R1+0x80] ;  /* 0x00008000011c7983 */ /* 0x000ea80000300800 */
[----:B------:R3:W-:Y:S04]  /*d330*/  STL [R1+0xe74], R3 ;  /* 0x000e740301007387 */ /* 0x0007e80000100800 */
[----:B------:R-:W2:Y:S01]  /*d340*/  LDL.LU R21, [R1+0x7c] ;  /* 0x00007c0001157983 */ /* 0x000ea20000300800 */
[----:B-1----:R-:W-:Y:S01]  /*d350*/  IMAD R14, R14, 0x2, R13 ;  /* 0x000000020e0e7824 */ /* 0x002fe200078e020d */
[----:B---3--:R-:W-:-:S05]  /*d360*/  IADD3 R3, P4, R22, R2, RZ ;  /* 0x0000000216037210 */ /* 0x008fca0007f9e0ff */
[----:B------:R1:W-:Y:S04]  /*d370*/  STL [R1+0xe78], R3 ;  /* 0x000e780301007387 */ /* 0x0003e80000100800 */
[----:B------:R-:W-:Y:S01]  /*d380*/  STL [R1+0x1610], R13 ;  /* 0x0016100d01007387 */ /* 0x000fe20000100800 */
[----:B-1----:R-:W-:Y:S02]  /*d390*/  LEA.HI.X.SX32 R3, R22, R0, 0x1, P4 ;  /* 0x0000000016037211 */ /* 0x002fe400020f0eff */
[-C--:B----4-:R-:W-:Y:S02]  /*d3a0*/  IADD3 R5, P5, R17, R2.reuse, RZ ;  /* 0x0000000211057210 */ /* 0x090fe40007fbe0ff */
[----:B------:R-:W-:-:S03]  /*d3b0*/  IADD3 R4, P6, R16, R2, RZ ;  /* 0x0000000210047210 */ /* 0x000fc60007fde0ff */
[----:B------:R-:W-:Y:S04]  /*d3c0*/  STL [R1+0xe7c], R5 ;  /* 0x000e7c0501007387 */ /* 0x000fe80000100800 */
[----:B------:R-:W-:Y:S04]  /*d3d0*/  STL [R1+0xe80], R4 ;  /* 0x000e800401007387 */ /* 0x000fe80000100800 */
[----:B------:R-:W3:Y:S04]  /*d3e0*/  LDL.LU R22, [R1+0x84] ;  /* 0x0000840001167983 */ /* 0x000ee80000300800 */
[----:B------:R1:W-:Y:S04]  /*d3f0*/  STL [R1+0xe70], R3 ;  /* 0x000e700301007387 */ /* 0x0003e80000100800 */
[----:B------:R-:W-:Y:S01]  /*d400*/  STL [R1+0x1614], R14 ;  /* 0x0016140e01007387 */ /* 0x000fe20000100800 */
[----:B-1----:R-:W-:-:S02]  /*d410*/  LEA.HI.X.SX32 R3, R17, R0, 0x1, P5 ;  /* 0x0000000011037211 */ /* 0x002fc400028f0eff */
[----:B------:R-:W-:Y:S01]  /*d420*/  LEA.HI.X.SX32 R4, R16, R0, 0x1, P6 ;  /* 0x0000000010047211 */ /* 0x000fe200030f0eff */
[----:B0-----:R-:W-:Y:S01]  /*d430*/  IMAD R15, R15, 0x2, R14 ;  /* 0x000000020f0f7824 */ /* 0x001fe200078e020e */
[----:B------:R-:W0:Y:S01]  /*d440*/  LDC R16, c[0x0][0x268] ;  /* 0x00009a00ff107b82 */ /* 0x000e220000000800 */
[----:B------:R1:W-:Y:S07]  /*d450*/  STL [R1+0xe6c], R3 ;  /* 0x000e6c0301007387 */ /* 0x0003ee0000100800 */
[----:B------:R-:W4:Y:S01]  /*d460*/  LDC R17, c[0x0][0x268] ;  /* 0x00009a00ff117b82 */ /* 0x000f220000000800 */
[----:B-1----:R-:W3:Y:S04]  /*d470*/  LDL.LU R3, [R1+0x8c] ;  /* 0x00008c0001037983 */ /* 0x002ee80000300800 */
[----:B------:R5:W-:Y:S04]  /*d480*/  STL [R1+0xe5c], R4 ;  /* 0x000e5c0401007387 */ /* 0x000be80000100800 */
[----:B------:R-:W3:Y:S04]  /*d490*/  LDL.LU R23, [R1+0x88] ;  /* 0x0000880001177983 */ /* 0x000ee80000300800 */
[----:B------:R-:W-:Y:S01]  /*d4a0*/  STL [R1+0x1618], R15 ;  /* 0x0016180f01007387 */ /* 0x000fe20000100800 */
[----:B-----5:R-:W-:-:S05]  /*d4b0*/  IADD3 R4, P4, R18, R2, RZ ;  /* 0x0000000212047210 */ /* 0x020fca0007f9e0ff */
[----:B------:R1:W-:Y:S02]  /*d4c0*/  STL [R1+0xe60], R4 ;  /* 0x000e600401007387 */ /* 0x0003e40000100800 */
[----:B-1----:R-:W-:-:S05]  /*d4d0*/  IADD3 R4, P5, R26, R2, RZ ;  /* 0x000000021a047210 */ /* 0x002fca0007fbe0ff */
[----:B------:R1:W-:Y:S01]  /*d4e0*/  STL [R1+0xe64], R4 ;  /* 0x000e640401007387 */ /* 0x0003e20000100800 */
[----:B------:R-:W-:-:S03]  /*d4f0*/  IADD3 R5, P6, R19, R2, RZ ;  /* 0x0000000213057210 */ /* 0x000fc60007fde0ff */
[----:B------:R-:W5:Y:S01]  /*d500*/  LDL.LU R24, [R1+0x90] ;  /* 0x0000900001187983 */ /* 0x000f620000300800 */
[----:B-1----:R-:W-:-:S03]  /*d510*/  LEA.HI.X.SX32 R4, R18, R0, 0x1, P4 ;  /* 0x0000000012047211 */ /* 0x002fc600020f0eff */
[----:B------:R1:W-:Y:S01]  /*d520*/  STL [R1+0xe68], R5 ;  /* 0x000e680501007387 */ /* 0x0003e20000100800 */
[----:B0-----:R-:W-:Y:S01]  /*d530*/  IMAD R16, R16, 0x2, R15 ;  /* 0x0000000210107824 */ /* 0x001fe200078e020f */
[-C--:B------:R-:W-:Y:S01]  /*d540*/  LEA.HI.X.SX32 R7, R26, R0.reuse, 0x1, P5 ;  /* 0x000000001a077211 */ /* 0x080fe200028f0eff */
[----:B------:R-:W0:Y:S01]  /*d550*/  LDC R18, c[0x0][0x268] ;  /* 0x00009a00ff127b82 */ /* 0x000e220000000800 */
[----:B------:R2:W-:Y:S04]  /*d560*/  STL [R1+0xe58], R4 ;  /* 0x000e580401007387 */ /* 0x0005e80000100800 */
[----:B-1----:R-:W5:Y:S01]  /*d570*/  LDL.LU R5, [R1+0x98] ;  /* 0x0000980001057983 */ /* 0x002f620000300800 */
[----:B------:R-:W-:Y:S01]  /*d580*/  LEA.HI.X.SX32 R6, R19, R0, 0x1, P6 ;  /* 0x0000000013067211 */ /* 0x000fe200030f0eff */
[----:B----4-:R-:W-:Y:S01]  /*d590*/  IMAD R17, R17, 0x2, R16 ;  /* 0x0000000211117824 */ /* 0x010fe200078e0210 */
[----:B------:R-:W1:Y:S01]  /*d5a0*/  LDC R19, c[0x0][0x268] ;  /* 0x00009a00ff137b82 */ /* 0x000e620000000800 */
[----:B------:R-:W4:Y:S04]  /*d5b0*/  LDL.LU R25, [R1+0x94] ;  /* 0x0000940001197983 */ /* 0x000f280000300800 */
[----:B------:R-:W-:Y:S04]  /*d5c0*/  STL [R1+0x161c], R16 ;  /* 0x00161c1001007387 */ /* 0x000fe80000100800 */
[----:B------:R-:W-:Y:S04]  /*d5d0*/  STL [R1+0xe54], R7 ;  /* 0x000e540701007387 */ /* 0x000fe80000100800 */
[----:B------:R-:W-:Y:S04]  /*d5e0*/  STL [R1+0xe44], R6 ;  /* 0x000e440601007387 */ /* 0x000fe80000100800 */
[----:B------:R-:W-:Y:S01]  /*d5f0*/  STL [R1+0x1620], R17 ;  /* 0x0016201101007387 */ /* 0x000fe20000100800 */
[----:B--2---:R-:W-:-:S05]  /*d600*/  IADD3 R4, P4, R20, R2, RZ ;  /* 0x0000000214047210 */ /* 0x004fca0007f9e0ff */
[----:B------:R2:W-:Y:S04]  /*d610*/  STL [R1+0xe48], R4 ;  /* 0x000e480401007387 */ /* 0x0005e80000100800 */
[----:B------:R-:W4:Y:S01]  /*d620*/  LDL.LU R26, [R1+0xa0] ;  /* 0x0000a000011a7983 */ /* 0x000f220000300800 */
[-C--:B--2---:R-:W-:Y:S02]  /*d630*/  IADD3 R4, P5, R28, R2.reuse, RZ ;  /* 0x000000021c047210 */ /* 0x084fe40007fbe0ff */
[----:B------:R-:W-:-:S03]  /*d640*/  IADD3 R6, P6, R21, R2, RZ ;  /* 0x0000000215067210 */ /* 0x000fc60007fde0ff */
[----:B------:R2:W-:Y:S04]  /*d650*/  STL [R1+0xe4c], R4 ;  /* 0x000e4c0401007387 */ /* 0x0005e80000100800 */
[----:B------:R1:W-:Y:S04]  /*d660*/  STL [R1+0xe50], R6 ;  /* 0x000e500601007387 */ /* 0x0003e80000100800 */
[----:B------:R-:W4:Y:S04]  /*d670*/  LDL.LU R8, [R1+0xb4] ;  /* 0x0000b40001087983 */ /* 0x000f280000300800 */
[----:B------:R-:W4:Y:S01]  /*d680*/  LDL.LU R27, [R1+0xb0] ;  /* 0x0000b000011b7983 */ /* 0x000f220000300800 */
[-C--:B--2---:R-:W-:Y:S01]  /*d690*/  LEA.HI.X.SX32 R4, R20, R0.reuse, 0x1, P4 ;  /* 0x0000000014047211 */ /* 0x084fe200020f0eff */
[----:B0-----:R-:W-:Y:S01]  /*d6a0*/  IMAD R18, R18, 0x2, R17 ;  /* 0x0000000212127824 */ /* 0x001fe200078e0211 */
[-C--:B------:R-:W-:Y:S01]  /*d6b0*/  LEA.HI.X.SX32 R7, R28, R0.reuse, 0x1, P5 ;  /* 0x000000001c077211 */ /* 0x080fe200028f0eff */
[----:B------:R-:W0:Y:S01]  /*d6c0*/  LDC R20, c[0x0][0x268] ;  /* 0x00009a00ff147b82 */ /* 0x000e220000000800 */
[----:B-1----:R-:W-:Y:S01]  /*d6d0*/  LEA.HI.X.SX32 R6, R21, R0, 0x1, P6 ;  /* 0x0000000015067211 */ /* 0x002fe200030f0eff */
[----:B------:R3:W-:Y:S04]  /*d6e0*/  STL [R1+0xe40], R4 ;  /* 0x000e400401007387 */ /* 0x0007e80000100800 */
[----:B------:R-:W-:Y:S02]  /*d6f0*/  STL [R1+0x1624], R18 ;  /* 0x0016241201007387 */ /* 0x000fe40000100800 */
[----:B------:R-:W1:Y:S02]  /*d700*/  LDC R21, c[0x0][0x268] ;  /* 0x00009a00ff157b82 */ /* 0x000e640000000800 */
[----:B------:R-:W-:Y:S04]  /*d710*/  STL [R1+0xe3c], R7 ;  /* 0x000e3c0701007387 */ /* 0x000fe80000100800 */
[----:B------:R2:W-:Y:S04]  /*d720*/  STL [R1+0xe2c], R6 ;  /* 0x000e2c0601007387 */ /* 0x0005e80000100800 */
[----:B------:R-:W4:Y:S01]  /*d730*/  LDL.LU R28, [R1+0xb8] ;  /* 0x0000b800011c7983 */ /* 0x000f220000300800 */
[----:B---3--:R-:W-:-:S05]  /*d740*/  IADD3 R4, P4, R22, R2, RZ ;  /* 0x0000000216047210 */ /* 0x008fca0007f9e0ff */
[----:B------:R-:W-:Y:S01]  /*d750*/  STL [R1+0xe30], R4 ;  /* 0x000e300401007387 */ /* 0x000fe20000100800 */
[----:B--2---:R-:W-:-:S05]  /*d760*/  IADD3 R6, P5, R3, R2, RZ ;  /* 0x0000000203067210 */ /* 0x004fca0007fbe0ff */
[----:B------:R2:W-:Y:S04]  /*d770*/  STL [R1+0xe34], R6 ;  /* 0x000e340601007387 */ /* 0x0005e80000100800 */
[----:B--2---:R-:W2:Y:S01]  /*d780*/  LDL.LU R6, [R1+0xc8] ;  /* 0x0000c80001067983 */ /* 0x004ea20000300800 */
[----:B------:R-:W-:Y:S02]  /*d790*/  IADD3 R4, P6, R23, R2, RZ ;  /* 0x0000000217047210 */ /* 0x000fe40007fde0ff */
[----:B------:R-:W-:-:S03]  /*d7a0*/  LEA.HI.X.SX32 R7, R3, R0, 0x1, P5 ;  /* 0x0000000003077211 */ /* 0x000fc600028f0eff */
[----:B------:R3:W-:Y:S04]  /*d7b0*/  STL [R1+0xe38], R4 ;  /* 0x000e380401007387 */ /* 0x0007e80000100800 */
[----:B------:R-:W2:Y:S01]  /*d7c0*/  LDL.LU R29, [R1+0xc4] ;  /* 0x0000c400011d7983 */ /* 0x000ea20000300800 */
[-C--:B------:R-:W-:Y:S02]  /*d7d0*/  LEA.HI.X.SX32 R3, R23, R0.reuse, 0x1, P6 ;  /* 0x0000000017037211 */ /* 0x080fe400030f0eff */
[----:B------:R-:W2:Y:S01]  /*d7e0*/  LDC R23, c[0x0][0x268] ;  /* 0x00009a00ff177b82 */ /* 0x000ea20000000800 */
[----:B---3--:R-:W-:-:S05]  /*d7f0*/  LEA.HI.X.SX32 R4, R22, R0, 0x1, P4 ;  /* 0x0000000016047211 */ /* 0x008fca00020f0eff */
[----:B------:R-:W-:Y:S02]  /*d800*/  STL [R1+0xe28], R4 ;  /* 0x000e280401007387 */ /* 0x000fe40000100800 */
[----:B------:R-:W3:Y:S02]  /*d810*/  LDC R22, c[0x0][0x268] ;  /* 0x00009a00ff167b82 */ /* 0x000ee40000000800 */
[----:B------:R-:W-:Y:S04]  /*d820*/  STL [R1+0xe24], R7 ;  /* 0x000e240701007387 */ /* 0x000fe80000100800 */
[----:B------:R0:W-:Y:S04]  /*d830*/  STL [R1+0xe14], R3 ;  /* 0x000e140301007387 */ /* 0x0001e80000100800 */
[----:B0-----:R-:W3:Y:S01]  /*d840*/  LDL.LU R3, [R1+0xd0] ;  /* 0x0000d00001037983 */ /* 0x001ee20000300800 */
[----:B-----5:R-:W-:-:S05]  /*d850*/  IADD3 R4, P4, R24, R2, RZ ;  /* 0x0000000218047210 */ /* 0x020fca0007f9e0ff */
[----:B------:R-:W-:Y:S01]  /*d860*/  STL [R1+0xe18], R4 ;  /* 0x000e180401007387 */ /* 0x000fe20000100800 */
[----:B------:R-:W-:-:S05]  /*d870*/  IADD3 R7, P5, R5, R2, RZ ;  /* 0x0000000205077210 */ /* 0x000fca0007fbe0ff */
[----:B------:R0:W-:Y:S04]  /*d880*/  STL [R1+0xe1c], R7 ;  /* 0x000e1c0701007387 */ /* 0x0001e80000100800 */
[----:B0-----:R-:W5:Y:S01]  /*d890*/  LDL.LU R7, [R1+0xe4] ;  /* 0x0000e40001077983 */ /* 0x001f620000300800 */
[----:B----4-:R-:W-:Y:S02]  /*d8a0*/  IADD3 R4, P6, R25, R2, RZ ;  /* 0x0000000219047210 */ /* 0x010fe40007fde0ff */
[-C--:B------:R-:W-:Y:S02]  /*d8b0*/  LEA.HI.X.SX32 R9, R24, R0.reuse, 0x1, P4 ;  /* 0x0000000018097211 */ /* 0x080fe400020f0eff */
[-C--:B------:R-:W-:Y:S01]  /*d8c0*/  LEA.HI.X.SX32 R10, R5, R0.reuse, 0x1, P5 ;  /* 0x00000000050a7211 */ /* 0x080fe200028f0eff */
[----:B------:R0:W-:Y:S01]  /*d8d0*/  STL [R1+0xe20], R4 ;  /* 0x000e200401007387 */ /* 0x0001e20000100800 */
[----:B------:R-:W4:Y:S03]  /*d8e0*/  LDC R24, c[0x0][0x268] ;  /* 0x00009a00ff187b82 */ /* 0x000f260000000800 */
[----:B0-----:R-:W4:Y:S04]  /*d8f0*/  LDL.LU R4, [R1+0xe0] ;  /* 0x0000e00001047983 */ /* 0x001f280000300800 */
[----:B------:R0:W-:Y:S04]  /*d900*/  STL [R1+0xe10], R9 ;  /* 0x000e100901007387 */ /* 0x0001e80000100800 */
[----:B------:R-:W-:Y:S01]  /*d910*/  STL [R1+0xe0c], R10 ;  /* 0x000e0c0a01007387 */ /* 0x000fe20000100800 */
[----:B0-----:R-:W-:Y:S01]  /*d920*/  LEA.HI.X.SX32 R9, R25, R0, 0x1, P6 ;  /* 0x0000000019097211 */ /* 0x001fe200030f0eff */
[----:B------:R-:W-:Y:S01]  /*d930*/  IMAD R19, R19, 0x2, R18 ;  /* 0x0000000213137824 */ /* 0x000fe200078e0212 */
[----:B------:R-:W0:Y:S03]  /*d940*/  LDC R25, c[0x0][0x268] ;  /* 0x00009a00ff197b82 */ /* 0x000e260000000800 */
[----:B------:R1:W-:Y:S04]  /*d950*/  STL [R1+0xdfc], R9 ;  /* 0x000dfc0901007387 */ /* 0x0003e80000100800 */
[----:B------:R-:W4:Y:S01]  /*d960*/  LDL.LU R13, [R1+0xf0] ;  /* 0x0000f000010d7983 */ /* 0x000f220000300800 */
[----:B------:R-:W-:-:S05]  /*d970*/  IADD3 R5, P4, R26, R2, RZ ;  /* 0x000000021a057210 */ /* 0x000fca0007f9e0ff */
[----:B------:R1:W-:Y:S02]  /*d980*/  STL [R1+0xe00], R5 ;  /* 0x000e000501007387 */ /* 0x0003e40000100800 */
[----:B-1----:R-:W-:-:S05]  /*d990*/  IADD3 R9, P5, R8, R2, RZ ;  /* 0x0000000208097210 */ /* 0x002fca0007fbe0ff */
[----:B------:R-:W-:Y:S04]  /*d9a0*/  STL [R1+0xe04], R9 ;  /* 0x000e040901007387 */ /* 0x000fe80000100800 */
[----:B------:R-:W4:Y:S01]  /*d9b0*/  LDL.LU R12, [R1+0x100] ;  /* 0x00010000010c7983 */ /* 0x000f220000300800 */
[----:B------:R-:W-:-:S05]  /*d9c0*/  IADD3 R5, P6, R27, R2, RZ ;  /* 0x000000021b057210 */ /* 0x000fca0007fde0ff */
[----:B------:R1:W-:Y:S04]  /*d9d0*/  STL [R1+0xe08], R5 ;  /* 0x000e080501007387 */ /* 0x0003e80000100800 */
[----:B-1----:R-:W4:Y:S01]  /*d9e0*/  LDL.LU R5, [R1+0xfc] ;  /* 0x0000fc0001057983 */ /* 0x002f220000300800 */
[-C--:B------:R-:W-:Y:S02]  /*d9f0*/  LEA.HI.X.SX32 R9, R26, R0.reuse, 0x1, P4 ;  /* 0x000000001a097211 */ /* 0x080fe400020f0eff */
[----:B------:R-:W-:Y:S01]  /*da00*/  LEA.HI.X.SX32 R10, R8, R0, 0x1, P5 ;  /* 0x00000000080a7211 */ /* 0x000fe200028f0eff */
[----:B------:R-:W-:Y:S01]  /*da10*/  IMAD R20, R20, 0x2, R19 ;  /* 0x0000000214147824 */ /* 0x000fe200078e0213 */
[----:B------:R-:W1:Y:S01]  /*da20*/  LDC R26, c[0x0][0x268] ;  /* 0x00009a00ff1a7b82 */ /* 0x000e620000000800 */
[----:B------:R0:W-:Y:S01]  /*da30*/  STL [R1+0xdf8], R9 ;  /* 0x000df80901007387 */ /* 0x0001e20000100800 */
[----:B------:R-:W-:-:S03]  /*da40*/  IADD3 R8, P4, R28, R2, RZ ;  /* 0x000000021c087210 */ /* 0x000fc60007f9e0ff */
[----:B------:R-:W-:Y:S01]  /*da50*/  STL [R1+0xdf4], R10 ;  /* 0x000df40a01007387 */ /* 0x000fe20000100800 */
[----:B0-----:R-:W-:Y:S01]  /*da60*/  LEA.HI.X.SX32 R9, R27, R0, 0x1, P6 ;  /* 0x000000001b097211 */ /* 0x001fe200030f0eff */
[----:B------:R-:W-:Y:S01]  /*da70*/  IMAD R21, R21, 0x2, R20 ;  /* 0x0000000215157824 */ /* 0x000fe200078e0214 */
[----:B------:R-:W0:Y:S03]  /*da80*/  LDC R27, c[0x0][0x268] ;  /* 0x00009a00ff1b7b82 */ /* 0x000e260000000800 */
[----:B------:R-:W-:Y:S04]  /*da90*/  STL [R1+0xde4], R9 ;  /* 0x000de40901007387 */ /* 0x000fe80000100800 */
[----:B------:R-:W4:Y:S04]  /*daa0*/  LDL.LU R11, [R1+0x108] ;  /* 0x00010800010b7983 */ /* 0x000f280000300800 */
[----:B------:R2:W-:Y:S02]  /*dab0*/  STL [R1+0xde8], R8 ;  /* 0x000de80801007387 */ /* 0x0005e40000100800 */
[----:B--2---:R-:W-:-:S05]  /*dac0*/  IADD3 R8, P5, R6, R2, RZ ;  /* 0x0000000206087210 */ /* 0x004fca0007fbe0ff */
[----:B------:R2:W-:Y:S04]  /*dad0*/  STL [R1+0xdec], R8 ;  /* 0x000dec0801007387 */ /* 0x0005e80000100800 */
[----:B------:R-:W4:Y:S01]  /*dae0*/  LDL.LU R10, [R1+0x114] ;  /* 0x00011400010a7983 */ /* 0x000f220000300800 */
[----:B------:R-:W-:Y:S02]  /*daf0*/  IADD3 R9, P6, R29, R2, RZ ;  /* 0x000000021d097210 */ /* 0x000fe40007fde0ff */
[----:B--2---:R-:W-:-:S03]  /*db00*/  LEA.HI.X.SX32 R8, R28, R0, 0x1, P4 ;  /* 0x000000001c087211 */ /* 0x004fc600020f0eff */
[----:B------:R2:W-:Y:S01]  /*db10*/  STL [R1+0xdf0], R9 ;  /* 0x000df00901007387 */ /* 0x0005e20000100800 */
[-C--:B------:R-:W-:Y:S01]  /*db20*/  LEA.HI.X.SX32 R14, R6, R0.reuse, 0x1, P5 ;  /* 0x00000000060e7211 */ /* 0x080fe200028f0eff */
[----:B---3--:R-:W-:Y:S01]  /*db30*/  IMAD R22, R22, 0x2, R21 ;  /* 0x0000000216167824 */ /* 0x008fe200078e0215 */
[----:B------:R-:W3:Y:S01]  /*db40*/  LDC R28, c[0x0][0x268] ;  /* 0x00009a00ff1c7b82 */ /* 0x000ee20000000800 */
[----:B--2---:R-:W2:Y:S04]  /*db50*/  LDL.LU R9, [R1+0x110] ;  /* 0x0001100001097983 */ /* 0x004ea80000300800 */
[----:B------:R1:W-:Y:S04]  /*db60*/  STL [R1+0xde0], R8 ;  /* 0x000de00801007387 */ /* 0x0003e80000100800 */
[----:B------:R-:W-:Y:S01]  /*db70*/  STL [R1+0xddc], R14 ;  /* 0x000ddc0e01007387 */ /* 0x000fe20000100800 */
[----:B-1----:R-:W-:-:S02]  /*db80*/  LEA.HI.X.SX32 R8, R29, R0, 0x1, P6 ;  /* 0x000000001d087211 */ /* 0x002fc400030f0eff */
[-C--:B------:R-:W-:Y:S01]  /*db90*/  IADD3 R6, P4, R3, R2.reuse, RZ ;  /* 0x0000000203067210 */ /* 0x080fe20007f9e0ff */
[----:B------:R-:W-:Y:S01]  /*dba0*/  IMAD R23, R23, 0x2, R22 ;  /* 0x0000000217177824 */ /* 0x000fe200078e0216 */
[----:B------:R-:W1:Y:S01]  /*dbb0*/  LDC R29, c[0x0][0x268] ;  /* 0x00009a00ff1d7b82 */ /* 0x000e620000000800 */
[----:B------:R5:W-:Y:S04]  /*dbc0*/  STL [R1+0xdcc], R8 ;  /* 0x000dcc0801007387 */ /* 0x000be80000100800 */
[----:B------:R-:W2:Y:S04]  /*dbd0*/  LDL.LU R16, [R1+0x120] ;  /* 0x0001200001107983 */ /* 0x000ea80000300800 */
[----:B------:R-:W-:Y:S01]  /*dbe0*/  STL [R1+0xdd0], R6 ;  /* 0x000dd00601007387 */ /* 0x000fe20000100800 */
[----:B-----5:R-:W-:-:S05]  /*dbf0*/  IADD3 R8, P5, R7, R2, RZ ;  /* 0x0000000207087210 */ /* 0x020fca0007fbe0ff */
[----:B------:R5:W-:Y:S04]  /*dc00*/  STL [R1+0xdd4], R8 ;  /* 0x000dd40801007387 */ /* 0x000be80000100800 */
[----:B-----5:R-:W5:Y:S01]  /*dc10*/  LDL.LU R8, [R1+0x130] ;  /* 0x0001300001087983 */ /* 0x020f620000300800 */
[----:B----4-:R-:W-:Y:S02]  /*dc20*/  IADD3 R6, P6, R4, R2, RZ ;  /* 0x0000000204067210 */ /* 0x010fe40007fde0ff */
[----:B------:R-:W-:-:S03]  /*dc30*/  LEA.HI.X.SX32 R3, R3, R0, 0x1, P4 ;  /* 0x0000000003037211 */ /* 0x000fc600020f0eff */
[----:B------:R4:W-:Y:S01]  /*dc40*/  STL [R1+0xdd8], R6 ;  /* 0x000dd80601007387 */ /* 0x0009e20000100800 */
[-C--:B------:R-:W-:Y:S02]  /*dc50*/  LEA.HI.X.SX32 R15, R7, R0.reuse, 0x1, P5 ;  /* 0x00000000070f7211 */ /* 0x080fe400028f0eff */
[----:B------:R-:W-:Y:S01]  /*dc60*/  LEA.HI.X.SX32 R7, R4, R0, 0x1, P6 ;  /* 0x0000000004077211 */ /* 0x000fe200030f0eff */
[----:B----4-:R-:W4:Y:S04]  /*dc70*/  LDL.LU R6, [R1+0x12c] ;  /* 0x00012c0001067983 */ /* 0x010f280000300800 */
[----:B------:R0:W-:Y:S01]  /*dc80*/  STL [R1+0xdc8], R3 ;  /* 0x000dc80301007387 */ /* 0x0001e20000100800 */
[----:B------:R-:W-:-:S03]  /*dc90*/  IMAD R24, R24, 0x2, R23 ;  /* 0x0000000218187824 */ /* 0x000fc600078e0217 */
[----:B------:R-:W-:Y:S01]  /*dca0*/  STL [R1+0xdc4], R15 ;  /* 0x000dc40f01007387 */ /* 0x000fe20000100800 */
[----:B------:R-:W-:-:S03]  /*dcb0*/  IADD3 R14, P4, R13, R2, RZ ;  /* 0x000000020d0e7210 */ /* 0x000fc60007f9e0ff */
[----:B------:R3:W-:Y:S01]  /*dcc0*/  STL [R1+0xdb4], R7 ;  /* 0x000db40701007387 */ /* 0x0007e20000100800 */
[----:B0-----:R-:W0:Y:S01]  /*dcd0*/  LDC R3, c[0x0][0x268] ;  /* 0x00009a00ff037b82 */ /* 0x001e220000000800 */
[----:B------:R-:W-:Y:S02]  /*dce0*/  IMAD R25, R25, 0x2, R24 ;  /* 0x0000000219197824 */ /* 0x000fe400078e0218 */
[----:B---3--:R-:W3:Y:S04]  /*dcf0*/  LDL.LU R7, [R1+0x138] ;  /* 0x0001380001077983 */ /* 0x008ee80000300800 */
[----:B------:R-:W-:Y:S01]  /*dd00*/  STL [R1+0xdb8], R14 ;  /* 0x000db80e01007387 */ /* 0x000fe20000100800 */
[----:B------:R-:W-:-:S04]  /*dd10*/  IMAD R26, R26, 0x2, R25 ;  /* 0x000000021a1a7824 */ /* 0x000fc800078e0219 */
[----:B------:R-:W-:-:S04]  /*dd20*/  IMAD R27, R27, 0x2, R26 ;  /* 0x000000021b1b7824 */ /* 0x000fc800078e021a */
[----:B------:R-:W-:Y:S01]  /*dd30*/  IMAD R28, R28, 0x2, R27 ;  /* 0x000000021c1c7824 */ /* 0x000fe200078e021b */
[----:B------:R-:W-:-:S05]  /*dd40*/  IADD3 R15, P5, R12, R2, RZ ;  /* 0x000000020c0f7210 */ /* 0x000fca0007fbe0ff */
[----:B------:R1:W-:Y:S04]  /*dd50*/  STL [R1+0xdbc], R15 ;  /* 0x000dbc0f01007387 */ /* 0x0003e80000100800 */
[----:B-1----:R-:W3:Y:S01]  /*dd60*/  LDL.LU R15, [R1+0x140] ;  /* 0x00014000010f7983 */ /* 0x002ee20000300800 */
[----:B------:R-:W-:-:S04]  /*dd70*/  IMAD R29, R29, 0x2, R28 ;  /* 0x000000021d1d7824 */ /* 0x000fc800078e021c */
[----:B0-----:R-:W-:Y:S02]  /*dd80*/  IMAD R4, R3, 0x2, R29 ;  /* 0x0000000203047824 */ /* 0x001fe400078e021d */
[----:B------:R-:W0:Y:S01]  /*dd90*/  LDC R3, c[0x0][0x268] ;  /* 0x00009a00ff037b82 */ /* 0x000e220000000800 */
[----:B------:R-:W-:-:S05]  /*dda0*/  IADD3 R14, P6, R5, R2, RZ ;  /* 0x00000002050e7210 */ /* 0x000fca0007fde0ff */
[----:B------:R1:W-:Y:S04]  /*ddb0*/  STL [R1+0xdc0], R14 ;  /* 0x000dc00e01007387 */ /* 0x0003e80000100800 */
[----:B-1----:R-:W3:Y:S01]  /*ddc0*/  LDL.LU R14, [R1+0x13c] ;  /* 0x00013c00010e7983 */ /* 0x002ee20000300800 */
[----:B0-----:R-:W-:Y:S02]  /*ddd0*/  IMAD R4, R3, 0x2, R4 ;  /* 0x0000000203047824 */ /* 0x001fe400078e0204 */
[----:B------:R-:W0:Y:S01]  /*dde0*/  LDC R3, c[0x0][0x268] ;  /* 0x00009a00ff037b82 */ /* 0x000e220000000800 */
[-C--:B------:R-:W-:Y:S02]  /*ddf0*/  LEA.HI.X.SX32 R13, R13, R0.reuse, 0x1, P4 ;  /* 0x000000000d0d7211 */ /* 0x080fe400020f0eff */
[----:B------:R-:W-:-:S02]  /*de00*/  LEA.HI.X.SX32 R12, R12, R0, 0x1, P5 ;  /* 0x000000000c0c7211 */ /* 0x000fc400028f0eff */
[----:B------:R-:W-:Y:S01]  /*de10*/  LEA.HI.X.SX32 R5, R5, R0, 0x1, P6 ;  /* 0x0000000005057211 */ /* 0x000fe200030f0eff */
[----:B------:R-:W-:Y:S04]  /*de20*/  STL [R1+0xdb0], R13 ;  /* 0x000db00d01007387 */ /* 0x000fe80000100800 */
[----:B------:R-:W-:Y:S04]  /*de30*/  STL [R1+0xc], R4 ;  /* 0x00000c0401007387 */ /* 0x000fe80000100800 */
[----:B------:R1:W-:Y:S04]  /*de40*/  STL [R1+0xdac], R12 ;  /* 0x000dac0c01007387 */ /* 0x0003e80000100800 */
[----:B------:R0:W-:Y:S01]  /*de50*/  STL [R1+0xd9c], R5 ;  /* 0x000d9c0501007387 */ /* 0x0001e20000100800 */
[----:B-1----:R-:W-:Y:S01]  /*de60*/  IADD3 R12, P4, R11, R2, RZ ;  /* 0x000000020b0c7210 */ /* 0x002fe20007f9e0ff */
[----:B0-----:R-:W-:-:S02]  /*de70*/  IMAD R5, R3, 0x2, R4 ;  /* 0x0000000203057824 */ /* 0x001fc400078e0204 */
[----:B------:R-:W3:Y:S04]  /*de80*/  LDL.LU R3, [R1+0x148] ;  /* 0x0001480001037983 */ /* 0x000ee80000300800 */
[----:B------:R0:W-:Y:S04]  /*de90*/  STL [R1+0xda0], R12 ;  /* 0x000da00c01007387 */ /* 0x0001e80000100800 */
[----:B------:R-:W3:Y:S04]  /*dea0*/  LDL.LU R13, [R1+0x144] ;  /* 0x00014400010d7983 */ /* 0x000ee80000300800 */
[----:B------:R-:W-:Y:S01]  /*deb0*/  STL [R1+0x8], R5 ;  /* 0x0000080501007387 */ /* 0x000fe20000100800 */
[----:B------:R-:W-:-:S05]  /*dec0*/  IADD3 R4, P5, R10, R2, RZ ;  /* 0x000000020a047210 */ /* 0x000fca0007fbe0ff */
[----:B------:R1:W-:Y:S04]  /*ded0*/  STL [R1+0xda4], R4 ;  /* 0x000da40401007387 */ /* 0x0003e80000100800 */
[----:B0-----:R-:W3:Y:S01]  /*dee0*/  LDL.LU R12, [R1+0x134] ;  /* 0x00013400010c7983 */ /* 0x001ee20000300800 */
[----:B-1----:R-:W0:Y:S01]  /*def0*/  LDC R4, c[0x0][0x268] ;  /* 0x00009a00ff047b82 */ /* 0x002e220000000800 */
[----:B------:R-:W-:Y:S02]  /*df00*/  LEA.HI.X.SX32 R11, R11, R0, 0x1, P4 ;  /* 0x000000000b0b7211 */ /* 0x000fe400020f0eff */
[----:B--2---:R-:W-:Y:S01]  /*df10*/  IADD3 R17, P6, R9, R2, RZ ;  /* 0x0000000209117210 */ /* 0x004fe20007fde0ff */
[----:B0-----:R-:W-:-:S04]  /*df20*/  IMAD R5, R4, 0x2, R5 ;  /* 0x0000000204057824 */ /* 0x001fc800078e0205 */
[----:B------:R-:W0:Y:S01]  /*df30*/  LDC R4, c[0x0][0x268] ;  /* 0x00009a00ff047b82 */ /* 0x000e220000000800 */
[----:B------:R-:W-:Y:S04]  /*df40*/  STL [R1+0xda8], R17 ;  /* 0x000da81101007387 */ /* 0x000fe80000100800 */
[----:B------:R1:W-:Y:S04]  /*df50*/  STL [R1+0xd98], R11 ;  /* 0x000d980b01007387 */ /* 0x0003e80000100800 */
[----:B------:R0:W-:Y:S01]  /*df60*/  STL [R1+0x14], R5 ;  /* 0x0000140501007387 */ /* 0x0001e20000100800 */
[----:B-1----:R-:W-:-:S02]  /*df70*/  LEA.HI.X.SX32 R11, R10, R0, 0x1, P5 ;  /* 0x000000000a0b7211 */ /* 0x002fc400028f0eff */
[----:B------:R-:W-:Y:S02]  /*df80*/  LEA.HI.X.SX32 R10, R9, R0, 0x1, P6 ;  /* 0x00000000090a7211 */ /* 0x000fe400030f0eff */
[----:B------:R-:W-:Y:S01]  /*df90*/  IADD3 R9, P4, R16, R2, RZ ;  /* 0x0000000210097210 */ /* 0x000fe20007f9e0ff */
[----:B------:R1:W-:Y:S04]  /*dfa0*/  STL [R1+0xd94], R11 ;  /* 0x000d940b01007387 */ /* 0x0003e80000100800 */
[----:B------:R2:W-:Y:S01]  /*dfb0*/  STL [R1+0xd84], R10 ;  /* 0x000d840a01007387 */ /* 0x0005e20000100800 */
[----:B0-----:R-:W-:-:S03]  /*dfc0*/  IMAD R5, R4, 0x2, R5 ;  /* 0x0000000204057824 */ /* 0x001fc600078e0205 */
[----:B-1----:R-:W3:Y:S04]  /*dfd0*/  LDL.LU R11, [R1+0x128] ;  /* 0x00012800010b7983 */ /* 0x002ee80000300800 */
[----:B------:R0:W-:Y:S04]  /*dfe0*/  STL [R1+0xd88], R9 ;  /* 0x000d880901007387 */ /* 0x0001e80000100800 */
[----:B--2---:R-:W2:Y:S04]  /*dff0*/  LDL.LU R10, [R1+0x124] ;  /* 0x00012400010a7983 */ /* 0x004ea80000300800 */
[----:B------:R-:W-:Y:S01]  /*e000*/  STL [R1+0x24], R5 ;  /* 0x0000240501007387 */ /* 0x000fe20000100800 */
[----:B-----5:R-:W-:-:S05]  /*e010*/  IADD3 R4, P5, R8, R2, RZ ;  /* 0x0000000208047210 */ /* 0x020fca0007fbe0ff */
[----:B------:R1:W-:Y:S04]  /*e020*/  STL [R1+0xd8c], R4 ;  /* 0x000d8c0401007387 */ /* 0x0003e80000100800 */
[----:B0-----:R-:W5:Y:S01]  /*e030*/  LDL.LU R9, [R1+0x11c] ;  /* 0x00011c0001097983 */ /* 0x001f620000300800 */
[----:B-1----:R-:W0:Y:S01]  /*e040*/  LDC R4, c[0x0][0x268] ;  /* 0x00009a00ff047b82 */ /* 0x002e220000000800 */
[----:B----4-:R-:W-:Y:S02]  /*e050*/  IADD3 R17, P6, R6, R2, RZ ;  /* 0x0000000206117210 */ /* 0x010fe40007fde0ff */
[----:B------:R-:W-:-:S03]  /*e060*/  LEA.HI.X.SX32 R16, R16, R0, 0x1, P4 ;  /* 0x0000000010107211 */ /* 0x000fc600020f0eff */
[----:B------:R-:W-:Y:S01]  /*e070*/  STL [R1+0xd90], R17 ;  /* 0x000d901101007387 */ /* 0x000fe20000100800 */
[----:B0-----:R-:W-:Y:S02]  /*e080*/  IMAD R5, R4, 0x2, R5 ;  /* 0x0000000204057824 */ /* 0x001fe400078e0205 */
[----:B------:R-:W0:Y:S01]  /*e090*/  LDC R4, c[0x0][0x268] ;  /* 0x00009a00ff047b82 */ /* 0x000e220000000800 */
[----:B------:R1:W-:Y:S04]  /*e0a0*/  STL [R1+0xd80], R16 ;  /* 0x000d801001007387 */ /* 0x0003e80000100800 */
[----:B------:R0:W-:Y:S01]  /*e0b0*/  STL [R1+0x20], R5 ;  /* 0x0000200501007387 */ /* 0x0001e20000100800 */
[-C--:B-1----:R-:W-:Y:S02]  /*e0c0*/  LEA.HI.X.SX32 R16, R8, R0.reuse, 0x1, P5 ;  /* 0x0000000008107211 */ /* 0x082fe400028f0eff */
[----:B------:R-:W-:-:S02]  /*e0d0*/  LEA.HI.X.SX32 R8, R6, R0, 0x1, P6 ;  /* 0x0000000006087211 */ /* 0x000fc400030f0eff */
[-C--:B---3--:R-:W-:Y:S01]  /*e0e0*/  IADD3 R6, P4, R7, R2.reuse, RZ ;  /* 0x0000000207067210 */ /* 0x088fe20007f9e0ff */
[----:B------:R-:W-:Y:S04]  /*e0f0*/  STL [R1+0xd7c], R16 ;  /* 0x000d7c1001007387 */ /* 0x000fe80000100800 */
[----:B------:R1:W-:Y:S01]  /*e100*/  STL [R1+0xd6c], R8 ;  /* 0x000d6c0801007387 */ /* 0x0003e20000100800 */
[----:B0-----:R-:W-:Y:S02]  /*e110*/  IMAD R5, R4, 0x2, R5 ;  /* 0x0000000204057824 */ /* 0x001fe400078e0205 */
[----:B------:R-:W0:Y:S01]  /*e120*/  LDC R4, c[0x0][0x268] ;  /* 0x00009a00ff047b82 */ /* 0x000e220000000800 */
[----:B-1----:R-:W3:Y:S04]  /*e130*/  LDL.LU R8, [R1+0x118] ;  /* 0x0001180001087983 */ /* 0x002ee80000300800 */
[----:B------:R1:W-:Y:S04]  /*e140*/  STL [R1+0xd70], R6 ;  /* 0x000d700601007387 */ /* 0x0003e80000100800 */
[----:B------:R-:W-:Y:S01]  /*e150*/  STL [R1+0x2c], R5 ;  /* 0x00002c0501007387 */ /* 0x000fe20000100800 */
[----:B-1----:R-:W-:-:S05]  /*e160*/  IADD3 R6, P5, R15, R2, RZ ;  /* 0x000000020f067210 */ /* 0x002fca0007fbe0ff */
[----:B------:R1:W-:Y:S04]  /*e170*/  STL [R1+0xd74], R6 ;  /* 0x000d740601007387 */ /* 0x0003e80000100800 */
[----:B-1----:R-:W4:Y:S01]  /*e180*/  LDL.LU R6, [R1+0x10c] ;  /* 0x00010c0001067983 */ /* 0x002f220000300800 */
[----:B------:R-:W-:Y:S02]  /*e190*/  LEA.HI.X.SX32 R16, R7, R0, 0x1, P4 ;  /* 0x0000000007107211 */ /* 0x000fe400020f0eff */
[----:B------:R-:W-:Y:S01]  /*e1a0*/  IADD3 R17, P6, R14, R2, RZ ;  /* 0x000000020e117210 */ /* 0x000fe20007fde0ff */
[----:B0-----:R-:W-:Y:S02]  /*e1b0*/  IMAD R7, R4, 0x2, R5 ;  /* 0x0000000204077824 */ /* 0x001fe400078e0205 */
[----:B------:R-:W0:Y:S02]  /*e1c0*/  LDC R5, c[0x0][0x268] ;  /* 0x00009a00ff057b82 */ /* 0x000e240000000800 */
[----:B------:R-:W-:Y:S04]  /*e1d0*/  STL [R1+0xd78], R17 ;  /* 0x000d781101007387 */ /* 0x000fe80000100800 */
[----:B------:R-:W4:Y:S01]  /*e1e0*/  LDL.LU R4, [R1+0x104] ;  /* 0x0001040001047983 */ /* 0x000f220000300800 */
[----:B------:R-:W-:-:S02]  /*e1f0*/  LEA.HI.X.SX32 R15, R15, R0, 0x1, P5 ;  /* 0x000000000f0f7211 */ /* 0x000fc400028f0eff */
[----:B------:R-:W-:Y:S01]  /*e200*/  LEA.HI.X.SX32 R14, R14, R0, 0x1, P6 ;  /* 0x000000000e0e7211 */ /* 0x000fe200030f0eff */
[----:B------:R-:W-:Y:S04]  /*e210*/  STL [R1+0xd68], R16 ;  /* 0x000d681001007387 */ /* 0x000fe80000100800 */
[----:B------:R0:W-:Y:S04]  /*e220*/  STL [R1+0x38], R7 ;  /* 0x0000380701007387 */ /* 0x0001e80000100800 */
[----:B------:R1:W-:Y:S04]  /*e230*/  STL [R1+0xd64], R15 ;  /* 0x000d640f01007387 */ /* 0x0003e80000100800 */
[----:B------:R1:W-:Y:S01]  /*e240*/  STL [R1+0xd54], R14 ;  /* 0x000d540e01007387 */ /* 0x0003e20000100800 */
[----:B0-----:R-:W-:-:S02]  /*e250*/  IMAD R7, R5, 0x2, R7 ;  /* 0x0000000205077824 */ /* 0x001fc400078e0207 */
[----:B------:R-:W0:Y:S01]  /*e260*/  LDC R5, c[0x0][0x268] ;  /* 0x00009a00ff057b82 */ /* 0x000e220000000800 */
[----:B-1----:R-:W-:-:S05]  /*e270*/  IADD3 R15, P4, R3, R2, RZ ;  /* 0x00000002030f7210 */ /* 0x002fca0007f9e0ff */
[----:B------:R-:W-:Y:S01]  /*e280*/  STL [R1+0xd58], R15 ;  /* 0x000d580f01007387 */ /* 0x000fe20000100800 */
[----:B------:R-:W-:-:S05]  /*e290*/  IADD3 R14, P5, R13, R2, RZ ;  /* 0x000000020d0e7210 */ /* 0x000fca0007fbe0ff */
[----:B------:R1:W-:Y:S04]  /*e2a0*/  STL [R1+0xd5c], R14 ;  /* 0x000d5c0e01007387 */ /* 0x0003e80000100800 */
[----:B------:R0:W-:Y:S01]  /*e2b0*/  STL [R1+0x34], R7 ;  /* 0x0000340701007387 */ /* 0x0001e20000100800 */
[----:B-1----:R-:W-:Y:S02]  /*e2c0*/  LEA.HI.X.SX32 R14, R3, R0, 0x1, P4 ;  /* 0x00000000030e7211 */ /* 0x002fe400020f0eff */
[----:B------:R-:W-:-:S05]  /*e2d0*/  IADD3 R15, P6, R12, R2, RZ ;  /* 0x000000020c0f7210 */ /* 0x000fca0007fde0ff */
[----:B------:R-:W-:Y:S04]  /*e2e0*/  STL [R1+0xd60], R15 ;  /* 0x000d600f01007387 */ /* 0x000fe80000100800 */
[----:B------:R-:W4:Y:S04]  /*e2f0*/  LDL.LU R3, [R1+0xf8] ;  /* 0x0000f80001037983 */ /* 0x000f280000300800 */
[----:B------:R1:W-:Y:S04]  /*e300*/  STL [R1+0xd50], R14 ;  /* 0x000d500e01007387 */ /* 0x0003e80000100800 */
[----:B------:R-:W4:Y:S04]  /*e310*/  LDL.LU R18, [R1+0xf4] ;  /* 0x0000f40001127983 */ /* 0x000f280000300800 */
[----:B------:R-:W4:Y:S01]  /*e320*/  LDL.LU R17, [R1+0xdc] ;  /* 0x0000dc0001117983 */ /* 0x000f220000300800 */
[----:B0-----:R-:W-:-:S02]  /*e330*/  IMAD R7, R5, 0x2, R7 ;  /* 0x0000000205077824 */ /* 0x001fc400078e0207 */
[----:B------:R-:W0:Y:S01]  /*e340*/  LDC R5, c[0x0][0x268] ;  /* 0x00009a00ff057b82 */ /* 0x000e220000000800 */
[-C--:B-1----:R-:W-:Y:S02]  /*e350*/  LEA.HI.X.SX32 R14, R13, R0.reuse, 0x1, P5 ;  /* 0x000000000d0e7211 */ /* 0x082fe400028f0eff */
[----:B------:R-:W-:Y:S01]  /*e360*/  LEA.HI.X.SX32 R13, R12, R0, 0x1, P6 ;  /* 0x000000000c0d7211 */ /* 0x000fe200030f0eff */
[----:B------:R0:W-:Y:S04]  /*e370*/  STL [R1+0x40], R7 ;  /* 0x0000400701007387 */ /* 0x0001e80000100800 */
[----:B------:R-:W-:Y:S04]  /*e380*/  STL [R1+0xd4c], R14 ;  /* 0x000d4c0e01007387 */ /* 0x000fe80000100800 */
[----:B------:R2:W-:Y:S01]  /*e390*/  STL [R1+0xd3c], R13 ;  /* 0x000d3c0d01007387 */ /* 0x0005e20000100800 */
[----:B0-----:R-:W-:-:S02]  /*e3a0*/  IMAD R7, R5, 0x2, R7 ;  /* 0x0000000205077824 */ /* 0x001fc400078e0207 */
[----:B------:R-:W0:Y:S01]  /*e3b0*/  LDC R5, c[0x0][0x268] ;  /* 0x00009a00ff057b82 */ /* 0x000e220000000800 */
[----:B------:R-:W-:-:S05]  /*e3c0*/  IADD3 R12, P4, R11, R2, RZ ;  /* 0x000000020b0c7210 */ /* 0x000fca0007f9e0ff */
[----:B------:R5:W-:Y:S01]  /*e3d0*/  STL [R1+0xd40], R12 ;  /* 0x000d400c01007387 */ /* 0x000be20000100800 */
[----:B--2---:R-:W-:Y:S02]  /*e3e0*/  IADD3 R13, P5, R10, R2, RZ ;  /* 0x000000020a0d7210 */ /* 0x004fe40007fbe0ff */
[----:B------:R-:W-:-:S03]  /*e3f0*/  LEA.HI.X.SX32 R11, R11, R0, 0x1, P4 ;  /* 0x000000000b0b7211 */ /* 0x000fc600020f0eff */
[----:B------:R-:W-:Y:S04]  /*e400*/  STL [R1+0xd44], R13 ;  /* 0x000d440d01007387 */ /* 0x000fe80000100800 */
[----:B------:R0:W-:Y:S01]  /*e410*/  STL [R1+0x4c], R7 ;  /* 0x00004c0701007387 */ /* 0x0001e20000100800 */
[----:B-----5:R-:W-:-:S05]  /*e420*/  IADD3 R12, P6, R9, R2, RZ ;  /* 0x00000002090c7210 */ /* 0x020fca0007fde0ff */
[----:B------:R-:W-:Y:S04]  /*e430*/  STL [R1+0xd48], R12 ;  /* 0x000d480c01007387 */ /* 0x000fe80000100800 */
[----:B------:R-:W2:Y:S04]  /*e440*/  LDL.LU R16, [R1+0xd8] ;  /* 0x0000d80001107983 */ /* 0x000ea80000300800 */
[----:B------:R1:W-:Y:S04]  /*e450*/  STL [R1+0xd38], R11 ;  /* 0x000d380b01007387 */ /* 0x0003e80000100800 */
[----:B------:R-:W5:Y:S04]  /*e460*/  LDL.LU R15, [R1+0xd4] ;  /* 0x0000d400010f7983 */ /* 0x000f680000300800 */
[----:B------:R-:W5:Y:S01]  /*e470*/  LDL.LU R14, [R1+0xcc] ;  /* 0x0000cc00010e7983 */ /* 0x000f620000300800 */
[----:B0-----:R-:W-:-:S02]  /*e480*/  IMAD R7, R5, 0x2, R7 ;  /* 0x0000000205077824 */ /* 0x001fc400078e0207 */
[----:B------:R-:W0:Y:S01]  /*e490*/  LDC R5, c[0x0][0x268] ;  /* 0x00009a00ff057b82 */ /* 0x000e220000000800 */
[-C--:B-1----:R-:W-:Y:S02]  /*e4a0*/  LEA.HI.X.SX32 R11, R10, R0.reuse, 0x1, P5 ;  /* 0x000000000a0b7211 */ /* 0x082fe400028f0eff */
[----:B------:R-:W-:Y:S01]  /*e4b0*/  LEA.HI.X.SX32 R10, R9, R0, 0x1, P6 ;  /* 0x00000000090a7211 */ /* 0x000fe200030f0eff */
[----:B------:R0:W-:Y:S04]  /*e4c0*/  STL [R1+0x48], R7 ;  /* 0x0000480701007387 */ /* 0x0001e80000100800 */
[----:B------:R1:W-:Y:S04]  /*e4d0*/  STL [R1+0xd34], R11 ;  /* 0x000d340b01007387 */ /* 0x0003e80000100800 */
[----:B------:R-:W-:Y:S04]  /*e4e0*/  STL [R1+0xd24], R10 ;  /* 0x000d240a01007387 */ /* 0x000fe80000100800 */
[----:B------:R-:W5:Y:S01]  /*e4f0*/  LDL.LU R13, [R1+0xc0] ;  /* 0x0000c000010d7983 */ /* 0x000f620000300800 */
[----:B0-----:R-:W-:Y:S01]  /*e500*/  IMAD R7, R5, 0x2, R7 ;  /* 0x0000000205077824 */ /* 0x001fe200078e0207 */
[----:B---3--:R-:W-:-:S05]  /*e510*/  IADD3 R9, P4, R8, R2, RZ ;  /* 0x0000000208097210 */ /* 0x008fca0007f9e0ff */
[----:B------:R-:W-:Y:S04]  /*e520*/  STL [R1+0xd28], R9 ;  /* 0x000d280901007387 */ /* 0x000fe80000100800 */
[----:B------:R-:W3:Y:S04]  /*e530*/  LDL.LU R12, [R1+0xbc] ;  /* 0x0000bc00010c7983 */ /* 0x000ee80000300800 */
[----:B------:R-:W-:Y:S01]  /*e540*/  STL [R1+0x50], R7 ;  /* 0x0000500701007387 */ /* 0x000fe20000100800 */
[----:B----4-:R-:W-:-:S05]  /*e550*/  IADD3 R5, P5, R6, R2, RZ ;  /* 0x0000000206057210 */ /* 0x010fca0007fbe0ff */
[----:B------:R0:W-:Y:S04]  /*e560*/  STL [R1+0xd2c], R5 ;  /* 0x000d2c0501007387 */ /* 0x0001e80000100800 */
[----:B-1----:R-:W4:Y:S01]  /*e570*/  LDL.LU R11, [R1+0xac] ;  /* 0x0000ac00010b7983 */ /* 0x002f220000300800 */
[----:B0-----:R-:W0:Y:S01]  /*e580*/  LDC R5, c[0x0][0x268] ;  /* 0x00009a00ff057b82 */ /* 0x001e220000000800 */
[----:B------:R-:W-:Y:S02]  /*e590*/  IADD3 R9, P6, R4, R2, RZ ;  /* 0x0000000204097210 */ /* 0x000fe40007fde0ff */
[----:B------:R-:W-:-:S03]  /*e5a0*/  LEA.HI.X.SX32 R8, R8, R0, 0x1, P4 ;  /* 0x0000000008087211 */ /* 0x000fc600020f0eff */
[----:B------:R-:W-:Y:S04]  /*e5b0*/  STL [R1+0xd30], R9 ;  /* 0x000d300901007387 */ /* 0x000fe80000100800 */
[----:B------:R1:W-:Y:S04]  /*e5c0*/  STL [R1+0xd20], R8 ;  /* 0x000d200801007387 */ /* 0x0003e80000100800 */
[----:B------:R-:W4:Y:S01]  /*e5d0*/  LDL.LU R10, [R1+0xa8] ;  /* 0x0000a800010a7983 */ /* 0x000f220000300800 */
[----:B0-----:R-:W-:Y:S01]  /*e5e0*/  IMAD R5, R5, 0x2, R7 ;  /* 0x0000000205057824 */ /* 0x001fe200078e0207 */
[----:B------:R-:W-:-:S02]  /*e5f0*/  LEA.HI.X.SX32 R7, R6, R0, 0x1, P5 ;  /* 0x0000000006077211 */ /* 0x000fc400028f0eff */
[----:B------:R-:W-:Y:S02]  /*e600*/  LEA.HI.X.SX32 R6, R4, R0, 0x1, P6 ;  /* 0x0000000004067211 */ /* 0x000fe400030f0eff */
[----:B------:R-:W0:Y:S01]  /*e610*/  LDC R4, c[0x0][0x268] ;  /* 0x00009a00ff047b82 */ /* 0x000e220000000800 */
[----:B------:R1:W-:Y:S04]  /*e620*/  STL [R1+0xd1c], R7 ;  /* 0x000d1c0701007387 */ /* 0x0003e80000100800 */
[----:B------:R-:W-:Y:S04]  /*e630*/  STL [R1+0x60], R5 ;  /* 0x0000600501007387 */ /* 0x000fe80000100800 */
[----:B------:R0:W-:Y:S04]  /*e640*/  STL [R1+0xd0c], R6 ;  /* 0x000d0c0601007387 */ /* 0x0001e80000100800 */
[----:B-1----:R-:W4:Y:S04]  /*e650*/  LDL.LU R8, [R1+0xa4] ;  /* 0x0000a40001087983 */ /* 0x002f280000300800 */
[----:B------:R-:W4:Y:S01]  /*e660*/  LDL.LU R7, [R1+0x9c] ;  /* 0x00009c0001077983 */ /* 0x000f220000300800 */
[----:B0-----:R-:W-:Y:S01]  /*e670*/  IMAD R6, R4, 0x2, R5 ;  /* 0x0000000204067824 */ /* 0x001fe200078e0205 */
[----:B------:R-:W-:-:S05]  /*e680*/  IADD3 R9, P4, R3, R2, RZ ;  /* 0x0000000203097210 */ /* 0x000fca0007f9e0ff */
[----:B------:R0:W-:Y:S04]  /*e690*/  STL [R1+0xd10], R9 ;  /* 0x000d100901007387 */ /* 0x0001e80000100800 */
[----:B------:R-:W4:Y:S01]  /*e6a0*/  LDL.LU R4, [R1+0x6c] ;  /* 0x00006c0001047983 */ /* 0x000f220000300800 */
[-C--:B------:R-:W-:Y:S02]  /*e6b0*/  IADD3 R5, P6, R17, R2.reuse, RZ ;  /* 0x0000000211057210 */ /* 0x080fe40007fde0ff */
[----:B0-----:R-:W-:-:S05]  /*e6c0*/  IADD3 R9, P5, R18, R2, RZ ;  /* 0x0000000212097210 */ /* 0x001fca0007fbe0ff */
[----:B------:R0:W-:Y:S04]  /*e6d0*/  STL [R1+0xd14], R9 ;  /* 0x000d140901007387 */ /* 0x0001e80000100800 */
[----:B------:R-:W-:Y:S04]  /*e6e0*/  STL [R1+0x5c], R6 ;  /* 0x00005c0601007387 */ /* 0x000fe80000100800 */
[----:B------:R1:W-:Y:S01]  /*e6f0*/  STL [R1+0xd18], R5 ;  /* 0x000d180501007387 */ /* 0x0003e20000100800 */
[----:B0-----:R-:W-:-:S03]  /*e700*/  LEA.HI.X.SX32 R9, R3, R0, 0x1, P4 ;  /* 0x0000000003097211 */ /* 0x001fc600020f0eff */
[----:B------:R-:W4:Y:S04]  /*e710*/  LDL.LU R3, [R1+0x28] ;  /* 0x0000280001037983 */ /* 0x000f280000300800 */
[----:B------:R0:W-:Y:S01]  /*e720*/  STL [R1+0xd08], R9 ;  /* 0x000d080901007387 */ /* 0x0001e20000100800 */
[----:B-1----:R-:W1:Y:S03]  /*e730*/  LDC R5, c[0x0][0x268] ;  /* 0x00009a00ff057b82 */ /* 0x002e660000000800 */
[----:B0-----:R-:W4:Y:S01]  /*e740*/  LDL.LU R9, [R1] ;  /* 0x0000000001097983 */ /* 0x001f220000300800 */
[----:B-1----:R-:W-:-:S04]  /*e750*/  IMAD R6, R5, 0x2, R6 ;  /* 0x0000000205067824 */ /* 0x002fc800078e0206 */
[----:B------:R-:W0:Y:S01]  /*e760*/  LDC R5, c[0x0][0x268] ;  /* 0x00009a00ff057b82 */ /* 0x000e220000000800 */
[-C--:B------:R-:W-:Y:S02]  /*e770*/  LEA.HI.X.SX32 R18, R18, R0.reuse, 0x1, P5 ;  /* 0x0000000012127211 */ /* 0x080fe400028f0eff */
[----:B------:R-:W-:-:S03]  /*e780*/  LEA.HI.X.SX32 R17, R17, R0, 0x1, P6 ;  /* 0x0000000011117211 */ /* 0x000fc600030f0eff */
[----:B------:R1:W-:Y:S04]  /*e790*/  STL [R1+0xd04], R18 ;  /* 0x000d041201007387 */ /* 0x0003e80000100800 */
[----:B-1----:R-:W4:Y:S04]  /*e7a0*/  LDL.LU R18, [R1+0x1624] ;  /* 0x0016240001127983 */ /* 0x002f280000300800 */
[----:B------:R0:W-:Y:S04]  /*e7b0*/  STL [R1+0x68], R6 ;  /* 0x0000680601007387 */ /* 0x0001e80000100800 */
[----:B------:R2:W-:Y:S01]  /*e7c0*/  STL [R1+0xcf4], R17 ;  /* 0x000cf41101007387 */ /* 0x0005e20000100800 */
[----:B0-----:R-:W-:-:S02]  /*e7d0*/  IMAD R6, R5, 0x2, R6 ;  /* 0x0000000205067824 */ /* 0x001fc400078e0206 */
[----:B------:R-:W0:Y:S01]  /*e7e0*/  LDC R5, c[0x0][0x268] ;  /* 0x00009a00ff057b82 */ /* 0x000e220000000800 */
[----:B--2---:R-:W-:-:S05]  /*e7f0*/  IADD3 R17, P4, R16, R2, RZ ;  /* 0x0000000210117210 */ /* 0x004fca0007f9e0ff */
[----:B------:R5:W-:Y:S02]  /*e800*/  STL [R1+0xcf8], R17 ;  /* 0x000cf81101007387 */ /* 0x000be40000100800 */
[----:B-----5:R-:W-:-:S05]  /*e810*/  IADD3 R17, P5, R15, R2, RZ ;  /* 0x000000020f117210 */ /* 0x020fca0007fbe0ff */
[----:B------:R1:W-:Y:S02]  /*e820*/  STL [R1+0xcfc], R17 ;  /* 0x000cfc1101007387 */ /* 0x0003e40000100800 */
[----:B-1----:R-:W-:-:S05]  /*e830*/  IADD3 R17, P6, R14, R2, RZ ;  /* 0x000000020e117210 */ /* 0x002fca0007fde0ff */
[----:B------:R1:W-:Y:S04]  /*e840*/  STL [R1+0xd00], R17 ;  /* 0x000d001101007387 */ /* 0x0003e80000100800 */
[----:B-1----:R-:W2:Y:S04]  /*e850*/  LDL.LU R17, [R1+0x1620] ;  /* 0x0016200001117983 */ /* 0x002ea80000300800 */
[----:B------:R0:W-:Y:S02]  /*e860*/  STL [R1+0x7c], R6 ;  /* 0x00007c0601007387 */ /* 0x0001e40000100800 */
[----:B0-----:R-:W-:-:S02]  /*e870*/  IMAD R6, R5, 0x2, R6 ;  /* 0x0000000205067824 */ /* 0x001fc400078e0206 */
[----:B------:R-:W0:Y:S01]  /*e880*/  LDC R5, c[0x0][0x268] ;  /* 0x00009a00ff057b82 */ /* 0x000e220000000800 */
[-C--:B------:R-:W-:Y:S02]  /*e890*/  LEA.HI.X.SX32 R16, R16, R0.reuse, 0x1, P4 ;  /* 0x0000000010107211 */ /* 0x080fe400020f0eff */
[----:B------:R-:W-:-:S03]  /*e8a0*/  LEA.HI.X.SX32 R15, R15, R0, 0x1, P5 ;  /* 0x000000000f0f7211 */ /* 0x000fc600028f0eff */
[----:B------:R1:W-:Y:S01]  /*e8b0*/  STL [R1+0xcf0], R16 ;  /* 0x000cf01001007387 */ /* 0x0003e20000100800 */
[----:B------:R-:W-:-:S03]  /*e8c0*/  LEA.HI.X.SX32 R14, R14, R0, 0x1, P6 ;  /* 0x000000000e0e7211 */ /* 0x000fc600030f0eff */
[----:B-1----:R-:W5:Y:S04]  /*e8d0*/  LDL.LU R16, [R1+0x161c] ;  /* 0x00161c0001107983 */ /* 0x002f680000300800 */
[----:B------:R1:W-:Y:S04]  /*e8e0*/  STL [R1+0xcec], R15 ;  /* 0x000cec0f01007387 */ /* 0x0003e80000100800 */
[----:B-1----:R-:W2:Y:S04]  /*e8f0*/  LDL.LU R15, [R1+0x1618] ;  /* 0x00161800010f7983 */ /* 0x002ea80000300800 */
[----:B------:R0:W-:Y:S04]  /*e900*/  STL [R1+0x78], R6 ;  /* 0x0000780601007387 */ /* 0x0001e80000100800 */
[----:B------:R1:W-:Y:S01]  /*e910*/  STL [R1+0xcdc], R14 ;  /* 0x000cdc0e01007387 */ /* 0x0003e20000100800 */
[----:B0-----:R-:W-:-:S02]  /*e920*/  IMAD R6, R5, 0x2, R6 ;  /* 0x0000000205067824 */ /* 0x001fc400078e0206 */
[----:B------:R-:W0:Y:S01]  /*e930*/  LDC R5, c[0x0][0x268] ;  /* 0x00009a00ff057b82 */ /* 0x000e220000000800 */
[----:B-1----:R-:W-:-:S05]  /*e940*/  IADD3 R14, P4, R13, R2, RZ ;  /* 0x000000020d0e7210 */ /* 0x002fca0007f9e0ff */
[----:B------:R3:W-:Y:S02]  /*e950*/  STL [R1+0xce0], R14 ;  /* 0x000ce00e01007387 */ /* 0x0007e40000100800 */
[----:B---3--:R-:W-:-:S05]  /*e960*/  IADD3 R14, P5, R12, R2, RZ ;  /* 0x000000020c0e7210 */ /* 0x008fca0007fbe0ff */
[----:B------:R4:W-:Y:S02]  /*e970*/  STL [R1+0xce4], R14 ;  /* 0x000ce40e01007387 */ /* 0x0009e40000100800 */
[----:B----4-:R-:W-:-:S05]  /*e980*/  IADD3 R14, P6, R11, R2, RZ ;  /* 0x000000020b0e7210 */ /* 0x010fca0007fde0ff */
[----:B------:R1:W-:Y:S04]  /*e990*/  STL [R1+0xce8], R14 ;  /* 0x000ce80e01007387 */ /* 0x0003e80000100800 */
[----:B-1----:R-:W3:Y:S04]  /*e9a0*/  LDL.LU R14, [R1+0x1614] ;  /* 0x00161400010e7983 */ /* 0x002ee80000300800 */
[----:B------:R0:W-:Y:S02]  /*e9b0*/  STL [R1+0x80], R6 ;  /* 0x0000800601007387 */ /* 0x0001e40000100800 */
[----:B0-----:R-:W-:-:S02]  /*e9c0*/  IMAD R6, R5, 0x2, R6 ;  /* 0x0000000205067824 */ /* 0x001fc400078e0206 */
[----:B------:R-:W0:Y:S01]  /*e9d0*/  LDC R5, c[0x0][0x268] ;  /* 0x00009a00ff057b82 */ /* 0x000e220000000800 */
[-C--:B------:R-:W-:Y:S02]  /*e9e0*/  LEA.HI.X.SX32 R13, R13, R0.reuse, 0x1, P4 ;  /* 0x000000000d0d7211 */ /* 0x080fe400020f0eff */
[----:B------:R-:W-:-:S03]  /*e9f0*/  LEA.HI.X.SX32 R12, R12, R0, 0x1, P5 ;  /* 0x000000000c0c7211 */ /* 0x000fc600028f0eff */
[----:B------:R1:W-:Y:S01]  /*ea00*/  STL [R1+0xcd8], R13 ;  /* 0x000cd80d01007387 */ /* 0x0003e20000100800 */
[----:B------:R-:W-:-:S03]  /*ea10*/  LEA.HI.X.SX32 R11, R11, R0, 0x1, P6 ;  /* 0x000000000b0b7211 */ /* 0x000fc600030f0eff */
[----:B-1----:R-:W4:Y:S04]  /*ea20*/  LDL.LU R13, [R1+0x1610] ;  /* 0x00161000010d7983 */ /* 0x002f280000300800 */
[----:B------:R1:W-:Y:S04]  /*ea30*/  STL [R1+0xcd4], R12 ;  /* 0x000cd40c01007387 */ /* 0x0003e80000100800 */
[----:B-1----:R-:W5:Y:S04]  /*ea40*/  LDL.LU R12, [R1+0x160c] ;  /* 0x00160c00010c7983 */ /* 0x002f680000300800 */
[----:B------:R0:W-:Y:S04]  /*ea50*/  STL [R1+0x90], R6 ;  /* 0x0000900601007387 */ /* 0x0001e80000100800 */
[----:B------:R1:W-:Y:S01]  /*ea60*/  STL [R1+0xcc4], R11 ;  /* 0x000cc40b01007387 */ /* 0x0003e20000100800 */
[----:B0-----:R-:W-:-:S02]  /*ea70*/  IMAD R6, R5, 0x2, R6 ;  /* 0x0000000205067824 */ /* 0x001fc400078e0206 */
[----:B------:R-:W0:Y:S01]  /*ea80*/  LDC R5, c[0x0][0x268] ;  /* 0x00009a00ff057b82 */ /* 0x000e220000000800 */
[----:B-1----:R-:W-:-:S05]  /*ea90*/  IADD3 R11, P4, R10, R2, RZ ;  /* 0x000000020a0b7210 */ /* 0x002fca0007f9e0ff */
[----:B------:R1:W-:Y:S02]  /*eaa0*/  STL [R1+0xcc8], R11 ;  /* 0x000cc80b01007387 */ /* 0x0003e40000100800 */
[----:B-1----:R-:W-:-:S05]  /*eab0*/  IADD3 R11, P5, R8, R2, RZ ;  /* 0x00000002080b7210 */ /* 0x002fca0007fbe0ff */
[----:B------:R1:W-:Y:S02]  /*eac0*/  STL [R1+0xccc], R11 ;  /* 0x000ccc0b01007387 */ /* 0x0003e40000100800 */
[----:B-1----:R-:W-:-:S05]  /*ead0*/  IADD3 R11, P6, R7, R2, RZ ;  /* 0x00000002070b7210 */ /* 0x002fca0007fde0ff */
[----:B------:R1:W-:Y:S04]  /*eae0*/  STL [R1+0xcd0], R11 ;  /* 0x000cd00b01007387 */ /* 0x0003e80000100800 */
[----:B-1----:R-:W2:Y:S04]  /*eaf0*/  LDL.LU R11, [R1+0x1608] ;  /* 0x00160800010b7983 */ /* 0x002ea80000300800 */
[----:B------:R0:W-:Y:S01]  /*eb00*/  STL [R1+0x8c], R6 ;  /* 0x00008c0601007387 */ /* 0x0001e20000100800 */
[----:B------:R-:W-:Y:S01]  /*eb10*/  LEA.HI.X.SX32 R10, R10, R0, 0x1, P4 ;  /* 0x000000000a0a7211 */ /* 0x000fe200020f0eff */
[----:B0-----:R-:W-:-:S02]  /*eb20*/  IMAD R6, R5, 0x2, R6 ;  /* 0x0000000205067824 */ /* 0x001fc400078e0206 */
[----:B------:R-:W0:Y:S01]  /*eb30*/  LDC R5, c[0x0][0x268] ;  /* 0x00009a00ff057b82 */ /* 0x000e220000000800 */
[-C--:B------:R-:W-:Y:S01]  /*eb40*/  LEA.HI.X.SX32 R8, R8, R0.reuse, 0x1, P5 ;  /* 0x0000000008087211 */ /* 0x080fe200028f0eff */
[----:B------:R1:W-:Y:S01]  /*eb50*/  STL [R1+0xcc0], R10 ;  /* 0x000cc00a01007387 */ /* 0x0003e20000100800 */
[----:B------:R-:W-:-:S03]  /*eb60*/  LEA.HI.X.SX32 R7, R7, R0, 0x1, P6 ;  /* 0x0000000007077211 */ /* 0x000fc600030f0eff */
[----:B-1----:R-:W3:Y:S04]  /*eb70*/  LDL.LU R10, [R1+0x1604] ;  /* 0x00160400010a7983 */ /* 0x002ee80000300800 */
[----:B------:R1:W-:Y:S04]  /*eb80*/  STL [R1+0xcbc], R8 ;  /* 0x000cbc0801007387 */ /* 0x0003e80000100800 */
[----:B-1----:R-:W4:Y:S04]  /*eb90*/  LDL.LU R8, [R1+0x1600] ;  /* 0x0016000001087983 */ /* 0x002f280000300800 */
        /* <DEDUP_REMOVED lines=10> */
[----:B-1----:R-:W-:-:S05]  /*ec40*/  IADD3 R5, P6, R9, R2, RZ ;  /* 0x0000000209057210 */ /* 0x002fca0007fde0ff */
        /* <DEDUP_REMOVED lines=10> */
[----:B------:R0:W-:Y:S04]  /*ecf0*/  STL [R1+0x94], R7 ;  /* 0x0000940701007387 */ /* 0x0001e80000100800 */
[----:B------:R3:W-:Y:S01]  /*ed00*/  STL [R1+0xc94], R9 ;  /* 0x000c940901007387 */ /* 0x0007e20000100800 */
[----:B0-----:R-:W-:Y:S01]  /*ed10*/  IMAD R7, R6, 0x2, R7 ;  /* 0x0000000206077824 */ /* 0x001fe200078e0207 */
[-C--:B--2---:R-:W-:Y:S02]  /*ed20*/  IADD3 R6, P5, R4, R2.reuse, RZ ;  /* 0x0000000204067210 */ /* 0x084fe40007fbe0ff */
[----:B---3--:R-:W-:-:S05]  /*ed30*/  IADD3 R9, P4, R3, R2, RZ ;  /* 0x0000000203097210 */ /* 0x008fca0007f9e0ff */
[----:B------:R0:W-:Y:S02]  /*ed40*/  STL [R1+0xc98], R9 ;  /* 0x000c980901007387 */ /* 0x0001e40000100800 */
[----:B0-----:R-:W0:Y:S02]  /*ed50*/  LDC R9, c[0x0][0x268] ;  /* 0x00009a00ff097b82 */ /* 0x001e240000000800 */
[----:B------:R5:W-:Y:S02]  /*ed60*/  STL [R1+0xc9c], R6 ;  /* 0x000c9c0601007387 */ /* 0x000be40000100800 */
[----:B-----5:R-:W-:-:S05]  /*ed70*/  IADD3 R6, P6, R5, R2, RZ ;  /* 0x0000000205067210 */ /* 0x020fca0007fde0ff */
[----:B------:R1:W-:Y:S04]  /*ed80*/  STL [R1+0xca0], R6 ;  /* 0x000ca00601007387 */ /* 0x0003e80000100800 */
[----:B-1----:R-:W2:Y:S01]  /*ed90*/  LDL.LU R6, [R1+0x15f0] ;  /* 0x0015f00001067983 */ /* 0x002ea20000300800 */
[----:B0-----:R-:W-:-:S03]  /*eda0*/  IMAD R9, R9, 0x2, R7 ;  /* 0x0000000209097824 */ /* 0x001fc600078e0207 */
[----:B------:R0:W-:Y:S04]  /*edb0*/  STL [R1+0x88], R7 ;  /* 0x0000880701007387 */ /* 0x0001e80000100800 */
[----:B0-----:R-:W3:Y:S01]  /*edc0*/  LDL.LU R7, [R1+0x15ec] ;  /* 0x0015ec0001077983 */ /* 0x001ee20000300800 */
[----:B------:R-:W-:-:S05]  /*edd0*/  LEA.HI.X.SX32 R3, R3, R0, 0x1, P4 ;  /* 0x0000000003037211 */ /* 0x000fca00020f0eff */
[----:B------:R0:W-:Y:S02]  /*ede0*/  STL [R1+0xc90], R3 ;  /* 0x000c900301007387 */ /* 0x0001e40000100800 */
[----:B0-----:R-:W0:Y:S01]  /*edf0*/  LDC R3, c[0x0][0x268] ;  /* 0x00009a00ff037b82 */ /* 0x001e220000000800 */
[----:B------:R-:W-:-:S05]  /*ee00*/  LEA.HI.X.SX32 R4, R4, R0, 0x1, P5 ;  /* 0x0000000004047211 */ /* 0x000fca00028f0eff */
[----:B------:R1:W-:Y:S04]  /*ee10*/  STL [R1+0xc8c], R4 ;  /* 0x000c8c0401007387 */ /* 0x0003e80000100800 */
[----:B------:R-:W-:Y:S01]  /*ee20*/  STL [R1+0x84], R9 ;  /* 0x0000840901007387 */ /* 0x000fe20000100800 */
[----:B-1----:R-:W-:-:S05]  /*ee30*/  LEA.HI.X.SX32 R4, R5, R0, 0x1, P6 ;  /* 0x0000000005047211 */ /* 0x002fca00030f0eff */
[----:B------:R0:W-:Y:S02]  /*ee40*/  STL [R1+0xc7c], R4 ;  /* 0x000c7c0401007387 */ /* 0x0001e40000100800 */
[----:B0-----:R-:W-:Y:S02]  /*ee50*/  IMAD R4, R3, 0x2, R9 ;  /* 0x0000000203047824 */ /* 0x001fe400078e0209 */
[----:B------:R-:W5:Y:S01]  /*ee60*/  LDL.LU R9, [R1+0x15e8] ;  /* 0x0015e80001097983 */ /* 0x000f620000300800 */
[----:B------:R-:W0:Y:S01]  /*ee70*/  LDC R3, c[0x0][0x268] ;  /* 0x00009a00ff037b82 */ /* 0x000e220000000800 */
[----:B--2---:R-:W-:-:S05]  /*ee80*/  IADD3 R5, P4, R6, R2, RZ ;  /* 0x0000000206057210 */ /* 0x004fca0007f9e0ff */
[----:B------:R3:W-:Y:S02]  /*ee90*/  STL [R1+0xc80], R5 ;  /* 0x000c800501007387 */ /* 0x0007e40000100800 */
[----:B---3--:R-:W-:-:S05]  /*eea0*/  IADD3 R5, P5, R7, R2, RZ ;  /* 0x0000000207057210 */ /* 0x008fca0007fbe0ff */
[----:B------:R-:W-:Y:S04]  /*eeb0*/  STL [R1+0xc84], R5 ;  /* 0x000c840501007387 */ /* 0x000fe80000100800 */
[----:B------:R0:W-:Y:S02]  /*eec0*/  STL [R1+0x74], R4 ;  /* 0x0000740401007387 */ /* 0x0001e40000100800 */
[----:B0-----:R-:W-:Y:S02]  /*eed0*/  IMAD R4, R3, 0x2, R4 ;  /* 0x0000000203047824 */ /* 0x001fe400078e0204 */
[----:B------:R-:W0:Y:S01]  /*eee0*/  LDC R3, c[0x0][0x268] ;  /* 0x00009a00ff037b82 */ /* 0x000e220000000800 */
[----:B----4-:R-:W-:-:S05]  /*eef0*/  IADD3 R5, P6, R8, R2, RZ ;  /* 0x0000000208057210 */ /* 0x010fca0007fde0ff */
        /* <DEDUP_REMOVED lines=10> */
[----:B-----5:R-:W-:-:S05]  /*efa0*/  IADD3 R5, P4, R9, R2, RZ ;  /* 0x0000000209057210 */ /* 0x020fca0007f9e0ff */
        /* <DEDUP_REMOVED lines=27> */
[----:B------:R-:W-:Y:S01]  /*f160*/  STL [R1+0xc48], R5 ;  /* 0x000c480501007387 */ /* 0x000fe20000100800 */
[----:B0-----:R-:W-:-:S03]  /*f170*/  IMAD R3, R3, 0x2, R4 ;  /* 0x0000000203037824 */ /* 0x001fc600078e0204 */
[----:B------:R0:W-:Y:S02]  /*f180*/  STL [R1+0x54], R4 ;  /* 0x0000540401007387 */ /* 0x0001e40000100800 */
[----:B0-----:R-:W0:Y:S01]  /*f190*/  LDC R4, c[0x0][0x268] ;  /* 0x00009a00ff047b82 */ /* 0x001e220000000800 */
[-C--:B------:R-:W-:Y:S02]  /*f1a0*/  LEA.HI.X.SX32 R5, R13, R0.reuse, 0x1, P5 ;  /* 0x000000000d057211 */ /* 0x080fe400028f0eff */
[----:B------:R-:W-:-:S03]  /*f1b0*/  LEA.HI.X.SX32 R6, R14, R0, 0x1, P6 ;  /* 0x000000000e067211 */ /* 0x000fc600030f0eff */
[----:B------:R1:W-:Y:S04]  /*f1c0*/  STL [R1+0xc44], R5 ;  /* 0x000c440501007387 */ /* 0x0003e80000100800 */
[----:B------:R-:W-:Y:S01]  /*f1d0*/  STL [R1+0xc34], R6 ;  /* 0x000c340601007387 */ /* 0x000fe20000100800 */
[----:B-1----:R-:W-:-:S05]  /*f1e0*/  IADD3 R5, P4, R15, R2, RZ ;  /* 0x000000020f057210 */ /* 0x002fca0007f9e0ff */
[----:B------:R1:W-:Y:S02]  /*f1f0*/  STL [R1+0xc38], R5 ;  /* 0x000c380501007387 */ /* 0x0003e40000100800 */
[----:B-1----:R-:W-:-:S05]  /*f200*/  IADD3 R5, P5, R16, R2, RZ ;  /* 0x0000000210057210 */ /* 0x002fca0007fbe0ff */
[----:B------:R0:W-:Y:S02]  /*f210*/  STL [R1+0xc3c], R5 ;  /* 0x000c3c0501007387 */ /* 0x0001e40000100800 */
[----:B0-----:R-:W-:Y:S02]  /*f220*/  IMAD R5, R4, 0x2, R3 ;  /* 0x0000000204057824 */ /* 0x001fe400078e0203 */
[----:B------:R-:W0:Y:S02]  /*f230*/  LDC R4, c[0x0][0x268] ;  /* 0x00009a00ff047b82 */ /* 0x000e240000000800 */
[----:B0-----:R-:W-:-:S06]  /*f240*/  IMAD R5, R4, 0x2, R5 ;  /* 0x0000000204057824 */ /* 0x001fcc00078e0205 */
[----:B------:R-:W0:Y:S01]  /*f250*/  LDC R4, c[0x0][0x268] ;  /* 0x00009a00ff047b82 */ /* 0x000e220000000800 */
[----:B------:R-:W-:Y:S02]  /*f260*/  IADD3 R7, P6, R17, R2, RZ ;  /* 0x0000000211077210 */ /* 0x000fe40007fde0ff */
[-C--:B------:R-:W-:Y:S02]  /*f270*/  LEA.HI.X.SX32 R6, R15, R0.reuse, 0x1, P4 ;  /* 0x000000000f067211 */ /* 0x080fe400020f0eff */
[----:B------:R-:W-:Y:S01]  /*f280*/  LEA.HI.X.SX32 R8, R16, R0, 0x1, P5 ;  /* 0x0000000010087211 */ /* 0x000fe200028f0eff */
[----:B------:R1:W-:Y:S04]  /*f290*/  STL [R1+0xc40], R7 ;  /* 0x000c400701007387 */ /* 0x0003e80000100800 */
[----:B------:R2:W-:Y:S01]  /*f2a0*/  STL [R1+0xc30], R6 ;  /* 0x000c300601007387 */ /* 0x0005e20000100800 */
[----:B0-----:R-:W-:-:S02]  /*f2b0*/  IMAD R5, R4, 0x2, R5 ;  /* 0x0000000204057824 */ /* 0x001fc400078e0205 */
[----:B------:R-:W0:Y:S01]  /*f2c0*/  LDC R4, c[0x0][0x268] ;  /* 0x00009a00ff047b82 */ /* 0x000e220000000800 */
[----:B-1----:R-:W-:Y:S02]  /*f2d0*/  LEA.HI.X.SX32 R7, R17, R0, 0x1, P6 ;  /* 0x0000000011077211 */ /* 0x002fe400030f0eff */
[-C--:B--2---:R-:W-:Y:S01]  /*f2e0*/  IADD3 R6, P4, R18, R2.reuse, RZ ;  /* 0x0000000212067210 */ /* 0x084fe20007f9e0ff */
[----:B------:R1:W-:Y:S04]  /*f2f0*/  STL [R1+0xc2c], R8 ;  /* 0x000c2c0801007387 */ /* 0x0003e80000100800 */
[----:B------:R2:W-:Y:S04]  /*f300*/  STL [R1+0xc1c], R7 ;  /* 0x000c1c0701007387 */ /* 0x0005e80000100800 */
[----:B------:R3:W-:Y:S01]  /*f310*/  STL [R1+0xc20], R6 ;  /* 0x000c200601007387 */ /* 0x0007e20000100800 */
[----:B-1----:R-:W-:-:S02]  /*f320*/  IADD3 R8, P5, R19, R2, RZ ;  /* 0x0000000213087210 */ /* 0x002fc40007fbe0ff */
[----:B--2---:R-:W-:-:S03]  /*f330*/  IADD3 R7, P6, R20, R2, RZ ;  /* 0x0000000214077210 */ /* 0x004fc60007fde0ff */
[----:B------:R-:W-:Y:S01]  /*f340*/  STL [R1+0xc24], R8 ;  /* 0x000c240801007387 */ /* 0x000fe20000100800 */
[----:B---3--:R-:W-:-:S03]  /*f350*/  LEA.HI.X.SX32 R6, R18, R0, 0x1, P4 ;  /* 0x0000000012067211 */ /* 0x008fc600020f0eff */
[----:B------:R1:W-:Y:S01]  /*f360*/  STL [R1+0xc28], R7 ;  /* 0x000c280701007387 */ /* 0x0003e20000100800 */
[----:B0-----:R-:W-:-:S03]  /*f370*/  IMAD R4, R4, 0x2, R5 ;  /* 0x0000000204047824 */ /* 0x001fc600078e0205 */
[----:B------:R0:W-:Y:S04]  /*f380*/  STL [R1+0xc18], R6 ;  /* 0x000c180601007387 */ /* 0x0001e80000100800 */
[----:B------:R2:W-:Y:S01]  /*f390*/  STL [R1+0x30], R5 ;  /* 0x0000300501007387 */ /* 0x0005e20000100800 */
[-C--:B-1----:R-:W-:Y:S02]  /*f3a0*/  LEA.HI.X.SX32 R7, R20, R0.reuse, 0x1, P6 ;  /* 0x0000000014077211 */ /* 0x082fe400030f0eff */
[----:B0-----:R-:W-:Y:S01]  /*f3b0*/  LEA.HI.X.SX32 R6, R19, R0, 0x1, P5 ;  /* 0x0000000013067211 */ /* 0x001fe200028f0eff */
[----:B--2---:R-:W0:Y:S04]  /*f3c0*/  LDC R5, c[0x0][0x268] ;  /* 0x00009a00ff057b82 */ /* 0x004e280000000800 */
[----:B------:R1:W-:Y:S04]  /*f3d0*/  STL [R1+0xc14], R6 ;  /* 0x000c140601007387 */ /* 0x0003e80000100800 */
[----:B------:R2:W-:Y:S01]  /*f3e0*/  STL [R1+0xc04], R7 ;  /* 0x000c040701007387 */ /* 0x0005e20000100800 */
[----:B-1----:R-:W-:-:S02]  /*f3f0*/  IADD3 R6, P4, R21, R2, RZ ;  /* 0x0000000215067210 */ /* 0x002fc40007f9e0ff */
[----:B--2---:R-:W-:-:S03]  /*f400*/  IADD3 R7, P5, R22, R2, RZ ;  /* 0x0000000216077210 */ /* 0x004fc60007fbe0ff */
[----:B------:R1:W-:Y:S04]  /*f410*/  STL [R1+0xc08], R6 ;  /* 0x000c080601007387 */ /* 0x0003e80000100800 */
[----:B------:R-:W-:Y:S04]  /*f420*/  STL [R1+0xc0c], R7 ;  /* 0x000c0c0701007387 */ /* 0x000fe80000100800 */
[----:B------:R-:W2:Y:S01]  /*f430*/  LDL.LU R14, [R1+0xc] ;  /* 0x00000c00010e7983 */ /* 0x000ea20000300800 */
[----:B-1----:R-:W-:-:S05]  /*f440*/  IADD3 R6, P6, R23, R2, RZ ;  /* 0x0000000217067210 */ /* 0x002fca0007fde0ff */
[----:B------:R0:W-:Y:S02]  /*f450*/  STL [R1+0xc10], R6 ;  /* 0x000c100601007387 */ /* 0x0001e40000100800 */
[----:B0-----:R-:W-:Y:S02]  /*f460*/  IMAD R6, R5, 0x2, R4 ;  /* 0x0000000205067824 */ /* 0x001fe400078e0204 */
[----:B------:R-:W0:Y:S01]  /*f470*/  LDC R5, c[0x0][0x268] ;  /* 0x00009a00ff057b82 */ /* 0x000e220000000800 */
[-C--:B------:R-:W-:Y:S02]  /*f480*/  LEA.HI.X.SX32 R7, R21, R0.reuse, 0x1, P4 ;  /* 0x0000000015077211 */ /* 0x080fe400020f0eff */
[-C--:B------:R-:W-:Y:S02]  /*f490*/  LEA.HI.X.SX32 R8, R22, R0.reuse, 0x1, P5 ;  /* 0x0000000016087211 */ /* 0x080fe400028f0eff */
[----:B------:R-:W-:Y:S01]  /*f4a0*/  LEA.HI.X.SX32 R9, R23, R0, 0x1, P6 ;  /* 0x0000000017097211 */ /* 0x000fe200030f0eff */
[----:B------:R1:W-:Y:S04]  /*f4b0*/  STL [R1+0xc00], R7 ;  /* 0x000c000701007387 */ /* 0x0003e80000100800 */
[----:B-1----:R-:W3:Y:S04]  /*f4c0*/  LDL.LU R7, [R1+0x8] ;  /* 0x0000080001077983 */ /* 0x002ee80000300800 */
[----:B------:R1:W-:Y:S01]  /*f4d0*/  STL [R1+0xbfc], R8 ;  /* 0x000bfc0801007387 */ /* 0x0003e20000100800 */
[----:B0-----:R-:W-:Y:S01]  /*f4e0*/  IMAD R6, R5, 0x2, R6 ;  /* 0x0000000205067824 */ /* 0x001fe200078e0206 */
[----:B------:R-:W-:-:S02]  /*f4f0*/  IADD3 R5, P5, R25, R2, RZ ;  /* 0x0000000219057210 */ /* 0x000fc40007fbe0ff */
[----:B------:R0:W-:Y:S01]  /*f500*/  STL [R1+0xbec], R9 ;  /* 0x000bec0901007387 */ /* 0x0001e20000100800 */
[----:B-1----:R-:W-:-:S05]  /*f510*/  IADD3 R8, P4, R24, R2, RZ ;  /* 0x0000000218087210 */ /* 0x002fca0007f9e0ff */
[----:B------:R1:W-:Y:S01]  /*f520*/  STL [R1+0xbf0], R8 ;  /* 0x000bf00801007387 */ /* 0x0003e20000100800 */
[----:B0-----:R-:W-:-:S03]  /*f530*/  IADD3 R9, P6, R26, R2, RZ ;  /* 0x000000021a097210 */ /* 0x001fc60007fde0ff */
[----:B-1----:R-:W4:Y:S04]  /*f540*/  LDL.LU R8, [R1+0x14] ;  /* 0x0000140001087983 */ /* 0x002f280000300800 */
[----:B------:R0:W-:Y:S04]  /*f550*/  STL [R1+0xbf4], R5 ;  /* 0x000bf40501007387 */ /* 0x0001e80000100800 */
[----:B------:R-:W5:Y:S04]  /*f560*/  LDL.LU R15, [R1+0x24] ;  /* 0x00002400010f7983 */ /* 0x000f680000300800 */
[----:B------:R1:W-:Y:S01]  /*f570*/  STL [R1+0xbf8], R9 ;  /* 0x000bf80901007387 */ /* 0x0003e20000100800 */
[----:B0-----:R-:W0:Y:S03]  /*f580*/  LDC R5, c[0x0][0x268] ;  /* 0x00009a00ff057b82 */ /* 0x001e260000000800 */
[----:B------:R-:W5:Y:S01]  /*f590*/  LDL.LU R10, [R1+0x20] ;  /* 0x00002000010a7983 */ /* 0x000f620000300800 */
[----:B-1----:R-:W-:Y:S01]  /*f5a0*/  LEA.HI.X.SX32 R9, R24, R0, 0x1, P4 ;  /* 0x0000000018097211 */ /* 0x002fe200020f0eff */
[----:B0-----:R-:W-:-:S03]  /*f5b0*/  IMAD R6, R5, 0x2, R6 ;  /* 0x0000000205067824 */ /* 0x001fc600078e0206 */
[----:B------:R-:W0:Y:S01]  /*f5c0*/  LDC R5, c[0x0][0x268] ;  /* 0x00009a00ff057b82 */ /* 0x000e220000000800 */
[----:B------:R1:W-:Y:S01]  /*f5d0*/  STL [R1+0xbe8], R9 ;  /* 0x000be80901007387 */ /* 0x0003e20000100800 */
[----:B------:R-:W-:-:S03]  /*f5e0*/  LEA.HI.X.SX32 R11, R26, R0, 0x1, P6 ;  /* 0x000000001a0b7211 */ /* 0x000fc600030f0eff */
[----:B------:R-:W-:Y:S01]  /*f5f0*/  STL [R1+0x18], R6 ;  /* 0x0000180601007387 */ /* 0x000fe20000100800 */
[----:B-1----:R-:W-:-:S05]  /*f600*/  LEA.HI.X.SX32 R9, R25, R0, 0x1, P5 ;  /* 0x0000000019097211 */ /* 0x002fca00028f0eff */
[----:B------:R1:W-:Y:S04]  /*f610*/  STL [R1+0xbe4], R9 ;  /* 0x000be40901007387 */ /* 0x0003e80000100800 */
[----:B------:R0:W-:Y:S01]  /*f620*/  STL [R1+0xbd4], R11 ;  /* 0x000bd40b01007387 */ /* 0x0001e20000100800 */
[-C--:B-1----:R-:W-:Y:S01]  /*f630*/  IADD3 R9, P4, R27, R2.reuse, RZ ;  /* 0x000000021b097210 */ /* 0x082fe20007f9e0ff */
[----:B0-----:R-:W-:Y:S01]  /*f640*/  IMAD R6, R5, 0x2, R6 ;  /* 0x0000000205067824 */ /* 0x001fe200078e0206 */
[----:B------:R-:W-:-:S03]  /*f650*/  IADD3 R11, P5, R28, R2, RZ ;  /* 0x000000021c0b7210 */ /* 0x000fc60007fbe0ff */
[----:B------:R0:W-:Y:S01]  /*f660*/  STL [R1+0xbd8], R9 ;  /* 0x000bd80901007387 */ /* 0x0001e20000100800 */
[----:B------:R-:W-:-:S03]  /*f670*/  IADD3 R5, P6, R29, R2, RZ ;  /* 0x000000021d057210 */ /* 0x000fc60007fde0ff */
[----:B0-----:R-:W5:Y:S04]  /*f680*/  LDL.LU R9, [R1+0x2c] ;  /* 0x00002c0001097983 */ /* 0x001f680000300800 */
[----:B------:R0:W-:Y:S04]  /*f690*/  STL [R1+0xbdc], R11 ;  /* 0x000bdc0b01007387 */ /* 0x0001e80000100800 */
[----:B------:R-:W-:Y:S04]  /*f6a0*/  STL [R1+0x10], R6 ;  /* 0x0000100601007387 */ /* 0x000fe80000100800 */
[----:B------:R-:W5:Y:S01]  /*f6b0*/  LDL.LU R18, [R1+0x38] ;  /* 0x0000380001127983 */ /* 0x000f620000300800 */
[----:B0-----:R-:W0:Y:S03]  /*f6c0*/  LDC R11, c[0x0][0x268] ;  /* 0x00009a00ff0b7b82 */ /* 0x001e260000000800 */
[----:B------:R1:W-:Y:S04]  /*f6d0*/  STL [R1+0xbe0], R5 ;  /* 0x000be00501007387 */ /* 0x0003e80000100800 */
[----:B------:R-:W5:Y:S01]  /*f6e0*/  LDL.LU R12, [R1+0x34] ;  /* 0x00003400010c7983 */ /* 0x000f620000300800 */
[----:B-1----:R-:W1:Y:S01]  /*f6f0*/  LDC R5, c[0x0][0x268] ;  /* 0x00009a00ff057b82 */ /* 0x002e620000000800 */
[----:B------:R-:W-:Y:S01]  /*f700*/  LEA.HI.X.SX32 R13, R27, R0, 0x1, P4 ;  /* 0x000000001b0d7211 */ /* 0x000fe200020f0eff */
[----:B-1----:R-:W-:-:S06]  /*f710*/  IMAD R6, R5, 0x2, R6 ;  /* 0x0000000205067824 */ /* 0x002fcc00078e0206 */
[----:B------:R-:W1:Y:S01]  /*f720*/  LDC R5, c[0x0][0x268] ;  /* 0x00009a00ff057b82 */ /* 0x000e620000000800 */
[----:B0-----:R-:W-:Y:S01]  /*f730*/  IMAD R17, R11, 0x2, R29 ;  /* 0x000000020b117824 */ /* 0x001fe200078e021d */
[----:B------:R0:W-:Y:S01]  /*f740*/  STL [R1+0xbd0], R13 ;  /* 0x000bd00d01007387 */ /* 0x0001e20000100800 */
[----:B------:R-:W-:-:S03]  /*f750*/  LEA.HI.X.SX32 R16, R28, R0, 0x1, P5 ;  /* 0x000000001c107211 */ /* 0x000fc600028f0eff */
[----:B------:R-:W-:Y:S02]  /*f760*/  IADD3 R11, P4, R17, R2, RZ ;  /* 0x00000002110b7210 */ /* 0x000fe40007f9e0ff */
[----:B0-----:R-:W-:Y:S01]  /*f770*/  LEA.HI.X.SX32 R13, R29, R0, 0x1, P6 ;  /* 0x000000001d0d7211 */ /* 0x001fe200030f0eff */
[----:B------:R0:W-:Y:S04]  /*f780*/  STL [R1+0xbcc], R16 ;  /* 0x000bcc1001007387 */ /* 0x0001e80000100800 */
[----:B------:R-:W-:Y:S04]  /*f790*/  STL [R1+0xbbc], R13 ;  /* 0x000bbc0d01007387 */ /* 0x000fe80000100800 */
[----:B0-----:R-:W5:Y:S01]  /*f7a0*/  LDL.LU R16, [R1+0x40] ;  /* 0x0000400001107983 */ /* 0x001f620000300800 */
[----:B-1----:R-:W-:-:S02]  /*f7b0*/  IMAD R29, R5, 0x2, R6 ;  /* 0x00000002051d7824 */ /* 0x002fc400078e0206 */
[----:B------:R-:W0:Y:S01]  /*f7c0*/  LDC R5, c[0x0][0x268] ;  /* 0x00009a00ff057b82 */ /* 0x000e220000000800 */
[----:B------:R1:W-:Y:S04]  /*f7d0*/  STL [R1+0xbc0], R11 ;  /* 0x000bc00b01007387 */ /* 0x0003e80000100800 */
[----:B------:R2:W-:Y:S04]  /*f7e0*/  STL [R1+0x15e4], R6 ;  /* 0x0015e40601007387 */ /* 0x0005e80000100800 */
[----:B-1----:R-:W5:Y:S01]  /*f7f0*/  LDL.LU R11, [R1+0x4c] ;  /* 0x00004c00010b7983 */ /* 0x002f620000300800 */
[----:B------:R-:W-:-:S02]  /*f800*/  LEA.HI.X.SX32 R17, R17, R0, 0x1, P4 ;  /* 0x0000000011117211 */ /* 0x000fc400020f0eff */
[----:B--2---:R-:W-:-:S05]  /*f810*/  IADD3 R6, P5, R14, R2, RZ ;  /* 0x000000020e067210 */ /* 0x004fca0007fbe0ff */
[----:B------:R0:W-:Y:S04]  /*f820*/  STL [R1+0xbc4], R6 ;  /* 0x000bc40601007387 */ /* 0x0001e80000100800 */
[----:B------:R-:W2:Y:S01]  /*f830*/  LDL.LU R13, [R1+0x48] ;  /* 0x00004800010d7983 */ /* 0x000ea20000300800 */
[----:B0-----:R-:W-:Y:S02]  /*f840*/  IMAD R6, R5, 0x2, R29 ;  /* 0x0000000205067824 */ /* 0x001fe400078e021d */
[----:B------:R-:W0:Y:S01]  /*f850*/  LDC R5, c[0x0][0x268] ;  /* 0x00009a00ff057b82 */ /* 0x000e220000000800 */
[----:B---3--:R-:W-:-:S05]  /*f860*/  IADD3 R19, P6, R7, R2, RZ ;  /* 0x0000000207137210 */ /* 0x008fca0007fde0ff */
[----:B------:R1:W-:Y:S04]  /*f870*/  STL [R1+0xbc8], R19 ;  /* 0x000bc81301007387 */ /* 0x0003e80000100800 */
[----:B------:R3:W-:Y:S01]  /*f880*/  STL [R1+0xbb8], R17 ;  /* 0x000bb81101007387 */ /* 0x0007e20000100800 */
[-C--:B-1----:R-:W-:Y:S02]  /*f890*/  LEA.HI.X.SX32 R19, R14, R0.reuse, 0x1, P5 ;  /* 0x000000000e137211 */ /* 0x082fe400028f0eff */
[----:B---3--:R-:W-:Y:S01]  /*f8a0*/  LEA.HI.X.SX32 R17, R7, R0, 0x1, P6 ;  /* 0x0000000007117211 */ /* 0x008fe200030f0eff */
[----:B0-----:R-:W-:Y:S02]  /*f8b0*/  IMAD R7, R5, 0x2, R6 ;  /* 0x0000000205077824 */ /* 0x001fe400078e0206 */
[----:B------:R0:W-:Y:S04]  /*f8c0*/  STL [R1+0xbb4], R19 ;  /* 0x000bb41301007387 */ /* 0x0001e80000100800 */
[----:B------:R-:W-:Y:S01]  /*f8d0*/  STL [R1+0xba4], R17 ;  /* 0x000ba41101007387 */ /* 0x000fe20000100800 */
[----:B----4-:R-:W-:-:S05]  /*f8e0*/  IADD3 R14, P4, R8, R2, RZ ;  /* 0x00000002080e7210 */ /* 0x010fca0007f9e0ff */
[----:B------:R1:W-:Y:S01]  /*f8f0*/  STL [R1+0xba8], R14 ;  /* 0x000ba80e01007387 */ /* 0x0003e20000100800 */
[----:B-----5:R-:W-:-:S03]  /*f900*/  IADD3 R5, P5, R15, R2, RZ ;  /* 0x000000020f057210 */ /* 0x020fc60007fbe0ff */
[----:B0-----:R-:W3:Y:S04]  /*f910*/  LDL.LU R19, [R1+0x50] ;  /* 0x0000500001137983 */ /* 0x001ee80000300800 */
[----:B------:R0:W-:Y:S01]  /*f920*/  STL [R1+0xbac], R5 ;  /* 0x000bac0501007387 */ /* 0x0001e20000100800 */
[----:B------:R-:W-:-:S03]  /*f930*/  IADD3 R6, P6, R10, R2, RZ ;  /* 0x000000020a067210 */ /* 0x000fc60007fde0ff */
[----:B-1----:R-:W4:Y:S04]  /*f940*/  LDL.LU R14, [R1+0x60] ;  /* 0x00006000010e7983 */ /* 0x002f280000300800 */
[----:B------:R1:W-:Y:S01]  /*f950*/  STL [R1+0xbb0], R6 ;  /* 0x000bb00601007387 */ /* 0x0003e20000100800 */
[----:B0-----:R-:W0:Y:S03]  /*f960*/  LDC R5, c[0x0][0x268] ;  /* 0x00009a00ff057b82 */ /* 0x001e260000000800 */
[----:B------:R-:W5:Y:S01]  /*f970*/  LDL.LU R17, [R1+0x5c] ;  /* 0x00005c0001117983 */ /* 0x000f620000300800 */
[----:B-1----:R-:W-:Y:S01]  /*f980*/  LEA.HI.X.SX32 R6, R8, R0, 0x1, P4 ;  /* 0x0000000008067211 */ /* 0x002fe200020f0eff */
[----:B0-----:R-:W-:-:S03]  /*f990*/  IMAD R8, R5, 0x2, R7 ;  /* 0x0000000205087824 */ /* 0x001fc600078e0207 */
[----:B------:R-:W0:Y:S01]  /*f9a0*/  LDC R5, c[0x0][0x268] ;  /* 0x00009a00ff057b82 */ /* 0x000e220000000800 */
[----:B------:R1:W-:Y:S02]  /*f9b0*/  STL [R1+0xba0], R6 ;  /* 0x000ba00601007387 */ /* 0x0003e40000100800 */
[----:B-1----:R-:W-:-:S05]  /*f9c0*/  LEA.HI.X.SX32 R6, R15, R0, 0x1, P5 ;  /* 0x000000000f067211 */ /* 0x002fca00028f0eff */
[----:B------:R0:W-:Y:S01]  /*f9d0*/  STL [R1+0xb9c], R6 ;  /* 0x000b9c0601007387 */ /* 0x0001e20000100800 */
[----:B------:R-:W-:Y:S01]  /*f9e0*/  LEA.HI.X.SX32 R10, R10, R0, 0x1, P6 ;  /* 0x000000000a0a7211 */ /* 0x000fe200030f0eff */
[----:B0-----:R-:W-:Y:S02]  /*f9f0*/  IMAD R6, R5, 0x2, R8 ;  /* 0x0000000205067824 */ /* 0x001fe400078e0208 */
[----:B------:R-:W0:Y:S02]  /*fa00*/  LDC R5, c[0x0][0x268] ;  /* 0x00009a00ff057b82 */ /* 0x000e240000000800 */
[----:B------:R1:W-:Y:S01]  /*fa10*/  STL [R1+0xb8c], R10 ;  /* 0x000b8c0a01007387 */ /* 0x0003e20000100800 */
[----:B------:R-:W-:-:S05]  /*fa20*/  IADD3 R15, P4, R9, R2, RZ ;  /* 0x00000002090f7210 */ /* 0x000fca0007f9e0ff */
[----:B------:R1:W-:Y:S04]  /*fa30*/  STL [R1+0xb90], R15 ;  /* 0x000b900f01007387 */ /* 0x0003e80000100800 */
[----:B------:R-:W5:Y:S01]  /*fa40*/  LDL.LU R23, [R1+0x68] ;  /* 0x0000680001177983 */ /* 0x000f620000300800 */
[----:B-1----:R-:W-:-:S05]  /*fa50*/  IADD3 R10, P5, R18, R2, RZ ;  /* 0x00000002120a7210 */ /* 0x002fca0007fbe0ff */
[----:B------:R1:W-:Y:S01]  /*fa60*/  STL [R1+0xb94], R10 ;  /* 0x000b940a01007387 */ /* 0x0003e20000100800 */
[----:B------:R-:W-:-:S03]  /*fa70*/  IADD3 R20, P6, R12, R2, RZ ;  /* 0x000000020c147210 */ /* 0x000fc60007fde0ff */
[----:B------:R-:W5:Y:S01]  /*fa80*/  LDL.LU R15, [R1+0x7c] ;  /* 0x00007c00010f7983 */ /* 0x000f620000300800 */
[----:B-1----:R-:W-:-:S03]  /*fa90*/  LEA.HI.X.SX32 R10, R9, R0, 0x1, P4 ;  /* 0x00000000090a7211 */ /* 0x002fc600020f0eff */
[----:B------:R-:W-:Y:S01]  /*faa0*/  STL [R1+0xb98], R20 ;  /* 0x000b981401007387 */ /* 0x000fe20000100800 */
[----:B0-----:R-:W-:-:S03]  /*fab0*/  IMAD R9, R5, 0x2, R6 ;  /* 0x0000000205097824 */ /* 0x001fc600078e0206 */
[----:B------:R0:W-:Y:S04]  /*fac0*/  STL [R1+0xb88], R10 ;  /* 0x000b880a01007387 */ /* 0x0001e80000100800 */
[----:B------:R-:W5:Y:S01]  /*fad0*/  LDL.LU R5, [R1+0x78] ;  /* 0x0000780001057983 */ /* 0x000f620000300800 */
[----:B0-----:R-:W0:Y:S01]  /*fae0*/  LDC R10, c[0x0][0x268] ;  /* 0x00009a00ff0a7b82 */ /* 0x001e220000000800 */
[-C--:B------:R-:W-:Y:S02]  /*faf0*/  LEA.HI.X.SX32 R18, R18, R0.reuse, 0x1, P5 ;  /* 0x0000000012127211 */ /* 0x080fe400028f0eff */
[----:B------:R-:W-:-:S03]  /*fb00*/  LEA.HI.X.SX32 R6, R12, R0, 0x1, P6 ;  /* 0x000000000c067211 */ /* 0x000fc600030f0eff */
[----:B------:R-:W-:Y:S04]  /*fb10*/  STL [R1+0xb84], R18 ;  /* 0x000b841201007387 */ /* 0x000fe80000100800 */
[----:B------:R1:W-:Y:S01]  /*fb20*/  STL [R1+0xb74], R6 ;  /* 0x000b740601007387 */ /* 0x0003e20000100800 */
[----:B------:R-:W-:-:S05]  /*fb30*/  IADD3 R12, P4, R16, R2, RZ ;  /* 0x00000002100c7210 */ /* 0x000fca0007f9e0ff */
[----:B------:R0:W-:Y:S01]  /*fb40*/  STL [R1+0xb78], R12 ;  /* 0x000b780c01007387 */ /* 0x0001e20000100800 */
[----:B-1----:R-:W-:Y:S01]  /*fb50*/  IADD3 R6, P5, R11, R2, RZ ;  /* 0x000000020b067210 */ /* 0x002fe20007fbe0ff */
[----:B0-----:R-:W-:Y:S01]  /*fb60*/  IMAD R10, R10, 0x2, R9 ;  /* 0x000000020a0a7824 */ /* 0x001fe200078e0209 */
[----:B------:R-:W0:Y:S03]  /*fb70*/  LDC R12, c[0x0][0x268] ;  /* 0x00009a00ff0c7b82 */ /* 0x000e260000000800 */
[----:B------:R1:W-:Y:S04]  /*fb80*/  STL [R1+0xb7c], R6 ;  /* 0x000b7c0601007387 */ /* 0x0003e80000100800 */
[----:B------:R-:W5:Y:S01]  /*fb90*/  LDL.LU R24, [R1+0x80] ;  /* 0x0000800001187983 */ /* 0x000f620000300800 */
[----:B-1----:R-:W-:Y:S01]  /*fba0*/  LEA.HI.X.SX32 R6, R16, R0, 0x1, P4 ;  /* 0x0000000010067211 */ /* 0x002fe200020f0eff */
[----:B0-----:R-:W-:Y:S01]  /*fbb0*/  IMAD R12, R12, 0x2, R10 ;  /* 0x000000020c0c7824 */ /* 0x001fe200078e020a */
[----:B--2---:R-:W-:-:S05]  /*fbc0*/  IADD3 R18, P6, R13, R2, RZ ;  /* 0x000000020d127210 */ /* 0x004fca0007fde0ff */
[----:B------:R-:W-:Y:S04]  /*fbd0*/  STL [R1+0xb80], R18 ;  /* 0x000b801201007387 */ /* 0x000fe80000100800 */
[----:B------:R0:W-:Y:S04]  /*fbe0*/  STL [R1+0xb70], R6 ;  /* 0x000b700601007387 */ /* 0x0001e80000100800 */
[----:B------:R1:W-:Y:S04]  /*fbf0*/  STL [R1+0x15e0], R10 ;  /* 0x0015e00a01007387 */ /* 0x0003e80000100800 */
[----:B------:R-:W2:Y:S01]  /*fc00*/  LDL.LU R16, [R1+0x90] ;  /* 0x0000900001107983 */ /* 0x000ea20000300800 */
[----:B0-----:R-:W-:-:S02]  /*fc10*/  LEA.HI.X.SX32 R6, R11, R0, 0x1, P5 ;  /* 0x000000000b067211 */ /* 0x001fc400028f0eff */
[----:B------:R-:W0:Y:S03]  /*fc20*/  LDC R11, c[0x0][0x268] ;  /* 0x00009a00ff0b7b82 */ /* 0x000e260000000800 */
[----:B------:R3:W-:Y:S04]  /*fc30*/  STL [R1+0xb6c], R6 ;  /* 0x000b6c0601007387 */ /* 0x0007e80000100800 */
[----:B------:R-:W2:Y:S01]  /*fc40*/  LDL.LU R18, [R1+0x8c] ;  /* 0x00008c0001127983 */ /* 0x000ea20000300800 */
[----:B-1----:R-:W-:Y:S02]  /*fc50*/  LEA.HI.X.SX32 R10, R13, R0, 0x1, P6 ;  /* 0x000000000d0a7211 */ /* 0x002fe400030f0eff */
[----:B------:R-:W1:Y:S03]  /*fc60*/  LDC R13, c[0x0][0x268] ;  /* 0x00009a00ff0d7b82 */ /* 0x000e660000000800 */
[----:B------:R5:W-:Y:S01]  /*fc70*/  STL [R1+0xb5c], R10 ;  /* 0x000b5c0a01007387 */ /* 0x000be20000100800 */
[----:B---3--:R-:W-:-:S05]  /*fc80*/  IADD3 R6, P4, R19, R2, RZ ;  /* 0x0000000213067210 */ /* 0x008fca0007f9e0ff */
[----:B------:R3:W-:Y:S01]  /*fc90*/  STL [R1+0xb60], R6 ;  /* 0x000b600601007387 */ /* 0x0007e20000100800 */
[CC--:B----4-:R-:W-:Y:S02]  /*fca0*/  IADD3 R20, P5, R14.reuse, R2.reuse, RZ ;  /* 0x000000020e147210 */ /* 0x0d0fe40007fbe0ff */
[----:B-----5:R-:W-:Y:S02]  /*fcb0*/  IADD3 R10, P6, R17, R2, RZ ;  /* 0x00000002110a7210 */ /* 0x020fe40007fde0ff */
[-C--:B---3--:R-:W-:Y:S01]  /*fcc0*/  LEA.HI.X.SX32 R6, R19, R0.reuse, 0x1, P4 ;  /* 0x0000000013067211 */ /* 0x088fe200020f0eff */
[----:B------:R-:W-:Y:S04]  /*fcd0*/  STL [R1+0xb64], R20 ;  /* 0x000b641401007387 */ /* 0x000fe80000100800 */
[----:B------:R-:W-:Y:S04]  /*fce0*/  STL [R1+0xb68], R10 ;  /* 0x000b680a01007387 */ /* 0x000fe80000100800 */
[----:B------:R-:W3:Y:S04]  /*fcf0*/  LDL.LU R25, [R1+0x98] ;  /* 0x0000980001197983 */ /* 0x000ee80000300800 */
[----:B------:R4:W-:Y:S04]  /*fd00*/  STL [R1+0xb58], R6 ;  /* 0x000b580601007387 */ /* 0x0009e80000100800 */
[----:B------:R-:W5:Y:S01]  /*fd10*/  LDL.LU R19, [R1+0x9c] ;  /* 0x00009c0001137983 */ /* 0x000f620000300800 */
[----:B----4-:R-:W-:-:S02]  /*fd20*/  LEA.HI.X.SX32 R6, R14, R0, 0x1, P5 ;  /* 0x000000000e067211 */ /* 0x010fc400028f0eff */
[----:B------:R-:W4:Y:S03]  /*fd30*/  LDC R14, c[0x0][0x268] ;  /* 0x00009a00ff0e7b82 */ /* 0x000f260000000800 */
[----:B------:R4:W-:Y:S04]  /*fd40*/  STL [R1+0xb54], R6 ;  /* 0x000b540601007387 */ /* 0x0009e80000100800 */
[----:B------:R-:W5:Y:S01]  /*fd50*/  LDL.LU R22, [R1+0x94] ;  /* 0x0000940001167983 */ /* 0x000f620000300800 */
[----:B0-----:R-:W-:Y:S01]  /*fd60*/  IMAD R11, R11, 0x2, R12 ;  /* 0x000000020b0b7824 */ /* 0x001fe200078e020c */
[----:B------:R-:W-:-:S03]  /*fd70*/  LEA.HI.X.SX32 R10, R17, R0, 0x1, P6 ;  /* 0x00000000110a7211 */ /* 0x000fc600030f0eff */
[----:B-1----:R-:W-:Y:S02]  /*fd80*/  IMAD R13, R13, 0x2, R11 ;  /* 0x000000020d0d7824 */ /* 0x002fe400078e020b */
[----:B------:R-:W-:Y:S04]  /*fd90*/  STL [R1+0xb44], R10 ;  /* 0x000b440a01007387 */ /* 0x000fe80000100800 */
[----:B------:R-:W-:Y:S01]  /*fda0*/  STL [R1+0x15dc], R13 ;  /* 0x0015dc0d01007387 */ /* 0x000fe20000100800 */
[----:B----4-:R-:W-:-:S05]  /*fdb0*/  IADD3 R6, P4, R23, R2, RZ ;  /* 0x0000000217067210 */ /* 0x010fca0007f9e0ff */
[----:B------:R0:W-:Y:S04]  /*fdc0*/  STL [R1+0xb48], R6 ;  /* 0x000b480601007387 */ /* 0x0001e80000100800 */
[----:B------:R-:W4:Y:S01]  /*fdd0*/  LDL.LU R20, [R1+0x88] ;  /* 0x0000880001147983 */ /* 0x000f220000300800 */
[----:B0-----:R-:W-:-:S05]  /*fde0*/  IADD3 R6, P5, R15, R2, RZ ;  /* 0x000000020f067210 */ /* 0x001fca0007fbe0ff */
[----:B------:R0:W-:Y:S01]  /*fdf0*/  STL [R1+0xb4c], R6 ;  /* 0x000b4c0601007387 */ /* 0x0001e20000100800 */
[----:B------:R-:W-:-:S03]  /*fe00*/  IADD3 R10, P6, R5, R2, RZ ;  /* 0x00000002050a7210 */ /* 0x000fc60007fde0ff */
[----:B0-----:R-:W4:Y:S01]  /*fe10*/  LDL.LU R6, [R1+0x84] ;  /* 0x0000840001067983 */ /* 0x001f220000300800 */
[----:B------:R-:W-:Y:S02]  /*fe20*/  IMAD R17, R14, 0x2, R13 ;  /* 0x000000020e117824 */ /* 0x000fe400078e020d */
[----:B------:R-:W0:Y:S01]  /*fe30*/  LDC R14, c[0x0][0x268] ;  /* 0x00009a00ff0e7b82 */ /* 0x000e220000000800 */
[----:B------:R1:W-:Y:S04]  /*fe40*/  STL [R1+0xb50], R10 ;  /* 0x000b500a01007387 */ /* 0x0003e80000100800 */
[----:B------:R-:W4:Y:S01]  /*fe50*/  LDL.LU R21, [R1+0x74] ;  /* 0x0000740001157983 */ /* 0x000f220000300800 */
[----:B-1----:R-:W-:-:S05]  /*fe60*/  LEA.HI.X.SX32 R10, R23, R0, 0x1, P4 ;  /* 0x00000000170a7211 */ /* 0x002fca00020f0eff */
[----:B------:R1:W-:Y:S01]  /*fe70*/  STL [R1+0xb40], R10 ;  /* 0x000b400a01007387 */ /* 0x0003e20000100800 */
[-C--:B------:R-:W-:Y:S02]  /*fe80*/  LEA.HI.X.SX32 R13, R15, R0.reuse, 0x1, P5 ;  /* 0x000000000f0d7211 */ /* 0x080fe400028f0eff */
[----:B-1----:R-:W-:Y:S02]  /*fe90*/  LEA.HI.X.SX32 R10, R5, R0, 0x1, P6 ;  /* 0x00000000050a7211 */ /* 0x002fe400030f0eff */
[----:B------:R-:W1:Y:S01]  /*fea0*/  LDC R5, c[0x0][0x268] ;  /* 0x00009a00ff057b82 */ /* 0x000e620000000800 */
[----:B------:R-:W-:Y:S04]  /*feb0*/  STL [R1+0xb3c], R13 ;  /* 0x000b3c0d01007387 */ /* 0x000fe80000100800 */
[----:B------:R-:W4:Y:S04]  /*fec0*/  LDL.LU R27, [R1+0x70] ;  /* 0x00007000011b7983 */ /* 0x000f280000300800 */
[----:B------:R0:W-:Y:S04]  /*fed0*/  STL [R1+0xb2c], R10 ;  /* 0x000b2c0a01007387 */ /* 0x0001e80000100800 */
[----:B------:R-:W4:Y:S01]  /*fee0*/  LDL.LU R28, [R1+0x6c] ;  /* 0x00006c00011c7983 */ /* 0x000f220000300800 */
[----:B0-----:R-:W-:Y:S01]  /*fef0*/  IMAD R14, R14, 0x2, R17 ;  /* 0x000000020e0e7824 */ /* 0x001fe200078e0211 */
[----:B------:R-:W-:-:S05]  /*ff00*/  IADD3 R10, P4, R24, R2, RZ ;  /* 0x00000002180a7210 */ /* 0x000fca0007f9e0ff */
[----:B------:R0:W-:Y:S04]  /*ff10*/  STL [R1+0xb30], R10 ;  /* 0x000b300a01007387 */ /* 0x0001e80000100800 */
[----:B------:R-:W4:Y:S01]  /*ff20*/  LDL.LU R23, [R1+0x64] ;  /* 0x0000640001177983 */ /* 0x000f220000300800 */
[----:B-1----:R-:W-:Y:S02]  /*ff30*/  IMAD R15, R5, 0x2, R14 ;  /* 0x00000002050f7824 */ /* 0x002fe400078e020e */
[----:B------:R-:W1:Y:S01]  /*ff40*/  LDC R5, c[0x0][0x268] ;  /* 0x00009a00ff057b82 */ /* 0x000e620000000800 */
[----:B0-----:R-:W-:Y:S01]  /*ff50*/  LEA.HI.X.SX32 R10, R24, R0, 0x1, P4 ;  /* 0x00000000180a7211 */ /* 0x001fe200020f0eff */
[----:B-1----:R-:W-:Y:S01]  /*ff60*/  IMAD R5, R5, 0x2, R15 ;  /* 0x0000000205057824 */ /* 0x002fe200078e020f */
[----:B--2---:R-:W-:-:S05]  /*ff70*/  IADD3 R26, P5, R16, R2, RZ ;  /* 0x00000002101a7210 */ /* 0x004fca0007fbe0ff */
[----:B------:R0:W-:Y:S01]  /*ff80*/  STL [R1+0xb34], R26 ;  /* 0x000b341a01007387 */ /* 0x0001e20000100800 */
[----:B------:R-:W-:-:S05]  /*ff90*/  IADD3 R13, P6, R18, R2, RZ ;  /* 0x00000002120d7210 */ /* 0x000fca0007fde0ff */
[----:B------:R-:W-:Y:S04]  /*ffa0*/  STL [R1+0xb38], R13 ;  /* 0x000b380d01007387 */ /* 0x000fe80000100800 */
[----:B------:R-:W2:Y:S04]  /*ffb0*/  LDL.LU R24, [R1+0x58] ;  /* 0x0000580001187983 */ /* 0x000ea80000300800 */
[----:B------:R1:W-:Y:S04]  /*ffc0*/  STL [R1+0xb28], R10 ;  /* 0x000b280a01007387 */ /* 0x0003e80000100800 */
[----:B------:R-:W-:Y:S04]  /*ffd0*/  STL [R1+0x15d8], R15 ;  /* 0x0015d80f01007387 */ /* 0x000fe80000100800 */
[----:B0-----:R-:W2:Y:S01]  /*ffe0*/  LDL.LU R26, [R1+0x54] ;  /* 0x00005400011a7983 */ /* 0x001ea20000300800 */
[----:B-1----:R-:W-:-:S02]  /*fff0*/  LEA.HI.X.SX32 R10, R16, R0, 0x1, P5 ;  /* 0x00000000100a7211 */ /* 0x002fc400028f0eff */
[----:B------:R-:W-:Y:S01]  /*10000*/  LEA.HI.X.SX32 R13, R18, R0, 0x1, P6 ;  /* 0x00000000120d7211 */ /* 0x000fe200030f0eff */
[----:B------:R-:W0:Y:S02]  /*10010*/  LDC R16, c[0x0][0x268] ;  /* 0x00009a00ff107b82 */ /* 0x000e240000000800 */
[----:B------:R3:W-:Y:S04]  /*10020*/  STL [R1+0xb24], R10 ;  /* 0x000b240a01007387 */ /* 0x0007e80000100800 */
[----:B------:R1:W-:Y:S02]  /*10030*/  STL [R1+0xb14], R13 ;  /* 0x000b140d01007387 */ /* 0x0003e40000100800 */
[----:B------:R-:W0:Y:S01]  /*10040*/  LDC R18, c[0x0][0x268] ;  /* 0x00009a00ff127b82 */ /* 0x000e220000000800 */
[----:B---3--:R-:W-:-:S05]  /*10050*/  IADD3 R10, P4, R25, R2, RZ ;  /* 0x00000002190a7210 */ /* 0x008fca0007f9e0ff */
[----:B------:R3:W-:Y:S01]  /*10060*/  STL [R1+0xb18], R10 ;  /* 0x000b180a01007387 */ /* 0x0007e20000100800 */
[----:B-1----:R-:W-:Y:S02]  /*10070*/  LEA.HI.X.SX32 R13, R25, R0, 0x1, P4 ;  /* 0x00000000190d7211 */ /* 0x002fe400020f0eff */
[----:B-----5:R-:W-:-:S05]  /*10080*/  IADD3 R15, P5, R19, R2, RZ ;  /* 0x00000002130f7210 */ /* 0x020fca0007fbe0ff */
[----:B------:R-:W-:Y:S01]  /*10090*/  STL [R1+0xb1c], R15 ;  /* 0x000b1c0f01007387 */ /* 0x000fe20000100800 */
[----:B---3--:R-:W-:-:S05]  /*100a0*/  IADD3 R10, P6, R22, R2, RZ ;  /* 0x00000002160a7210 */ /* 0x008fca0007fde0ff */
[----:B------:R1:W-:Y:S04]  /*100b0*/  STL [R1+0xb20], R10 ;  /* 0x000b200a01007387 */ /* 0x0003e80000100800 */
[----:B------:R3:W-:Y:S04]  /*100c0*/  STL [R1+0xb10], R13 ;  /* 0x000b100d01007387 */ /* 0x0007e80000100800 */
[----:B------:R-:W5:Y:S01]  /*100d0*/  LDL.LU R25, [R1+0x30] ;  /* 0x0000300001197983 */ /* 0x000f620000300800 */
[-C--:B-1----:R-:W-:Y:S02]  /*100e0*/  LEA.HI.X.SX32 R10, R19, R0.reuse, 0x1, P5 ;  /* 0x00000000130a7211 */ /* 0x082fe400028f0eff */
[----:B------:R-:W1:Y:S01]  /*100f0*/  LDC R19, c[0x0][0x268] ;  /* 0x00009a00ff137b82 */ /* 0x000e620000000800 */
[----:B---3--:R-:W-:-:S02]  /*10100*/  LEA.HI.X.SX32 R13, R22, R0, 0x1, P6 ;  /* 0x00000000160d7211 */ /* 0x008fc400030f0eff */
[----:B------:R4:W-:Y:S04]  /*10110*/  STL [R1+0xb0c], R10 ;  /* 0x000b0c0a01007387 */ /* 0x0009e80000100800 */
[----:B------:R-:W-:Y:S01]  /*10120*/  STL [R1+0xafc], R13 ;  /* 0x000afc0d01007387 */ /* 0x000fe20000100800 */
[----:B----4-:R-:W-:-:S05]  /*10130*/  IADD3 R10, P4, R20, R2, RZ ;  /* 0x00000002140a7210 */ /* 0x010fca0007f9e0ff */
[----:B------:R3:W-:Y:S02]  /*10140*/  STL [R1+0xb00], R10 ;  /* 0x000b000a01007387 */ /* 0x0007e40000100800 */
[----:B---3--:R-:W-:Y:S01]  /*10150*/  LEA.HI.X.SX32 R10, R20, R0, 0x1, P4 ;  /* 0x00000000140a7211 */ /* 0x008fe200020f0eff */
[----:B0-----:R-:W-:Y:S01]  /*10160*/  IMAD R16, R16, 0x2, R5 ;  /* 0x0000000210107824 */ /* 0x001fe200078e0205 */
[----:B------:R-:W0:Y:S01]  /*10170*/  LDC R20, c[0x0][0x268] ;  /* 0x00009a00ff147b82 */ /* 0x000e220000000800 */
[-C--:B------:R-:W-:Y:S02]  /*10180*/  IADD3 R15, P5, R6, R2.reuse, RZ ;  /* 0x00000002060f7210 */ /* 0x080fe40007fbe0ff */
[----:B------:R-:W-:-:S03]  /*10190*/  IADD3 R13, P6, R21, R2, RZ ;  /* 0x00000002150d7210 */ /* 0x000fc60007fde0ff */
[----:B------:R-:W-:Y:S04]  /*101a0*/  STL [R1+0xb04], R15 ;  /* 0x000b040f01007387 */ /* 0x000fe80000100800 */
[----:B------:R3:W-:Y:S04]  /*101b0*/  STL [R1+0xb08], R13 ;  /* 0x000b080d01007387 */ /* 0x0007e80000100800 */
[----:B------:R4:W-:Y:S01]  /*101c0*/  STL [R1+0xaf8], R10 ;  /* 0x000af80a01007387 */ /* 0x0009e20000100800 */
[-C--:B---3--:R-:W-:Y:S02]  /*101d0*/  LEA.HI.X.SX32 R13, R6, R0.reuse, 0x1, P5 ;  /* 0x00000000060d7211 */ /* 0x088fe400028f0eff */
[----:B------:R-:W-:Y:S01]  /*101e0*/  LEA.HI.X.SX32 R6, R21, R0, 0x1, P6 ;  /* 0x0000000015067211 */ /* 0x000fe200030f0eff */
[----:B------:R-:W-:Y:S01]  /*101f0*/  IMAD R18, R18, 0x2, R16 ;  /* 0x0000000212127824 */ /* 0x000fe200078e0210 */
[----:B------:R-:W3:Y:S01]  /*10200*/  LDC R21, c[0x0][0x268] ;  /* 0x00009a00ff157b82 */ /* 0x000ee20000000800 */
[----:B------:R-:W-:Y:S04]  /*10210*/  STL [R1+0xaf4], R13 ;  /* 0x000af40d01007387 */ /* 0x000fe80000100800 */
[----:B------:R1:W-:Y:S01]  /*10220*/  STL [R1+0xae4], R6 ;  /* 0x000ae40601007387 */ /* 0x0003e20000100800 */
[----:B----4-:R-:W-:-:S05]  /*10230*/  IADD3 R10, P4, R27, R2, RZ ;  /* 0x000000021b0a7210 */ /* 0x010fca0007f9e0ff */
[----:B------:R4:W-:Y:S01]  /*10240*/  STL [R1+0xae8], R10 ;  /* 0x000ae80a01007387 */ /* 0x0009e20000100800 */
[----:B-1----:R-:W-:-:S03]  /*10250*/  IADD3 R6, P5, R28, R2, RZ ;  /* 0x000000021c067210 */ /* 0x002fc60007fbe0ff */
[----:B----4-:R-:W4:Y:S04]  /*10260*/  LDL.LU R10, [R1+0x18] ;  /* 0x00001800010a7983 */ /* 0x010f280000300800 */
[----:B------:R1:W-:Y:S01]  /*10270*/  STL [R1+0xaec], R6 ;  /* 0x000aec0601007387 */ /* 0x0003e20000100800 */
[----:B------:R-:W-:-:S03]  /*10280*/  LEA.HI.X.SX32 R28, R28, R0, 0x1, P5 ;  /* 0x000000001c1c7211 */ /* 0x000fc600028f0eff */
[----:B------:R-:W4:Y:S01]  /*10290*/  LDL.LU R13, [R1+0x10] ;  /* 0x00001000010d7983 */ /* 0x000f220000300800 */
[----:B-1----:R-:W-:Y:S02]  /*102a0*/  LEA.HI.X.SX32 R6, R27, R0, 0x1, P4 ;  /* 0x000000001b067211 */ /* 0x002fe400020f0eff */
[----:B------:R-:W-:-:S05]  /*102b0*/  IADD3 R15, P6, R23, R2, RZ ;  /* 0x00000002170f7210 */ /* 0x000fca0007fde0ff */
[----:B------:R-:W-:Y:S04]  /*102c0*/  STL [R1+0xaf0], R15 ;  /* 0x000af00f01007387 */ /* 0x000fe80000100800 */
[----:B------:R1:W-:Y:S04]  /*102d0*/  STL [R1+0xae0], R6 ;  /* 0x000ae00601007387 */ /* 0x0003e80000100800 */
[----:B------:R-:W-:Y:S01]  /*102e0*/  STL [R1+0xadc], R28 ;  /* 0x000adc1c01007387 */ /* 0x000fe20000100800 */
[----:B-1----:R-:W-:Y:S01]  /*102f0*/  LEA.HI.X.SX32 R6, R23, R0, 0x1, P6 ;  /* 0x0000000017067211 */ /* 0x002fe200030f0eff */
[----:B------:R-:W-:Y:S01]  /*10300*/  IMAD R22, R19, 0x2, R18 ;  /* 0x0000000213167824 */ /* 0x000fe200078e0212 */
[----:B------:R-:W1:Y:S03]  /*10310*/  LDC R23, c[0x0][0x268] ;  /* 0x00009a00ff177b82 */ /* 0x000e660000000800 */
[----:B------:R0:W-:Y:S05]  /*10320*/  STL [R1+0xacc], R6 ;  /* 0x000acc0601007387 */ /* 0x0001ea0000100800 */
[----:B------:R-:W3:Y:S01]  /*10330*/  LDC R19, c[0x0][0x268] ;  /* 0x00009a00ff137b82 */ /* 0x000ee20000000800 */
[----:B--2---:R-:W-:-:S05]  /*10340*/  IADD3 R15, P4, R24, R2, RZ ;  /* 0x00000002180f7210 */ /* 0x004fca0007f9e0ff */
[----:B------:R2:W-:Y:S01]  /*10350*/  STL [R1+0xad0], R15 ;  /* 0x000ad00f01007387 */ /* 0x0005e20000100800 */
[-C--:B0-----:R-:W-:Y:S02]  /*10360*/  IADD3 R6, P5, R26, R2.reuse, RZ ;  /* 0x000000021a067210 */ /* 0x081fe40007fbe0ff */
[----:B--2---:R-:W-:-:S03]  /*10370*/  IADD3 R15, P6, R3, R2, RZ ;  /* 0x00000002030f7210 */ /* 0x004fc60007fde0ff */
[----:B------:R0:W-:Y:S04]  /*10380*/  STL [R1+0xad4], R6 ;  /* 0x000ad40601007387 */ /* 0x0001e80000100800 */
[----:B------:R-:W-:Y:S01]  /*10390*/  STL [R1+0xad8], R15 ;  /* 0x000ad80f01007387 */ /* 0x000fe20000100800 */
[-C--:B0-----:R-:W-:Y:S02]  /*103a0*/  LEA.HI.X.SX32 R6, R24, R0.reuse, 0x1, P4 ;  /* 0x0000000018067211 */ /* 0x081fe400020f0eff */
[----:B------:R-:W0:Y:S03]  /*103b0*/  LDC R24, c[0x0][0x268] ;  /* 0x00009a00ff187b82 */ /* 0x000e260000000800 */
[----:B------:R2:W-:Y:S05]  /*103c0*/  STL [R1+0xac8], R6 ;  /* 0x000ac80601007387 */ /* 0x0005ea0000100800 */
[----:B--2---:R-:W2:Y:S01]  /*103d0*/  LDC R6, c[0x0][0x268] ;  /* 0x00009a00ff067b82 */ /* 0x004ea20000000800 */
[----:B------:R-:W-:-:S05]  /*103e0*/  LEA.HI.X.SX32 R15, R26, R0, 0x1, P5 ;  /* 0x000000001a0f7211 */ /* 0x000fca00028f0eff */
[----:B------:R1:W-:Y:S01]  /*103f0*/  STL [R1+0xac4], R15 ;  /* 0x000ac40f01007387 */ /* 0x0003e20000100800 */
[C-C-:B0-----:R-:W-:Y:S02]  /*10400*/  IMAD R28, R24.reuse, 0x2, R3.reuse ;  /* 0x00000002181c7824 */ /* 0x141fe400078e0203 */
[----:B------:R-:W-:Y:S02]  /*10410*/  IMAD R26, R24, 0x2, R3 ;  /* 0x00000002181a7824 */ /* 0x000fe400078e0203 */
[----:B---3--:R-:W-:Y:S01]  /*10420*/  IMAD R19, R19, 0x2, R22 ;  /* 0x0000000213137824 */ /* 0x008fe200078e0216 */
[----:B-1----:R-:W-:Y:S01]  /*10430*/  LEA.HI.X.SX32 R15, R3, R0, 0x1, P6 ;  /* 0x00000000030f7211 */ /* 0x002fe200030f0eff */
[----:B------:R-:W0:Y:S01]  /*10440*/  LDC R24, c[0x0][0x268] ;  /* 0x00009a00ff187b82 */ /* 0x000e220000000800 */
[----:B--2---:R-:W-:Y:S01]  /*10450*/  IMAD R26, R6, 0x2, R26 ;  /* 0x00000002061a7824 */ /* 0x004fe200078e021a */
[-C--:B------:R-:W-:Y:S02]  /*10460*/  IADD3 R6, P4, R28, R2.reuse, RZ ;  /* 0x000000021c067210 */ /* 0x080fe40007f9e0ff */
[----:B------:R1:W-:Y:S04]  /*10470*/  STL [R1+0xab4], R15 ;  /* 0x000ab40f01007387 */ /* 0x0003e80000100800 */
[----:B------:R5:W-:Y:S01]  /*10480*/  STL [R1+0xab8], R6 ;  /* 0x000ab80601007387 */ /* 0x000be20000100800 */
[----:B-1----:R-:W-:-:S05]  /*10490*/  IADD3 R15, P5, R26, R2, RZ ;  /* 0x000000021a0f7210 */ /* 0x002fca0007fbe0ff */
[----:B------:R1:W-:Y:S01]  /*104a0*/  STL [R1+0xabc], R15 ;  /* 0x000abc0f01007387 */ /* 0x0003e20000100800 */
[----:B-----5:R-:W-:-:S05]  /*104b0*/  IADD3 R6, P6, R25, R2, RZ ;  /* 0x0000000219067210 */ /* 0x020fca0007fde0ff */
[----:B------:R2:W-:Y:S01]  /*104c0*/  STL [R1+0xac0], R6 ;  /* 0x000ac00601007387 */ /* 0x0005e20000100800 */
[-C--:B-1----:R-:W-:Y:S02]  /*104d0*/  LEA.HI.X.SX32 R15, R28, R0.reuse, 0x1, P4 ;  /* 0x000000001c0f7211 */ /* 0x082fe400020f0eff */
[-C--:B------:R-:W-:Y:S02]  /*104e0*/  LEA.HI.X.SX32 R28, R26, R0.reuse, 0x1, P5 ;  /* 0x000000001a1c7211 */ /* 0x080fe400028f0eff */
[----:B------:R-:W1:Y:S08]  /*104f0*/  LDC R26, c[0x0][0x268] ;  /* 0x00009a00ff1a7b82 */ /* 0x000e700000000800 */
[----:B--2---:R-:W2:Y:S01]  /*10500*/  LDC R6, c[0x0][0x268] ;  /* 0x00009a00ff067b82 */ /* 0x004ea20000000800 */
[----:B------:R3:W-:Y:S04]  /*10510*/  STL [R1+0xab0], R15 ;  /* 0x000ab00f01007387 */ /* 0x0007e80000100800 */
[----:B------:R2:W-:Y:S01]  /*10520*/  STL [R1+0xaac], R28 ;  /* 0x000aac1c01007387 */ /* 0x0005e20000100800 */
[----:B---3--:R-:W-:Y:S01]  /*10530*/  LEA.HI.X.SX32 R15, R25, R0, 0x1, P6 ;  /* 0x00000000190f7211 */ /* 0x008fe200030f0eff */
[----:B------:R-:W-:Y:S01]  /*10540*/  IMAD R20, R20, 0x2, R19 ;  /* 0x0000000214147824 */ /* 0x000fe200078e0213 */
[----:B------:R-:W3:Y:S03]  /*10550*/  LDC R25, c[0x0][0x268] ;  /* 0x00009a00ff197b82 */ /* 0x000ee60000000800 */
[----:B------:R5:W-:Y:S01]  /*10560*/  STL [R1+0xa9c], R15 ;  /* 0x000a9c0f01007387 */ /* 0x000be20000100800 */
[----:B--2---:R-:W-:-:S02]  /*10570*/  IMAD R28, R6, 0x2, R4 ;  /* 0x00000002061c7824 */ /* 0x004fc400078e0204 */
[----:B-----5:R-:W-:Y:S01]  /*10580*/  IMAD R15, R6, 0x2, R4 ;  /* 0x00000002060f7824 */ /* 0x020fe200078e0204 */
[-C--:B------:R-:W-:Y:S01]  /*10590*/  IADD3 R6, P4, R4, R2.reuse, RZ ;  /* 0x0000000204067210 */ /* 0x080fe20007f9e0ff */
[----:B-1----:R-:W-:Y:S02]  /*105a0*/  IMAD R28, R26, 0x2, R28 ;  /* 0x000000021a1c7824 */ /* 0x002fe400078e021c */
[----:B------:R-:W-:Y:S01]  /*105b0*/  IMAD R27, R21, 0x2, R20 ;  /* 0x00000002151b7824 */ /* 0x000fe200078e0214 */
[----:B------:R-:W1:Y:S01]  /*105c0*/  LDC R26, c[0x0][0x268] ;  /* 0x00009a00ff1a7b82 */ /* 0x000e620000000800 */
[----:B------:R2:W-:Y:S07]  /*105d0*/  STL [R1+0xaa0], R6 ;  /* 0x000aa00601007387 */ /* 0x0005ee0000100800 */
[----:B------:R-:W5:Y:S01]  /*105e0*/  LDC R21, c[0x0][0x268] ;  /* 0x00009a00ff157b82 */ /* 0x000f620000000800 */
[----:B--2---:R-:W-:-:S05]  /*105f0*/  IADD3 R6, P5, R15, R2, RZ ;  /* 0x000000020f067210 */ /* 0x004fca0007fbe0ff */
[----:B------:R2:W-:Y:S02]  /*10600*/  STL [R1+0xaa4], R6 ;  /* 0x000aa40601007387 */ /* 0x0005e40000100800 */
[----:B--2---:R-:W-:-:S05]  /*10610*/  IADD3 R6, P6, R28, R2, RZ ;  /* 0x000000021c067210 */ /* 0x004fca0007fde0ff */
[----:B------:R2:W-:Y:S04]  /*10620*/  STL [R1+0xaa8], R6 ;  /* 0x000aa80601007387 */ /* 0x0005e80000100800 */
[----:B--2---:R-:W2:Y:S01]  /*10630*/  LDL.LU R6, [R1+0x15e4] ;  /* 0x0015e40001067983 */ /* 0x004ea20000300800 */
[----:B-----5:R-:W-:-:S04]  /*10640*/  IMAD R21, R21, 0x2, R27 ;  /* 0x0000000215157824 */ /* 0x020fc800078e021b */
[----:B------:R-:W-:-:S04]  /*10650*/  IMAD R23, R23, 0x2, R21 ;  /* 0x0000000217177824 */ /* 0x000fc800078e0215 */
[----:B0-----:R-:W-:Y:S02]  /*10660*/  IMAD R3, R24, 0x2, R23 ;  /* 0x0000000218037824 */ /* 0x001fe400078e0217 */
[----:B------:R-:W0:Y:S01]  /*10670*/  LDC R24, c[0x0][0x268] ;  /* 0x00009a00ff187b82 */ /* 0x000e220000000800 */
[-C--:B------:R-:W-:Y:S02]  /*10680*/  LEA.HI.X.SX32 R4, R4, R0.reuse, 0x1, P4 ;  /* 0x0000000004047211 */ /* 0x080fe400020f0eff */
[----:B------:R-:W-:-:S03]  /*10690*/  LEA.HI.X.SX32 R15, R15, R0, 0x1, P5 ;  /* 0x000000000f0f7211 */ /* 0x000fc600028f0eff */
[----:B------:R-:W-:Y:S04]  /*106a0*/  STL [R1+0xa98], R4 ;  /* 0x000a980401007387 */ /* 0x000fe80000100800 */
[----:B------:R5:W-:Y:S02]  /*106b0*/  STL [R1+0xa94], R15 ;  /* 0x000a940f01007387 */ /* 0x000be40000100800 */
[----:B-----5:R-:W-:Y:S02]  /*106c0*/  LEA.HI.X.SX32 R15, R28, R0, 0x1, P6 ;  /* 0x000000001c0f7211 */ /* 0x020fe400030f0eff */
[----:B----4-:R-:W-:-:S03]  /*106d0*/  IADD3 R28, P4, R10, R2, RZ ;  /* 0x000000020a1c7210 */ /* 0x010fc60007f9e0ff */
[----:B------:R4:W-:Y:S01]  /*106e0*/  STL [R1+0xa84], R15 ;  /* 0x000a840f01007387 */ /* 0x0009e20000100800 */
[----:B0-----:R-:W-:-:S03]  /*106f0*/  IMAD R24, R24, 0x2, R3 ;  /* 0x0000000218187824 */ /* 0x001fc600078e0203 */
[----:B------:R0:W-:Y:S01]  /*10700*/  STL [R1+0xa88], R28 ;  /* 0x000a881c01007387 */ /* 0x0001e20000100800 */
[----:B----4-:R-:W-:Y:S01]  /*10710*/  IADD3 R15, P5, R13, R2, RZ ;  /* 0x000000020d0f7210 */ /* 0x010fe20007fbe0ff */
[----:B---3--:R-:W-:Y:S01]  /*10720*/  IMAD R25, R25, 0x2, R24 ;  /* 0x0000000219197824 */ /* 0x008fe200078e0218 */
[----:B0-----:R-:W0:Y:S03]  /*10730*/  LDC R28, c[0x0][0x268] ;  /* 0x00009a00ff1c7b82 */ /* 0x001e260000000800 */
[----:B------:R2:W-:Y:S01]  /*10740*/  STL [R1+0xa8c], R15 ;  /* 0x000a8c0f01007387 */ /* 0x0005e20000100800 */
[----:B-1----:R-:W-:-:S04]  /*10750*/  IMAD R4, R26, 0x2, R25 ;  /* 0x000000021a047824 */ /* 0x002fc800078e0219 */
[----:B------:R-:W1:Y:S02]  /*10760*/  LDC R26, c[0x0][0x268] ;  /* 0x00009a00ff1a7b82 */ /* 0x000e640000000800 */
[----:B-1----:R-:W-:-:S04]  /*10770*/  IMAD R26, R26, 0x2, R4 ;  /* 0x000000021a1a7824 */ /* 0x002fc800078e0204 */
[----:B0-----:R-:W-:Y:S01]  /*10780*/  IMAD R28, R28, 0x2, R26 ;  /* 0x000000021c1c7824 */ /* 0x001fe200078e021a */
[----:B--2---:R-:W-:-:S05]  /*10790*/  IADD3 R15, P6, R6, R2, RZ ;  /* 0x00000002060f7210 */ /* 0x004fca0007fde0ff */
[----:B------:R0:W-:Y:S02]  /*107a0*/  STL [R1+0xa90], R15 ;  /* 0x000a900f01007387 */ /* 0x0001e40000100800 */
[-C--:B0-----:R-:W-:Y:S02]  /*107b0*/  LEA.HI.X.SX32 R15, R10, R0.reuse, 0x1, P4 ;  /* 0x000000000a0f7211 */ /* 0x081fe400020f0eff */
[----:B------:R-:W0:Y:S03]  /*107c0*/  LDC R10, c[0x0][0x268] ;  /* 0x00009a00ff0a7b82 */ /* 0x000e260000000800 */
[----:B------:R1:W-:Y:S01]  /*107d0*/  STL [R1+0xa80], R15 ;  /* 0x000a800f01007387 */ /* 0x0003e20000100800 */
[-C--:B------:R-:W-:Y:S02]  /*107e0*/  LEA.HI.X.SX32 R6, R6, R0.reuse, 0x1, P6 ;  /* 0x0000000006067211 */ /* 0x080fe400030f0eff */
[----:B-1----:R-:W-:-:S02]  /*107f0*/  LEA.HI.X.SX32 R15, R13, R0, 0x1, P5 ;  /* 0x000000000d0f7211 */ /* 0x002fc400028f0eff */
[----:B------:R-:W1:Y:S03]  /*10800*/  LDC R13, c[0x0][0x268] ;  /* 0x00009a00ff0d7b82 */ /* 0x000e660000000800 */
[----:B------:R2:W-:Y:S04]  /*10810*/  STL [R1+0xa7c], R15 ;  /* 0x000a7c0f01007387 */ /* 0x0005e80000100800 */
[----:B------:R-:W-:Y:S01]  /*10820*/  STL [R1+0xa6c], R6 ;  /* 0x000a6c0601007387 */ /* 0x000fe20000100800 */
[----:B--2---:R-:W-:-:S05]  /*10830*/  IADD3 R15, P4, R29, R2, RZ ;  /* 0x000000021d0f7210 */ /* 0x004fca0007f9e0ff */
[----:B------:R2:W-:Y:S01]  /*10840*/  STL [R1+0xa70], R15 ;  /* 0x000a700f01007387 */ /* 0x0005e20000100800 */
[----:B0-----:R-:W-:Y:S01]  /*10850*/  IMAD R10, R10, 0x2, R29 ;  /* 0x000000020a0a7824 */ /* 0x001fe200078e021d */
[----:B--2---:R-:W0:Y:S01]  /*10860*/  LDC R15, c[0x0][0x268] ;  /* 0x00009a00ff0f7b82 */ /* 0x004e220000000800 */
[----:B-1----:R-:W-:-:S03]  /*10870*/  IMAD R6, R13, 0x2, R28 ;  /* 0x000000020d067824 */ /* 0x002fc600078e021c */
[----:B------:R-:W-:Y:S02]  /*10880*/  IADD3 R13, P5, R10, R2, RZ ;  /* 0x000000020a0d7210 */ /* 0x000fe40007fbe0ff */
[----:B------:R-:W-:-:S03]  /*10890*/  LEA.HI.X.SX32 R29, R29, R0, 0x1, P4 ;  /* 0x000000001d1d7211 */ /* 0x000fc600020f0eff */
[----:B------:R1:W-:Y:S02]  /*108a0*/  STL [R1+0xa74], R13 ;  /* 0x000a740d01007387 */ /* 0x0003e40000100800 */
[----:B-1----:R-:W-:-:S05]  /*108b0*/  IADD3 R13, P6, R7, R2, RZ ;  /* 0x00000002070d7210 */ /* 0x002fca0007fde0ff */
[----:B------:R1:W-:Y:S04]  /*108c0*/  STL [R1+0xa78], R13 ;  /* 0x000a780d01007387 */ /* 0x0003e80000100800 */
[----:B------:R0:W-:Y:S01]  /*108d0*/  STL [R1+0xa68], R29 ;  /* 0x000a681d01007387 */ /* 0x0001e20000100800 */
[----:B-1----:R-:W1:Y:S01]  /*108e0*/  LDC R13, c[0x0][0x268] ;  /* 0x00009a00ff0d7b82 */ /* 0x002e620000000800 */
[----:B0-----:R-:W-:Y:S01]  /*108f0*/  IMAD R29, R15, 0x2, R6 ;  /* 0x000000020f1d7824 */ /* 0x001fe200078e0206 */
[----:B------:R-:W-:-:S06]  /*10900*/  LEA.HI.X.SX32 R15, R10, R0, 0x1, P5 ;  /* 0x000000000a0f7211 */ /* 0x000fcc00028f0eff */
[----:B------:R-:W0:Y:S01]  /*10910*/  LDC R10, c[0x0][0x268] ;  /* 0x00009a00ff0a7b82 */ /* 0x000e220000000800 */
[----:B------:R-:W-:Y:S01]  /*10920*/  LEA.HI.X.SX32 R7, R7, R0, 0x1, P6 ;  /* 0x0000000007077211 */ /* 0x000fe200030f0eff */
[----:B------:R1:W-:Y:S04]  /*10930*/  STL [R1+0xa64], R15 ;  /* 0x000a640f01007387 */ /* 0x0003e80000100800 */
[----:B------:R0:W-:Y:S01]  /*10940*/  STL [R1+0xa54], R7 ;  /* 0x000a540701007387 */ /* 0x0001e20000100800 */
[----:B-1----:R-:W-:Y:S01]  /*10950*/  IMAD R15, R13, 0x2, R8 ;  /* 0x000000020d0f7824 */ /* 0x002fe200078e0208 */
[----:B------:R-:W-:Y:S01]  /*10960*/  IADD3 R13, P4, R8, R2, RZ ;  /* 0x00000002080d7210 */ /* 0x000fe20007f9e0ff */
[----:B0-----:R-:W-:-:S03]  /*10970*/  IMAD R7, R10, 0x2, R29 ;  /* 0x000000020a077824 */ /* 0x001fc600078e021d */
[-C--:B------:R-:W-:Y:S01]  /*10980*/  IADD3 R10, P5, R15, R2.reuse, RZ ;  /* 0x000000020f0a7210 */ /* 0x080fe20007fbe0ff */
[----:B------:R0:W-:Y:S04]  /*10990*/  STL [R1+0xa58], R13 ;  /* 0x000a580d01007387 */ /* 0x0001e80000100800 */
[----:B------:R1:W-:Y:S01]  /*109a0*/  STL [R1+0xa5c], R10 ;  /* 0x000a5c0a01007387 */ /* 0x0003e20000100800 */
[----:B0-----:R-:W0:Y:S01]  /*109b0*/  LDC R13, c[0x0][0x268] ;  /* 0x00009a00ff0d7b82 */ /* 0x001e220000000800 */
[----:B-1----:R-:W-:-:S05]  /*109c0*/  IADD3 R10, P6, R9, R2, RZ ;  /* 0x00000002090a7210 */ /* 0x002fca0007fde0ff */
[----:B------:R1:W-:Y:S04]  /*109d0*/  STL [R1+0xa60], R10 ;  /* 0x000a600a01007387 */ /* 0x0003e80000100800 */
[----:B-1----:R-:W2:Y:S01]  /*109e0*/  LDL.LU R10, [R1+0x15e0] ;  /* 0x0015e000010a7983 */ /* 0x002ea20000300800 */
[----:B------:R-:W-:-:S05]  /*109f0*/  LEA.HI.X.SX32 R8, R8, R0, 0x1, P4 ;  /* 0x0000000008087211 */ /* 0x000fca00020f0eff */
[----:B------:R0:W-:Y:S02]  /*10a00*/  STL [R1+0xa50], R8 ;  /* 0x000a500801007387 */ /* 0x0001e40000100800 */
[----:B0-----:R-:W-:Y:S02]  /*10a10*/  IMAD R8, R13, 0x2, R7 ;  /* 0x000000020d087824 */ /* 0x001fe400078e0207 */
[----:B------:R-:W0:Y:S01]  /*10a20*/  LDC R13, c[0x0][0x268] ;  /* 0x00009a00ff0d7b82 */ /* 0x000e220000000800 */
[-C--:B------:R-:W-:Y:S02]  /*10a30*/  LEA.HI.X.SX32 R15, R15, R0.reuse, 0x1, P5 ;  /* 0x000000000f0f7211 */ /* 0x080fe400028f0eff */
[----:B------:R-:W-:-:S03]  /*10a40*/  LEA.HI.X.SX32 R9, R9, R0, 0x1, P6 ;  /* 0x0000000009097211 */ /* 0x000fc600030f0eff */
[----:B------:R-:W-:Y:S04]  /*10a50*/  STL [R1+0xa4c], R15 ;  /* 0x000a4c0f01007387 */ /* 0x000fe80000100800 */
[----:B------:R0:W-:Y:S02]  /*10a60*/  STL [R1+0xa3c], R9 ;  /* 0x000a3c0901007387 */ /* 0x0001e40000100800 */
[----:B0-----:R-:W-:Y:S01]  /*10a70*/  IMAD R9, R13, 0x2, R8 ;  /* 0x000000020d097824 */ /* 0x001fe200078e0208 */
[-C--:B------:R-:W-:Y:S02]  /*10a80*/  IADD3 R13, P5, R12, R2.reuse, RZ ;  /* 0x000000020c0d7210 */ /* 0x080fe40007fbe0ff */
[----:B--2---:R-:W-:-:S05]  /*10a90*/  IADD3 R15, P4, R10, R2, RZ ;  /* 0x000000020a0f7210 */ /* 0x004fca0007f9e0ff */
        /* <DEDUP_REMOVED lines=19> */
[-C--:B------:R-:W-:Y:S02]  /*10bd0*/  LEA.HI.X.SX32 R13, R13, R0.reuse, 0x1, P4 ;  /* 0x000000000d0d7211 */ /* 0x080fe400020f0eff */
[----:B------:R-:W-:Y:S01]  /*10be0*/  LEA.HI.X.SX32 R17, R17, R0, 0x1, P5 ;  /* 0x0000000011117211 */ /* 0x000fe200028f0eff */
[----:B0-----:R-:W0:Y:S01]  /*10bf0*/  LDC R12, c[0x0][0x268] ;  /* 0x00009a00ff0c7b82 */ /* 0x001e220000000800 */
[----:B-1----:R-:W-:-:S05]  /*10c00*/  IADD3 R15, P6, R14, R2, RZ ;  /* 0x000000020e0f7210 */ /* 0x002fca0007fde0ff */
[----:B------:R1:W-:Y:S04]  /*10c10*/  STL [R1+0xa30], R15 ;  /* 0x000a300f01007387 */ /* 0x0003e80000100800 */
[----:B-1----:R-:W2:Y:S04]  /*10c20*/  LDL.LU R15, [R1+0x15d8] ;  /* 0x0015d800010f7983 */ /* 0x002ea80000300800 */
[----:B------:R1:W-:Y:S04]  /*10c30*/  STL [R1+0xa20], R13 ;  /* 0x000a200d01007387 */ /* 0x0003e80000100800 */
[----:B------:R3:W-:Y:S01]  /*10c40*/  STL [R1+0xa1c], R17 ;  /* 0x000a1c1101007387 */ /* 0x0007e20000100800 */
[----:B-1----:R-:W1:Y:S01]  /*10c50*/  LDC R13, c[0x0][0x268] ;  /* 0x00009a00ff0d7b82 */ /* 0x002e620000000800 */
[----:B---3--:R-:W-:-:S05]  /*10c60*/  LEA.HI.X.SX32 R17, R14, R0, 0x1, P6 ;  /* 0x000000000e117211 */ /* 0x008fca00030f0eff */
[----:B------:R3:W-:Y:S02]  /*10c70*/  STL [R1+0xa0c], R17 ;  /* 0x000a0c1101007387 */ /* 0x0007e40000100800 */
[----:B---3--:R-:W3:Y:S01]  /*10c80*/  LDC R17, c[0x0][0x268] ;  /* 0x00009a00ff117b82 */ /* 0x008ee20000000800 */
[----:B0-----:R-:W-:-:S04]  /*10c90*/  IMAD R12, R12, 0x2, R11 ;  /* 0x000000020c0c7824 */ /* 0x001fc800078e020b */
[----:B-1----:R-:W-:Y:S01]  /*10ca0*/  IMAD R13, R13, 0x2, R12 ;  /* 0x000000020d0d7824 */ /* 0x002fe200078e020c */
[----:B--2---:R-:W-:-:S05]  /*10cb0*/  IADD3 R14, P4, R15, R2, RZ ;  /* 0x000000020f0e7210 */ /* 0x004fca0007f9e0ff */
[----:B------:R0:W-:Y:S02]  /*10cc0*/  STL [R1+0xa10], R14 ;  /* 0x000a100e01007387 */ /* 0x0001e40000100800 */
[----:B0-----:R-:W-:-:S05]  /*10cd0*/  IADD3 R14, P5, R5, R2, RZ ;  /* 0x00000002050e7210 */ /* 0x001fca0007fbe0ff */
[----:B------:R0:W-:Y:S02]  /*10ce0*/  STL [R1+0xa14], R14 ;  /* 0x000a140e01007387 */ /* 0x0001e40000100800 */
[----:B0-----:R-:W-:-:S05]  /*10cf0*/  IADD3 R14, P6, R16, R2, RZ ;  /* 0x00000002100e7210 */ /* 0x001fca0007fde0ff */
[----:B------:R3:W-:Y:S02]  /*10d00*/  STL [R1+0xa18], R14 ;  /* 0x000a180e01007387 */ /* 0x0007e40000100800 */
[----:B---3--:R-:W-:Y:S02]  /*10d10*/  IMAD R14, R17, 0x2, R13 ;  /* 0x00000002110e7824 */ /* 0x008fe400078e020d */
[----:B------:R-:W0:Y:S01]  /*10d20*/  LDC R17, c[0x0][0x268] ;  /* 0x00009a00ff117b82 */ /* 0x000e220000000800 */
[-C--:B------:R-:W-:Y:S02]  /*10d30*/  LEA.HI.X.SX32 R15, R15, R0.reuse, 0x1, P4 ;  /* 0x000000000f0f7211 */ /* 0x080fe400020f0eff */
[----:B------:R-:W-:-:S03]  /*10d40*/  LEA.HI.X.SX32 R5, R5, R0, 0x1, P5 ;  /* 0x0000000005057211 */ /* 0x000fc600028f0eff */
[----:B------:R-:W-:Y:S04]  /*10d50*/  STL [R1+0xa08], R15 ;  /* 0x000a080f01007387 */ /* 0x000fe80000100800 */
[----:B------:R0:W-:Y:S01]  /*10d60*/  STL [R1+0xa04], R5 ;  /* 0x000a040501007387 */ /* 0x0001e20000100800 */
[----:B------:R-:W-:Y:S01]  /*10d70*/  LEA.HI.X.SX32 R16, R16, R0, 0x1, P6 ;  /* 0x0000000010107211 */ /* 0x000fe200030f0eff */
[----:B0-----:R-:W-:Y:S02]  /*10d80*/  IMAD R5, R17, 0x2, R14 ;  /* 0x0000000211057824 */ /* 0x001fe400078e020e */
[----:B------:R-:W0:Y:S01]  /*10d90*/  LDC R17, c[0x0][0x268] ;  /* 0x00009a00ff117b82 */ /* 0x000e220000000800 */
[-C--:B------:R-:W-:Y:S01]  /*10da0*/  IADD3 R15, P4, R18, R2.reuse, RZ ;  /* 0x00000002120f7210 */ /* 0x080fe20007f9e0ff */
[----:B------:R1:W-:Y:S04]  /*10db0*/  STL [R1+0x9f4], R16 ;  /* 0x0009f41001007387 */ /* 0x0003e80000100800 */
[----:B------:R2:W-:Y:S01]  /*10dc0*/  STL [R1+0x9f8], R15 ;  /* 0x0009f80f01007387 */ /* 0x0005e20000100800 */
[----:B-1----:R-:W-:-:S02]  /*10dd0*/  IADD3 R16, P5, R22, R2, RZ ;  /* 0x0000000216107210 */ /* 0x002fc40007fbe0ff */
[----:B--2---:R-:W-:-:S03]  /*10de0*/  IADD3 R15, P6, R19, R2, RZ ;  /* 0x00000002130f7210 */ /* 0x004fc60007fde0ff */
[----:B------:R-:W-:Y:S04]  /*10df0*/  STL [R1+0x9fc], R16 ;  /* 0x0009fc1001007387 */ /* 0x000fe80000100800 */
[----:B------:R0:W-:Y:S02]  /*10e00*/  STL [R1+0xa00], R15 ;  /* 0x000a000f01007387 */ /* 0x0001e40000100800 */
[----:B0-----:R-:W-:Y:S02]  /*10e10*/  IMAD R15, R17, 0x2, R5 ;  /* 0x00000002110f7824 */ /* 0x001fe400078e0205 */
[----:B------:R-:W0:Y:S01]  /*10e20*/  LDC R17, c[0x0][0x268] ;  /* 0x00009a00ff117b82 */ /* 0x000e220000000800 */
[-C--:B------:R-:W-:Y:S02]  /*10e30*/  LEA.HI.X.SX32 R16, R18, R0.reuse, 0x1, P4 ;  /* 0x0000000012107211 */ /* 0x080fe400020f0eff */
[----:B------:R-:W-:-:S03]  /*10e40*/  LEA.HI.X.SX32 R19, R19, R0, 0x1, P6 ;  /* 0x0000000013137211 */ /* 0x000fc600030f0eff */
[----:B------:R1:W-:Y:S01]  /*10e50*/  STL [R1+0x9f0], R16 ;  /* 0x0009f01001007387 */ /* 0x0003e20000100800 */
[----:B------:R-:W-:Y:S02]  /*10e60*/  IADD3 R18, P4, R20, R2, RZ ;  /* 0x0000000214127210 */ /* 0x000fe40007f9e0ff */
[----:B-1----:R-:W-:Y:S02]  /*10e70*/  LEA.HI.X.SX32 R16, R22, R0, 0x1, P5 ;  /* 0x0000000016107211 */ /* 0x002fe400028f0eff */
[----:B------:R-:W-:-:S03]  /*10e80*/  IADD3 R22, P5, R27, R2, RZ ;  /* 0x000000021b167210 */ /* 0x000fc60007fbe0ff */
[----:B------:R0:W-:Y:S04]  /*10e90*/  STL [R1+0x9ec], R16 ;  /* 0x0009ec1001007387 */ /* 0x0001e80000100800 */
[----:B------:R1:W-:Y:S04]  /*10ea0*/  STL [R1+0x9dc], R19 ;  /* 0x0009dc1301007387 */ /* 0x0003e80000100800 */
[----:B------:R2:W-:Y:S01]  /*10eb0*/  STL [R1+0x9e0], R18 ;  /* 0x0009e01201007387 */ /* 0x0005e20000100800 */
[----:B0-----:R-:W-:Y:S02]  /*10ec0*/  IMAD R16, R17, 0x2, R15 ;  /* 0x0000000211107824 */ /* 0x001fe400078e020f */
[----:B------:R-:W0:Y:S01]  /*10ed0*/  LDC R17, c[0x0][0x268] ;  /* 0x00009a00ff117b82 */ /* 0x000e220000000800 */
[----:B------:R3:W-:Y:S01]  /*10ee0*/  STL [R1+0x9e4], R22 ;  /* 0x0009e41601007387 */ /* 0x0007e20000100800 */
[----:B-1----:R-:W-:-:S02]  /*10ef0*/  LEA.HI.X.SX32 R19, R20, R0, 0x1, P4 ;  /* 0x0000000014137211 */ /* 0x002fc400020f0eff */
[----:B--2---:R-:W-:Y:S02]  /*10f00*/  IADD3 R18, P6, R21, R2, RZ ;  /* 0x0000000215127210 */ /* 0x004fe40007fde0ff */
[----:B---3--:R-:W-:-:S03]  /*10f10*/  LEA.HI.X.SX32 R22, R27, R0, 0x1, P5 ;  /* 0x000000001b167211 */ /* 0x008fc600028f0eff */
[----:B------:R1:W-:Y:S04]  /*10f20*/  STL [R1+0x9e8], R18 ;  /* 0x0009e81201007387 */ /* 0x0003e80000100800 */
[----:B------:R-:W-:Y:S01]  /*10f30*/  STL [R1+0x9d8], R19 ;  /* 0x0009d81301007387 */ /* 0x000fe20000100800 */
[----:B-1----:R-:W1:Y:S03]  /*10f40*/  LDC R18, c[0x0][0x268] ;  /* 0x00009a00ff127b82 */ /* 0x002e660000000800 */
[----:B------:R2:W-:Y:S05]  /*10f50*/  STL [R1+0x9d4], R22 ;  /* 0x0009d41601007387 */ /* 0x0005ea0000100800 */
[----:B--2---:R-:W2:Y:S01]  /*10f60*/  LDC R22, c[0x0][0x268] ;  /* 0x00009a00ff167b82 */ /* 0x004ea20000000800 */
[----:B------:R-:W-:-:S02]  /*10f70*/  LEA.HI.X.SX32 R20, R21, R0, 0x1, P6 ;  /* 0x0000000015147211 */ /* 0x000fc400030f0eff */
[-C--:B------:R-:W-:Y:S01]  /*10f80*/  IADD3 R19, P4, R23, R2.reuse, RZ ;  /* 0x0000000217137210 */ /* 0x080fe20007f9e0ff */
[----:B0-----:R-:W-:Y:S02]  /*10f90*/  IMAD R17, R17, 0x2, R16 ;  /* 0x0000000211117824 */ /* 0x001fe400078e0210 */
[----:B------:R-:W-:Y:S04]  /*10fa0*/  STL [R1+0x9c4], R20 ;  /* 0x0009c41401007387 */ /* 0x000fe80000100800 */
[----:B------:R0:W-:Y:S01]  /*10fb0*/  STL [R1+0x9c8], R19 ;  /* 0x0009c81301007387 */ /* 0x0001e20000100800 */
[----:B-1----:R-:W-:Y:S01]  /*10fc0*/  IMAD R18, R18, 0x2, R17 ;  /* 0x0000000212127824 */ /* 0x002fe200078e0211 */
[----:B0-----:R-:W-:-:S05]  /*10fd0*/  IADD3 R19, P5, R3, R2, RZ ;  /* 0x0000000203137210 */ /* 0x001fca0007fbe0ff */
[----:B------:R2:W-:Y:S02]  /*10fe0*/  STL [R1+0x9cc], R19 ;  /* 0x0009cc1301007387 */ /* 0x0005e40000100800 */
[----:B--2---:R-:W-:Y:S02]  /*10ff0*/  IMAD R19, R22, 0x2, R18 ;  /* 0x0000000216137824 */ /* 0x004fe400078e0212 */
[----:B------:R-:W0:Y:S01]  /*11000*/  LDC R22, c[0x0][0x268] ;  /* 0x00009a00ff167b82 */ /* 0x000e220000000800 */
[----:B------:R-:W-:Y:S02]  /*11010*/  IADD3 R21, P6, R24, R2, RZ ;  /* 0x0000000218157210 */ /* 0x000fe40007fde0ff */
[-C--:B------:R-:W-:Y:S02]  /*11020*/  LEA.HI.X.SX32 R20, R23, R0.reuse, 0x1, P4 ;  /* 0x0000000017147211 */ /* 0x080fe400020f0eff */
[----:B------:R-:W-:Y:S01]  /*11030*/  LEA.HI.X.SX32 R3, R3, R0, 0x1, P5 ;  /* 0x0000000003037211 */ /* 0x000fe200028f0eff */
[----:B------:R-:W-:Y:S04]  /*11040*/  STL [R1+0x9d0], R21 ;  /* 0x0009d01501007387 */ /* 0x000fe80000100800 */
[----:B------:R-:W-:Y:S04]  /*11050*/  STL [R1+0x9c0], R20 ;  /* 0x0009c01401007387 */ /* 0x000fe80000100800 */
[----:B------:R0:W-:Y:S02]  /*11060*/  STL [R1+0x9bc], R3 ;  /* 0x0009bc0301007387 */ /* 0x0001e40000100800 */
[----:B0-----:R-:W-:-:S02]  /*11070*/  IMAD R3, R22, 0x2, R19 ;  /* 0x0000000216037824 */ /* 0x001fc400078e0213 */
[----:B------:R-:W0:Y:S01]  /*11080*/  LDC R22, c[0x0][0x268] ;  /* 0x00009a00ff167b82 */ /* 0x000e220000000800 */
[----:B------:R-:W-:Y:S02]  /*11090*/  LEA.HI.X.SX32 R21, R24, R0, 0x1, P6 ;  /* 0x0000000018157211 */ /* 0x000fe400030f0eff */
[----:B------:R-:W-:-:S03]  /*110a0*/  IADD3 R20, P4, R25, R2, RZ ;  /* 0x0000000219147210 */ /* 0x000fc60007f9e0ff */
[----:B------:R-:W-:Y:S04]  /*110b0*/  STL [R1+0x9ac], R21 ;  /* 0x0009ac1501007387 */ /* 0x000fe80000100800 */
[----:B------:R1:W-:Y:S02]  /*110c0*/  STL [R1+0x9b0], R20 ;  /* 0x0009b01401007387 */ /* 0x0003e40000100800 */
[----:B-1----:R-:W-:-:S05]  /*110d0*/  IADD3 R20, P5, R4, R2, RZ ;  /* 0x0000000204147210 */ /* 0x002fca0007fbe0ff */
[----:B------:R0:W-:Y:S02]  /*110e0*/  STL [R1+0x9b4], R20 ;  /* 0x0009b41401007387 */ /* 0x0001e40000100800 */
[----:B0-----:R-:W-:Y:S02]  /*110f0*/  IMAD R20, R22, 0x2, R3 ;  /* 0x0000000216147824 */ /* 0x001fe400078e0203 */
        /* <DEDUP_REMOVED lines=29> */
[----:B-1----:R-:W-:Y:S01]  /*112d0*/  LEA.HI.X.SX32 R23, R7, R0, 0x1, P4 ;  /* 0x0000000007177211 */ /* 0x002fe200020f0eff */
[----:B0-----:R-:W-:Y:S02]  /*112e0*/  IMAD R7, R22, 0x2, R6 ;  /* 0x0000000216077824 */ /* 0x001fe400078e0206 */
[----:B------:R-:W0:Y:S01]  /*112f0*/  LDC R22, c[0x0][0x268] ;  /* 0x00009a00ff167b82 */ /* 0x000e220000000800 */
[----:B------:R-:W-:-:S02]  /*11300*/  IADD3 R25, P5, R8, R2, RZ ;  /* 0x0000000208197210 */ /* 0x000fc40007fbe0ff */
[----:B------:R-:W-:Y:S02]  /*11310*/  IADD3 R24, P6, R9, R2, RZ ;  /* 0x0000000209187210 */ /* 0x000fe40007fde0ff */
[----:B------:R-:W-:Y:S01]  /*11320*/  LEA.HI.X.SX32 R8, R8, R0, 0x1, P5 ;  /* 0x0000000008087211 */ /* 0x000fe200028f0eff */
[----:B------:R-:W-:Y:S04]  /*11330*/  STL [R1+0x984], R25 ;  /* 0x0009841901007387 */ /* 0x000fe80000100800 */
        /* <DEDUP_REMOVED lines=14> */
[----:B------:R-:W-:-:S03]  /*11420*/  LEA.HI.X.SX32 R10, R10, R0, 0x1, P4 ;  /* 0x000000000a0a7211 */ /* 0x000fc600020f0eff */
[----:B------:R-:W-:Y:S04]  /*11430*/  STL [R1+0x970], R23 ;  /* 0x0009701701007387 */ /* 0x000fe80000100800 */
[----:B------:R1:W-:Y:S02]  /*11440*/  STL [R1+0x960], R10 ;  /* 0x0009600a01007387 */ /* 0x0003e40000100800 */
[----:B-1----:R-:W-:-:S05]  /*11450*/  LEA.HI.X.SX32 R10, R11, R0, 0x1, P5 ;  /* 0x000000000b0a7211 */ /* 0x002fca00028f0eff */
[----:B------:R0:W-:Y:S02]  /*11460*/  STL [R1+0x95c], R10 ;  /* 0x00095c0a01007387 */ /* 0x0001e40000100800 */
[----:B0-----:R-:W-:Y:S02]  /*11470*/  IMAD R10, R22, 0x2, R9 ;  /* 0x00000002160a7824 */ /* 0x001fe400078e0209 */
        /* <DEDUP_REMOVED lines=11> */
[-C--:B------:R-:W-:Y:S01]  /*11530*/  LEA.HI.X.SX32 R13, R5, R0.reuse, 0x1, P6 ;  /* 0x00000000050d7211 */ /* 0x080fe200030f0eff */
[----:B------:R1:W-:Y:S01]  /*11540*/  STL [R1+0x958], R23 ;  /* 0x0009581701007387 */ /* 0x0003e20000100800 */
[----:B------:R-:W-:-:S03]  /*11550*/  LEA.HI.X.SX32 R14, R14, R0, 0x1, P5 ;  /* 0x000000000e0e7211 */ /* 0x000fc600028f0eff */
[----:B------:R2:W-:Y:S01]  /*11560*/  STL [R1+0x948], R12 ;  /* 0x0009480c01007387 */ /* 0x0005e20000100800 */
[----:B0-----:R-:W-:Y:S01]  /*11570*/  IMAD R5, R22, 0x2, R11 ;  /* 0x0000000216057824 */ /* 0x001fe200078e020b */
[----:B-1----:R-:W0:Y:S08]  /*11580*/  LDC R23, c[0x0][0x268] ;  /* 0x00009a00ff177b82 */ /* 0x002e300000000800 */
[----:B------:R-:W1:Y:S01]  /*11590*/  LDC R22, c[0x0][0x268] ;  /* 0x00009a00ff167b82 */ /* 0x000e620000000800 */
[-C--:B--2---:R-:W-:Y:S01]  /*115a0*/  IADD3 R12, P4, R15, R2.reuse, RZ ;  /* 0x000000020f0c7210 */ /* 0x084fe20007f9e0ff */
[----:B------:R-:W-:Y:S04]  /*115b0*/  STL [R1+0x944], R14 ;  /* 0x0009440e01007387 */ /* 0x000fe80000100800 */
[----:B------:R-:W-:Y:S04]  /*115c0*/  STL [R1+0x934], R13 ;  /* 0x0009340d01007387 */ /* 0x000fe80000100800 */
[----:B------:R2:W-:Y:S02]  /*115d0*/  STL [R1+0x938], R12 ;  /* 0x0009380c01007387 */ /* 0x0005e40000100800 */
[----:B--2---:R-:W-:-:S05]  /*115e0*/  IADD3 R12, P5, R16, R2, RZ ;  /* 0x00000002100c7210 */ /* 0x004fca0007fbe0ff */
[----:B------:R1:W-:Y:S02]  /*115f0*/  STL [R1+0x93c], R12 ;  /* 0x00093c0c01007387 */ /* 0x0003e40000100800 */
[----:B-1----:R-:W-:Y:S02]  /*11600*/  IMAD R12, R22, 0x2, R5 ;  /* 0x00000002160c7824 */ /* 0x002fe400078e0205 */
[----:B------:R-:W1:Y:S01]  /*11610*/  LDC R22, c[0x0][0x268] ;  /* 0x00009a00ff167b82 */ /* 0x000e620000000800 */
[----:B------:R-:W-:Y:S02]  /*11620*/  IADD3 R14, P6, R17, R2, RZ ;  /* 0x00000002110e7210 */ /* 0x000fe40007fde0ff */
[----:B------:R-:W-:-:S03]  /*11630*/  LEA.HI.X.SX32 R13, R15, R0, 0x1, P4 ;  /* 0x000000000f0d7211 */ /* 0x000fc600020f0eff */
[----:B------:R-:W-:Y:S04]  /*11640*/  STL [R1+0x940], R14 ;  /* 0x0009400e01007387 */ /* 0x000fe80000100800 */
[----:B------:R2:W-:Y:S02]  /*11650*/  STL [R1+0x930], R13 ;  /* 0x0009300d01007387 */ /* 0x0005e40000100800 */
[----:B--2---:R-:W-:-:S05]  /*11660*/  LEA.HI.X.SX32 R13, R16, R0, 0x1, P5 ;  /* 0x00000000100d7211 */ /* 0x004fca00028f0eff */
[----:B------:R1:W-:Y:S02]  /*11670*/  STL [R1+0x92c], R13 ;  /* 0x00092c0d01007387 */ /* 0x0003e40000100800 */
[----:B-1----:R-:W-:Y:S02]  /*11680*/  IMAD R13, R22, 0x2, R12 ;  /* 0x00000002160d7824 */ /* 0x002fe400078e020c */
[----:B------:R-:W1:Y:S01]  /*11690*/  LDC R22, c[0x0][0x268] ;  /* 0x00009a00ff167b82 */ /* 0x000e620000000800 */
[----:B------:R-:W-:Y:S02]  /*116a0*/  LEA.HI.X.SX32 R15, R17, R0, 0x1, P6 ;  /* 0x00000000110f7211 */ /* 0x000fe400030f0eff */
[----:B------:R-:W-:-:S03]  /*116b0*/  IADD3 R14, P4, R18, R2, RZ ;  /* 0x00000002120e7210 */ /* 0x000fc60007f9e0ff */
[----:B------:R-:W-:Y:S04]  /*116c0*/  STL [R1+0x91c], R15 ;  /* 0x00091c0f01007387 */ /* 0x000fe80000100800 */
[----:B------:R2:W-:Y:S02]  /*116d0*/  STL [R1+0x920], R14 ;  /* 0x0009200e01007387 */ /* 0x0005e40000100800 */
[----:B--2---:R-:W-:-:S05]  /*116e0*/  IADD3 R14, P5, R19, R2, RZ ;  /* 0x00000002130e7210 */ /* 0x004fca0007fbe0ff */
[----:B------:R1:W-:Y:S02]  /*116f0*/  STL [R1+0x924], R14 ;  /* 0x0009240e01007387 */ /* 0x0003e40000100800 */
[----:B-1----:R-:W-:Y:S02]  /*11700*/  IMAD R14, R22, 0x2, R13 ;  /* 0x00000002160e7824 */ /* 0x002fe400078e020d */
[----:B------:R-:W1:Y:S01]  /*11710*/  LDC R22, c[0x0][0x268] ;  /* 0x00009a00ff167b82 */ /* 0x000e620000000800 */
[----:B------:R-:W-:-:S05]  /*11720*/  IADD3 R16, P6, R3, R2, RZ ;  /* 0x0000000203107210 */ /* 0x000fca0007fde0ff */
[----:B------:R2:W-:Y:S01]  /*11730*/  STL [R1+0x928], R16 ;  /* 0x0009281001007387 */ /* 0x0005e20000100800 */
[-C--:B------:R-:W-:Y:S02]  /*11740*/  LEA.HI.X.SX32 R15, R18, R0.reuse, 0x1, P4 ;  /* 0x00000000120f7211 */ /* 0x080fe400020f0eff */
[-C--:B--2---:R-:W-:Y:S01]  /*11750*/  LEA.HI.X.SX32 R16, R3, R0.reuse, 0x1, P6 ;  /* 0x0000000003107211 */ /* 0x084fe200030f0eff */
[----:B-1----:R-:W-:Y:S02]  /*11760*/  IMAD R3, R22, 0x2, R14 ;  /* 0x0000000216037824 */ /* 0x002fe400078e020e */
[----:B------:R-:W1:Y:S01]  /*11770*/  LDC R22, c[0x0][0x268] ;  /* 0x00009a00ff167b82 */ /* 0x000e620000000800 */
[----:B------:R-:W-:Y:S01]  /*11780*/  LEA.HI.X.SX32 R17, R19, R0, 0x1, P5 ;  /* 0x0000000013117211 */ /* 0x000fe200028f0eff */
[----:B------:R2:W-:Y:S04]  /*11790*/  STL [R1+0x918], R15 ;  /* 0x0009180f01007387 */ /* 0x0005e80000100800 */
[----:B------:R-:W-:Y:S01]  /*117a0*/  STL [R1+0x914], R17 ;  /* 0x0009141101007387 */ /* 0x000fe20000100800 */
[----:B--2---:R-:W-:-:S03]  /*117b0*/  IADD3 R15, P4, R20, R2, RZ ;  /* 0x00000002140f7210 */ /* 0x004fc60007f9e0ff */
[----:B------:R-:W-:Y:S04]  /*117c0*/  STL [R1+0x904], R16 ;  /* 0x0009041001007387 */ /* 0x000fe80000100800 */
[----:B------:R2:W-:Y:S02]  /*117d0*/  STL [R1+0x908], R15 ;  /* 0x0009080f01007387 */ /* 0x0005e40000100800 */
[----:B--2---:R-:W-:-:S05]  /*117e0*/  IADD3 R15, P5, R4, R2, RZ ;  /* 0x00000002040f7210 */ /* 0x004fca0007fbe0ff */
[----:B------:R1:W-:Y:S02]  /*117f0*/  STL [R1+0x90c], R15 ;  /* 0x00090c0f01007387 */ /* 0x0003e40000100800 */
[----:B-1----:R-:W-:Y:S02]  /*11800*/  IMAD R15, R22, 0x2, R3 ;  /* 0x00000002160f7824 */ /* 0x002fe400078e0203 */
[----:B------:R-:W1:Y:S01]  /*11810*/  LDC R22, c[0x0][0x268] ;  /* 0x00009a00ff167b82 */ /* 0x000e620000000800 */
[----:B------:R-:W-:Y:S02]  /*11820*/  IADD3 R17, P6, R21, R2, RZ ;  /* 0x0000000215117210 */ /* 0x000fe40007fde0ff */
[-C--:B------:R-:W-:Y:S02]  /*11830*/  LEA.HI.X.SX32 R16, R20, R0.reuse, 0x1, P4 ;  /* 0x0000000014107211 */ /* 0x080fe400020f0eff */
[----:B------:R-:W-:Y:S01]  /*11840*/  LEA.HI.X.SX32 R4, R4, R0, 0x1, P5 ;  /* 0x0000000004047211 */ /* 0x000fe200028f0eff */
[----:B------:R-:W-:Y:S04]  /*11850*/  STL [R1+0x910], R17 ;  /* 0x0009101101007387 */ /* 0x000fe80000100800 */
[----:B------:R-:W-:Y:S04]  /*11860*/  STL [R1+0x900], R16 ;  /* 0x0009001001007387 */ /* 0x000fe80000100800 */
[----:B------:R1:W-:Y:S02]  /*11870*/  STL [R1+0x8fc], R4 ;  /* 0x0008fc0401007387 */ /* 0x0003e40000100800 */
[----:B-1----:R-:W-:-:S02]  /*11880*/  IMAD R4, R22, 0x2, R15 ;  /* 0x0000000216047824 */ /* 0x002fc400078e020f */
[----:B------:R-:W1:Y:S01]  /*11890*/  LDC R22, c[0x0][0x268] ;  /* 0x00009a00ff167b82 */ /* 0x000e620000000800 */
[----:B------:R-:W-:Y:S02]  /*118a0*/  LEA.HI.X.SX32 R17, R21, R0, 0x1, P6 ;  /* 0x0000000015117211 */ /* 0x000fe400030f0eff */
[----:B------:R-:W-:-:S03]  /*118b0*/  IADD3 R16, P4, R6, R2, RZ ;  /* 0x0000000206107210 */ /* 0x000fc60007f9e0ff */
[----:B------:R-:W-:Y:S04]  /*118c0*/  STL [R1+0x8ec], R17 ;  /* 0x0008ec1101007387 */ /* 0x000fe80000100800 */
[----:B------:R2:W-:Y:S02]  /*118d0*/  STL [R1+0x8f0], R16 ;  /* 0x0008f01001007387 */ /* 0x0005e40000100800 */
[----:B--2---:R-:W-:Y:S01]  /*118e0*/  LEA.HI.X.SX32 R16, R6, R0, 0x1, P4 ;  /* 0x0000000006107211 */ /* 0x004fe200020f0eff */
[----:B-1----:R-:W-:Y:S02]  /*118f0*/  IMAD R6, R22, 0x2, R4 ;  /* 0x0000000216067824 */ /* 0x002fe400078e0204 */
[----:B------:R-:W1:Y:S01]  /*11900*/  LDC R22, c[0x0][0x268] ;  /* 0x00009a00ff167b82 */ /* 0x000e620000000800 */
[----:B------:R-:W-:-:S02]  /*11910*/  IADD3 R18, P5, R7, R2, RZ ;  /* 0x0000000207127210 */ /* 0x000fc40007fbe0ff */
[----:B------:R-:W-:Y:S02]  /*11920*/  IADD3 R17, P6, R8, R2, RZ ;  /* 0x0000000208117210 */ /* 0x000fe40007fde0ff */
[----:B------:R-:W-:Y:S01]  /*11930*/  LEA.HI.X.SX32 R7, R7, R0, 0x1, P5 ;  /* 0x0000000007077211 */ /* 0x000fe200028f0eff */
[----:B------:R-:W-:Y:S04]  /*11940*/  STL [R1+0x8f4], R18 ;  /* 0x0008f41201007387 */ /* 0x000fe80000100800 */
        /* <DEDUP_REMOVED lines=24> */
[----:B------:R2:W-:Y:S01]  /*11ad0*/  STL [R1+0x8c0], R10 ;  /* 0x0008c00a01007387 */ /* 0x0005e20000100800 */
[----:B------:R-:W-:Y:S02]  /*11ae0*/  IADD3 R16, P5, R12, R2, RZ ;  /* 0x000000020c107210 */ /* 0x000fe40007fbe0ff */
[----:B--2---:R-:W-:Y:S01]  /*11af0*/  LEA.HI.X.SX32 R10, R5, R0, 0x1, P4 ;  /* 0x00000000050a7211 */ /* 0x004fe200020f0eff */
[----:B-1----:R-:W-:Y:S02]  /*11b00*/  IMAD R5, R22, 0x2, R9 ;  /* 0x0000000216057824 */ /* 0x002fe400078e0209 */
[----:B------:R-:W1:Y:S01]  /*11b10*/  LDC R22, c[0x0][0x268] ;  /* 0x00009a00ff167b82 */ /* 0x000e620000000800 */
[-C--:B------:R-:W-:Y:S01]  /*11b20*/  IADD3 R11, P6, R13, R2.reuse, RZ ;  /* 0x000000020d0b7210 */ /* 0x080fe20007fde0ff */
[----:B------:R-:W-:Y:S04]  /*11b30*/  STL [R1+0x8c4], R16 ;  /* 0x0008c41001007387 */ /* 0x000fe80000100800 */
[----:B------:R2:W-:Y:S04]  /*11b40*/  STL [R1+0x8c8], R11 ;  /* 0x0008c80b01007387 */ /* 0x0005e80000100800 */
[----:B------:R3:W-:Y:S01]  /*11b50*/  STL [R1+0x8b8], R10 ;  /* 0x0008b80a01007387 */ /* 0x0007e20000100800 */
[----:B--2---:R-:W-:-:S02]  /*11b60*/  IADD3 R11, P4, R14, R2, RZ ;  /* 0x000000020e0b7210 */ /* 0x004fc40007f9e0ff */
[-C--:B---3--:R-:W-:Y:S02]  /*11b70*/  LEA.HI.X.SX32 R10, R12, R0.reuse, 0x1, P5 ;  /* 0x000000000c0a7211 */ /* 0x088fe400028f0eff */
[----:B------:R-:W-:-:S03]  /*11b80*/  LEA.HI.X.SX32 R12, R13, R0, 0x1, P6 ;  /* 0x000000000d0c7211 */ /* 0x000fc600030f0eff */
[----:B------:R1:W-:Y:S01]  /*11b90*/  STL [R1+0x8b4], R10 ;  /* 0x0008b40a01007387 */ /* 0x0003e20000100800 */
[----:B------:R-:W-:-:S03]  /*11ba0*/  IADD3 R13, P6, R15, R2, RZ ;  /* 0x000000020f0d7210 */ /* 0x000fc60007fde0ff */
[----:B------:R2:W-:Y:S04]  /*11bb0*/  STL [R1+0x8a4], R12 ;  /* 0x0008a40c01007387 */ /* 0x0005e80000100800 */
[----:B------:R3:W-:Y:S01]  /*11bc0*/  STL [R1+0x8a8], R11 ;  /* 0x0008a80b01007387 */ /* 0x0007e20000100800 */
[----:B-1----:R-:W-:Y:S02]  /*11bd0*/  IMAD R10, R22, 0x2, R5 ;  /* 0x00000002160a7824 */ /* 0x002fe400078e0205 */
[----:B------:R-:W1:Y:S01]  /*11be0*/  LDC R22, c[0x0][0x268] ;  /* 0x00009a00ff167b82 */ /* 0x000e620000000800 */
[----:B--2---:R-:W-:Y:S02]  /*11bf0*/  LEA.HI.X.SX32 R12, R14, R0, 0x1, P4 ;  /* 0x000000000e0c7211 */ /* 0x004fe400020f0eff */
[----:B---3--:R-:W-:-:S05]  /*11c00*/  IADD3 R11, P5, R3, R2, RZ ;  /* 0x00000002030b7210 */ /* 0x008fca0007fbe0ff */
[----:B------:R-:W-:Y:S01]  /*11c10*/  STL [R1+0x8ac], R11 ;  /* 0x0008ac0b01007387 */ /* 0x000fe20000100800 */
[----:B------:R-:W-:-:S03]  /*11c20*/  LEA.HI.X.SX32 R3, R3, R0, 0x1, P5 ;  /* 0x0000000003037211 */ /* 0x000fc600028f0eff */
[----:B------:R-:W-:Y:S04]  /*11c30*/  STL [R1+0x8b0], R13 ;  /* 0x0008b00d01007387 */ /* 0x000fe80000100800 */
[----:B------:R2:W-:Y:S04]  /*11c40*/  STL [R1+0x8a0], R12 ;  /* 0x0008a00c01007387 */ /* 0x0005e80000100800 */
[----:B------:R-:W-:Y:S01]  /*11c50*/  STL [R1+0x89c], R3 ;  /* 0x00089c0301007387 */ /* 0x000fe20000100800 */
[----:B--2---:R-:W-:Y:S02]  /*11c60*/  LEA.HI.X.SX32 R12, R15, R0, 0x1, P6 ;  /* 0x000000000f0c7211 */ /* 0x004fe400030f0eff */
[----:B------:R-:W-:-:S03]  /*11c70*/  IADD3 R13, P4, R4, R2, RZ ;  /* 0x00000002040d7210 */ /* 0x000fc60007f9e0ff */
[----:B------:R2:W-:Y:S04]  /*11c80*/  STL [R1+0x88c], R12 ;  /* 0x00088c0c01007387 */ /* 0x0005e80000100800 */
[----:B------:R3:W-:Y:S01]  /*11c90*/  STL [R1+0x890], R13 ;  /* 0x0008900d01007387 */ /* 0x0007e20000100800 */
[-C--:B--2---:R-:W-:Y:S02]  /*11ca0*/  IADD3 R12, P5, R6, R2.reuse, RZ ;  /* 0x00000002060c7210 */ /* 0x084fe40007fbe0ff */
[----:B---3--:R-:W-:-:S03]  /*11cb0*/  IADD3 R13, P6, R7, R2, RZ ;  /* 0x00000002070d7210 */ /* 0x008fc60007fde0ff */
[----:B------:R2:W-:Y:S01]  /*11cc0*/  STL [R1+0x894], R12 ;  /* 0x0008940c01007387 */ /* 0x0005e20000100800 */
[----:B-1----:R-:W-:Y:S02]  /*11cd0*/  IMAD R11, R22, 0x2, R10 ;  /* 0x00000002160b7824 */ /* 0x002fe400078e020a */
[----:B------:R-:W1:Y:S01]  /*11ce0*/  LDC R22, c[0x0][0x268] ;  /* 0x00009a00ff167b82 */ /* 0x000e620000000800 */
[----:B------:R-:W3:Y:S01]  /*11cf0*/  LDL R29, [R1+0x428] ;  /* 0x00042800011d7983 */ /* 0x000ee20000100800 */
[----:B--2---:R-:W-:-:S03]  /*11d00*/  LEA.HI.X.SX32 R12, R4, R0, 0x1, P4 ;  /* 0x00000000040c7211 */ /* 0x004fc600020f0eff */
[----:B------:R-:W-:Y:S04]  /*11d10*/  STL [R1+0x898], R13 ;  /* 0x0008980d01007387 */ /* 0x000fe80000100800 */
[----:B------:R-:W-:Y:S04]  /*11d20*/  STL [R1+0x888], R12 ;  /* 0x0008880c01007387 */ /* 0x000fe80000100800 */
[----:B------:R-:W3:Y:S01]  /*11d30*/  LDL.LU R27, [R1+0xec] ;  /* 0x0000ec00011b7983 */ /* 0x000ee20000300800 */
[----:B-1----:R-:W-:Y:S02]  /*11d40*/  IMAD R3, R22, 0x2, R11 ;  /* 0x0000000216037824 */ /* 0x002fe400078e020b */
[----:B------:R-:W1:Y:S02]  /*11d50*/  LDC R22, c[0x0][0x268] ;  /* 0x00009a00ff167b82 */ /* 0x000e640000000800 */
[----:B-1----:R-:W-:-:S02]  /*11d60*/  IMAD R4, R22, 0x2, R3 ;  /* 0x0000000216047824 */ /* 0x002fc400078e0203 */
[----:B------:R-:W2:Y:S01]  /*11d70*/  LDL.LU R22, [R1+0xe8] ;  /* 0x0000e80001167983 */ /* 0x000ea20000300800 */
[----:B------:R-:W-:-:S05]  /*11d80*/  LEA.HI.X.SX32 R6, R6, R0, 0x1, P5 ;  /* 0x0000000006067211 */ /* 0x000fca00028f0eff */
        /* <DEDUP_REMOVED lines=11> */
[----:B------:R-:W-:-:S05]  /*11e40*/  IADD3 R12, P6, R5, R2, RZ ;  /* 0x00000002050c7210 */ /* 0x000fca0007fde0ff */
[----:B------:R1:W-:Y:S01]  /*11e50*/  STL [R1+0x880], R12 ;  /* 0x0008800c01007387 */ /* 0x0003e20000100800 */
[-C--:B------:R-:W-:Y:S02]  /*11e60*/  LEA.HI.X.SX32 R8, R8, R0.reuse, 0x1, P4 ;  /* 0x0000000008087211 */ /* 0x080fe400020f0eff */
[-C--:B-1----:R-:W-:Y:S02]  /*11e70*/  LEA.HI.X.SX32 R12, R9, R0.reuse, 0x1, P5 ;  /* 0x00000000090c7211 */ /* 0x082fe400028f0eff */
[----:B------:R-:W-:Y:S01]  /*11e80*/  LEA.HI.X.SX32 R9, R5, R0, 0x1, P6 ;  /* 0x0000000005097211 */ /* 0x000fe200030f0eff */
[----:B0-----:R-:W-:Y:S02]  /*11e90*/  IMAD R5, R23, 0x2, R7 ;  /* 0x0000000217057824 */ /* 0x001fe400078e0207 */
[----:B------:R-:W0:Y:S01]  /*11ea0*/  LDC R23, c[0x0][0x268] ;  /* 0x00009a00ff177b82 */ /* 0x000e220000000800 */
[----:B------:R1:W-:Y:S04]  /*11eb0*/  STL [R1+0x870], R8 ;  /* 0x0008700801007387 */ /* 0x0003e80000100800 */
[----:B------:R-:W-:Y:S01]  /*11ec0*/  STL [R1+0x86c], R12 ;  /* 0x00086c0c01007387 */ /* 0x000fe20000100800 */
[----:B-1----:R-:W-:-:S03]  /*11ed0*/  IADD3 R8, P4, R10, R2, RZ ;  /* 0x000000020a087210 */ /* 0x002fc60007f9e0ff */
        /* <DEDUP_REMOVED lines=10> */
[----:B------:R1:W-:Y:S01]  /*11f80*/  STL [R1+0x858], R9 ;  /* 0x0008580901007387 */ /* 0x0003e20000100800 */
[----:B------:R-:W-:-:S03]  /*11f90*/  IADD3 R10, P5, R4, R2, RZ ;  /* 0x00000002040a7210 */ /* 0x000fc60007fbe0ff */
[----:B------:R4:W-:Y:S01]  /*11fa0*/  STL [R1+0x854], R11 ;  /* 0x0008540b01007387 */ /* 0x0009e20000100800 */
[----:B-1----:R-:W-:-:S05]  /*11fb0*/  LEA.HI.X.SX32 R9, R3, R0, 0x1, P6 ;  /* 0x0000000003097211 */ /* 0x002fca00030f0eff */
[----:B------:R1:W-:Y:S01]  /*11fc0*/  STL [R1+0x844], R9 ;  /* 0x0008440901007387 */ /* 0x0003e20000100800 */
[----:B0-----:R-:W-:Y:S01]  /*11fd0*/  IMAD R3, R23, 0x2, R8 ;  /* 0x0000000217037824 */ /* 0x001fe200078e0208 */
[-C--:B----4-:R-:W-:Y:S02]  /*11fe0*/  IADD3 R11, P6, R7, R2.reuse, RZ ;  /* 0x00000002070b7210 */ /* 0x090fe40007fde0ff */
[----:B------:R0:W-:Y:S01]  /*11ff0*/  STL [R1+0x848], R10 ;  /* 0x0008480a01007387 */ /* 0x0001e20000100800 */
[----:B-1----:R-:W-:Y:S02]  /*12000*/  IADD3 R9, P4, R6, R2, RZ ;  /* 0x0000000206097210 */ /* 0x002fe40007f9e0ff */
[----:B0-----:R-:W-:-:S03]  /*12010*/  LEA.HI.X.SX32 R10, R4, R0, 0x1, P5 ;  /* 0x00000000040a7211 */ /* 0x001fc600028f0eff */
[----:B------:R0:W-:Y:S01]  /*12020*/  STL [R1+0x84c], R9 ;  /* 0x00084c0901007387 */ /* 0x0001e20000100800 */
[----:B------:R-:W-:-:S03]  /*12030*/  LEA.HI.X.SX32 R4, R6, R0, 0x1, P4 ;  /* 0x0000000006047211 */ /* 0x000fc600020f0eff */
[----:B------:R-:W-:Y:S01]  /*12040*/  STL [R1+0x850], R11 ;  /* 0x0008500b01007387 */ /* 0x000fe20000100800 */
[----:B------:R-:W-:Y:S02]  /*12050*/  LEA.HI.X.SX32 R7, R7, R0, 0x1, P6 ;  /* 0x0000000007077211 */ /* 0x000fe400030f0eff */
[-C--:B0-----:R-:W-:Y:S01]  /*12060*/  IADD3 R9, P5, R3, R2.reuse, RZ ;  /* 0x0000000203097210 */ /* 0x081fe20007fbe0ff */
[----:B------:R-:W-:Y:S01]  /*12070*/  STL [R1+0x83c], R10 ;  /* 0x00083c0a01007387 */ /* 0x000fe20000100800 */
[----:B------:R-:W-:-:S03]  /*12080*/  IADD3 R6, P4, R5, R2, RZ ;  /* 0x0000000205067210 */ /* 0x000fc60007f9e0ff */
[----:B------:R-:W-:Y:S04]  /*12090*/  STL [R1+0x840], R9 ;  /* 0x0008400901007387 */ /* 0x000fe80000100800 */
[----:B------:R0:W-:Y:S04]  /*120a0*/  STL [R1+0x838], R4 ;  /* 0x0008380401007387 */ /* 0x0001e80000100800 */
[----:B------:R-:W-:Y:S01]  /*120b0*/  STL [R1+0x830], R7 ;  /* 0x0008300701007387 */ /* 0x000fe20000100800 */
[----:B0-----:R-:W-:Y:S02]  /*120c0*/  LEA.HI.X.SX32 R4, R3, R0, 0x1, P5 ;  /* 0x0000000003047211 */ /* 0x001fe400028f0eff */
[----:B------:R-:W-:-:S02]  /*120d0*/  IADD3 R3, P6, R8, R2, RZ ;  /* 0x0000000208037210 */ /* 0x000fc40007fde0ff */
[-C--:B------:R-:W-:Y:S01]  /*120e0*/  LEA.HI.X.SX32 R2, R5, R0.reuse, 0x1, P4 ;  /* 0x0000000005027211 */ /* 0x080fe200020f0eff */
[----:B------:R-:W-:Y:S01]  /*120f0*/  STL [R1+0x834], R6 ;  /* 0x0008340601007387 */ /* 0x000fe20000100800 */
[----:B------:R-:W-:-:S03]  /*12100*/  LEA.HI.X.SX32 R0, R8, R0, 0x1, P6 ;  /* 0x0000000008007211 */ /* 0x000fc600030f0eff */
[----:B------:R-:W-:Y:S04]  /*12110*/  STL [R1+0x82c], R4 ;  /* 0x00082c0401007387 */ /* 0x000fe80000100800 */
[----:B------:R-:W-:Y:S04]  /*12120*/  STL [R1+0x828], R3 ;  /* 0x0008280301007387 */ /* 0x000fe80000100800 */
[----:B------:R0:W-:Y:S04]  /*12130*/  STL [R1+0x824], R2 ;  /* 0x0008240201007387 */ /* 0x0001e80000100800 */
[----:B------:R1:W-:Y:S01]  /*12140*/  STL [R1+0x820], R0 ;  /* 0x0008200001007387 */ /* 0x0003e20000100800 */
[----:B0-----:R-:W-:-:S02]  /*12150*/  IMAD.MOV.U32 R2, RZ, RZ, 0x3f800000 ;  /* 0x3f800000ff027424 */ /* 0x001fc400078e00ff */
[----:B------:R-:W-:Y:S02]  /*12160*/  IMAD.MOV.U32 R3, RZ, RZ, -0x800000 ;  /* 0xff800000ff037424 */ /* 0x000fe400078e00ff */
[----:B-1----:R-:W-:Y:S01]  /*12170*/  IMAD.MOV.U32 R0, RZ, RZ, -0x800000 ;  /* 0xff800000ff007424 */ /* 0x002fe200078e00ff */
[----:B------:R0:W-:Y:S04]  /*12180*/  STL [R1+0x654], R2 ;  /* 0x0006540201007387 */ /* 0x0001e80000100800 */
[----:B------:R-:W-:Y:S01]  /*12190*/  STL [R1+0x3f8], R0 ;  /* 0x0003f80001007387 */ /* 0x000fe20000100800 */
[----:B0-----:R-:W-:-:S03]  /*121a0*/  IMAD.MOV.U32 R2, RZ, RZ, -0x800000 ;  /* 0xff800000ff027424 */ /* 0x001fc600078e00ff */
[----:B------:R0:W-:Y:S04]  /*121b0*/  STL [R1+0x414], R3 ;  /* 0x0004140301007387 */ /* 0x0001e80000100800 */
[----:B------:R1:W-:Y:S04]  /*121c0*/  STL [R1+0x64c], R2 ;  /* 0x00064c0201007387 */ /* 0x0003e80000100800 */
[----:B------:R4:W-:Y:S01]  /*121d0*/  STL [R1+0x650], R0 ;  /* 0x0006500001007387 */ /* 0x0009e20000100800 */
[----:B0-----:R-:W-:Y:S02]  /*121e0*/  IMAD.MOV.U32 R3, RZ, RZ, 0x3f800000 ;  /* 0x3f800000ff037424 */ /* 0x001fe400078e00ff */
[----:B-1----:R-:W-:-:S03]  /*121f0*/  IMAD.MOV.U32 R2, RZ, RZ, 0x3f800000 ;  /* 0x3f800000ff027424 */ /* 0x002fc600078e00ff */
[----:B------:R0:W-:Y:S01]  /*12200*/  STL [R1+0x658], R3 ;  /* 0x0006580301007387 */ /* 0x0001e20000100800 */
[----:B----4-:R-:W-:-:S03]  /*12210*/  IMAD.MOV.U32 R0, RZ, RZ, 0x3f800000 ;  /* 0x3f800000ff007424 */ /* 0x010fc600078e00ff */
[----:B------:R1:W-:Y:S04]  /*12220*/  STL [R1+0x65c], R2 ;  /* 0x00065c0201007387 */ /* 0x0003e80000100800 */
[----:B------:R-:W-:Y:S04]  /*12230*/  STL [R1+0x460], RZ ;  /* 0x000460ff01007387 */ /* 0x000fe80000100800 */
[----:B------:R4:W-:Y:S04]  /*12240*/  STL [R1+0x660], R0 ;  /* 0x0006600001007387 */ /* 0x0009e80000100800 */
        /* <DEDUP_REMOVED lines=27> */
[----:B---3--:R-:W-:-:S03]  /*12400*/  IADD3 RZ, P5, R27, R29, RZ ;  /* 0x0000001d1bff7210 */ /* 0x008fc60007fbe0ff */
[----:B------:R-:W-:Y:S04]  /*12410*/  STL [R1+0x4e0], RZ ;  /* 0x0004e0ff01007387 */ /* 0x000fe80000100800 */
[----:B------:R-:W-:Y:S04]  /*12420*/  STL [R1+0x4e4], RZ ;  /* 0x0004e4ff01007387 */ /* 0x000fe80000100800 */
[----:B------:R-:W-:Y:S04]  /*12430*/  STL [R1+0x4e8], RZ ;  /* 0x0004e8ff01007387 */ /* 0x000fe80000100800 */
[----:B------:R-:W-:Y:S04]  /*12440*/  STL [R1+0x4ec], RZ ;  /* 0x0004ecff01007387 */ /* 0x000fe80000100800 */
[----:B------:R-:W0:Y:S04]  /*12450*/  LDL R27, [R1+0x648] ;  /* 0x00064800011b7983 */ /* 0x000e280000100800 */
        /* <DEDUP_REMOVED lines=16> */
[----:B------:R-:W0:Y:S04]  /*12560*/  LDL.LU R10, [R1+0x228] ;  /* 0x00022800010a7983 */ /* 0x000e280000300800 */
[----:B------:R-:W1:Y:S04]  /*12570*/  LDL.LU R9, [R1+0x21c] ;  /* 0x00021c0001097983 */ /* 0x000e680000300800 */
[----:B------:R-:W4:Y:S04]  /*12580*/  LDL.LU R15, [R1+0x224] ;  /* 0x00022400010f7983 */ /* 0x000f280000300800 */
[----:B------:R-:W3:Y:S04]  /*12590*/  LDL.LU R14, [R1+0x218] ;  /* 0x00021800010e7983 */ /* 0x000ee80000300800 */
[----:B------:R-:W5:Y:S04]  /*125a0*/  LDL.LU R13, [R1+0x220] ;  /* 0x00022000010d7983 */ /* 0x000f680000300800 */
        /* <DEDUP_REMOVED lines=9> */
[----:B------:R-:W5:Y:S01]  /*12640*/  LDL.LU R25, [R1+0x23c] ;  /* 0x00023c0001197983 */ /* 0x000f620000300800 */
[----:B--2---:R-:W-:-:S03]  /*12650*/  IADD3 RZ, P4, R22, R29, RZ ;  /* 0x0000001d16ff7210 */ /* 0x004fc60007f9e0ff */
[----:B------:R-:W2:Y:S04]  /*12660*/  LDL.LU R24, [R1+0x200] ;  /* 0x0002000001187983 */ /* 0x000ea80000300800 */
[----:B------:R-:W2:Y:S04]  /*12670*/  LDL.LU R23, [R1+0x240] ;  /* 0x0002400001177983 */ /* 0x000ea80000300800 */
[----:B------:R-:W2:Y:S04]  /*12680*/  LDL.LU R22, [R1+0x1fc] ;  /* 0x0001fc0001167983 */ /* 0x000ea80000300800 */
        /* <DEDUP_REMOVED lines=16> */
[----:B0-----:R-:W-:Y:S01]  /*12790*/  IMAD.X R3, R10, 0x1, R27, P2 ;  /* 0x000000010a037824 */ /* 0x001fe200010e061b */
[----:B-1----:R-:W-:-:S04]  /*127a0*/  IADD3 R2, P2, R9, R29, RZ ;  /* 0x0000001d09027210 */ /* 0x002fc80007f5e0ff */
[----:B------:R3:W-:Y:S01]  /*127b0*/  STL [R1+0x81c], R3 ;  /* 0x00081c0301007387 */ /* 0x0007e20000100800 */
[----:B----4-:R-:W-:-:S03]  /*127c0*/  IMAD.X R0, R15, 0x1, R27, P1 ;  /* 0x000000010f007824 */ /* 0x010fc600008e061b */
[----:B------:R5:W-:Y:S01]  /*127d0*/  STL [R1+0x818], R2 ;  /* 0x0008180201007387 */ /* 0x000be20000100800 */
[----:B---3--:R-:W-:-:S03]  /*127e0*/  IADD3 R3, P1, R14, R29, RZ ;  /* 0x0000001d0e037210 */ /* 0x008fc60007f3e0ff */
[----:B------:R0:W-:Y:S01]  /*127f0*/  STL [R1+0x814], R0 ;  /* 0x0008140001007387 */ /* 0x0001e20000100800 */
[----:B-----5:R-:W-:-:S03]  /*12800*/  IMAD.X R2, R13, 0x1, R27, P3 ;  /* 0x000000010d027824 */ /* 0x020fc600018e061b */
[----:B------:R1:W-:Y:S01]  /*12810*/  STL [R1+0x810], R3 ;  /* 0x0008100301007387 */ /* 0x0003e20000100800 */
[----:B0-----:R-:W-:-:S03]  /*12820*/  IADD3 R0, P3, R12, R29, RZ ;  /* 0x0000001d0c007210 */ /* 0x001fc60007f7e0ff */
[----:B------:R0:W-:Y:S01]  /*12830*/  STL [R1+0x80c], R2 ;  /* 0x00080c0201007387 */ /* 0x0001e20000100800 */
[----:B-1----:R-:W-:-:S03]  /*12840*/  IMAD.X R3, R21, 0x1, R27, P5 ;  /* 0x0000000115037824 */ /* 0x002fc600028e061b */
        /* <DEDUP_REMOVED lines=17> */
[----:B--2---:R-:W-:-:S03]  /*12960*/  IADD3 R3, P3, R24, R29, RZ ;  /* 0x0000001d18037210 */ /* 0x004fc60007f7e0ff */
[----:B------:R1:W-:Y:S01]  /*12970*/  STL [R1+0x7e4], R0 ;  /* 0x0007e40001007387 */ /* 0x0003e20000100800 */
[----:B0-----:R-:W-:-:S03]  /*12980*/  IMAD.X R2, R23, 0x1, R27, P5 ;  /* 0x0000000117027824 */ /* 0x001fc600028e061b */
[----:B------:R-:W-:Y:S04]  /*12990*/  STL [R1+0x7e0], R3 ;  /* 0x0007e00301007387 */ /* 0x000fe80000100800 */
[----:B------:R0:W-:Y:S01]  /*129a0*/  STL [R1+0x15d4], R29 ;  /* 0x0015d41d01007387 */ /* 0x0001e20000100800 */
[----:B-1----:R-:W-:-:S03]  /*129b0*/  IADD3 R0, P5, R22, R29, RZ ;  /* 0x0000001d16007210 */ /* 0x002fc60007fbe0ff */
[----:B------:R-:W-:Y:S04]  /*129c0*/  STL [R1+0x7dc], R2 ;  /* 0x0007dc0201007387 */ /* 0x000fe80000100800 */
[----:B0-----:R-:W2:Y:S04]  /*129d0*/  LDL.LU R29, [R1+0x244] ;  /* 0x00024400011d7983 */ /* 0x001ea80000300800 */
[----:B------:R-:W-:Y:S04]  /*129e0*/  STL [R1+0x7d8], R0 ;  /* 0x0007d80001007387 */ /* 0x000fe80000100800 */
[----:B------:R-:W3:Y:S04]  /*129f0*/  LDL.LU R8, [R1+0x24c] ;  /* 0x00024c0001087983 */ /* 0x000ee80000300800 */
[----:B---3--:R0:W-:Y:S04]  /*12a00*/  STL [R1+0x15c8], R8 ;  /* 0x0015c80801007387 */ /* 0x0081e80000100800 */
[----:B0-----:R-:W3:Y:S04]  /*12a10*/  LDL.LU R8, [R1+0x1f4] ;  /* 0x0001f40001087983 */ /* 0x001ee80000300800 */
[----:B---3--:R0:W-:Y:S04]  /*12a20*/  STL [R1+0x15cc], R8 ;  /* 0x0015cc0801007387 */ /* 0x0081e80000100800 */
[----:B0-----:R-:W3:Y:S01]  /*12a30*/  LDL.LU R8, [R1+0x248] ;  /* 0x0002480001087983 */ /* 0x001ee20000300800 */
[----:B--2---:R-:W-:-:S03]  /*12a40*/  IMAD.X R29, R29, 0x1, R27, P4 ;  /* 0x000000011d1d7824 */ /* 0x004fc600020e061b */
[----:B---3--:R0:W-:Y:S04]  /*12a50*/  STL [R1+0x15d0], R8 ;  /* 0x0015d00801007387 */ /* 0x0081e80000100800 */
[----:B0-----:R-:W2:Y:S04]  /*12a60*/  LDL.LU R8, [R1+0x1f8] ;  /* 0x0001f80001087983 */ /* 0x001ea80000300800 */
[----:B------:R-:W3:Y:S04]  /*12a70*/  LDL.LU R0, [R1+0x1f0] ;  /* 0x0001f00001007983 */ /* 0x000ee80000300800 */
[----:B------:R-:W4:Y:S04]  /*12a80*/  LDL.LU R5, [R1+0x250] ;  /* 0x0002500001057983 */ /* 0x000f280000300800 */
        /* <DEDUP_REMOVED lines=24> */
[----:B------:R0:W-:Y:S04]  /*12c10*/  STL [R1+0x7d4], R29 ;  /* 0x0007d41d01007387 */ /* 0x0001e80000100800 */
[----:B0-----:R-:W2:Y:S02]  /*12c20*/  LDL.LU R29, [R1+0x15d4] ;  /* 0x0015d400011d7983 */ /* 0x001ea40000300800 */
[----:B--2---:R-:W-:-:S05]  /*12c30*/  IADD3 R8, P4, R8, R29, RZ ;  /* 0x0000001d08087210 */ /* 0x004fca0007f9e0ff */
[----:B------:R0:W-:Y:S04]  /*12c40*/  STL [R1+0x7d0], R8 ;  /* 0x0007d00801007387 */ /* 0x0001e80000100800 */
[----:B0-----:R-:W2:Y:S02]  /*12c50*/  LDL.LU R8, [R1+0x15d0] ;  /* 0x0015d00001087983 */ /* 0x001ea40000300800 */
[----:B--2---:R-:W-:-:S05]  /*12c60*/  IMAD.X R8, R8, 0x1, R27, P2 ;  /* 0x0000000108087824 */ /* 0x004fca00010e061b */
[----:B------:R0:W-:Y:S04]  /*12c70*/  STL [R1+0x7cc], R8 ;  /* 0x0007cc0801007387 */ /* 0x0001e80000100800 */
[----:B0-----:R-:W2:Y:S02]  /*12c80*/  LDL.LU R8, [R1+0x15cc] ;  /* 0x0015cc0001087983 */ /* 0x001ea40000300800 */
[----:B--2---:R-:W-:-:S05]  /*12c90*/  IADD3 R8, P2, R8, R29, RZ ;  /* 0x0000001d08087210 */ /* 0x004fca0007f5e0ff */
[----:B------:R0:W-:Y:S04]  /*12ca0*/  STL [R1+0x7c8], R8 ;  /* 0x0007c80801007387 */ /* 0x0001e80000100800 */
[----:B0-----:R-:W2:Y:S02]  /*12cb0*/  LDL.LU R8, [R1+0x15c8] ;  /* 0x0015c80001087983 */ /* 0x001ea40000300800 */
[----:B--2---:R-:W-:-:S05]  /*12cc0*/  IMAD.X R8, R8, 0x1, R27, P1 ;  /* 0x0000000108087824 */ /* 0x004fca00008e061b */
[----:B------:R3:W-:Y:S02]  /*12cd0*/  STL [R1+0x7c4], R8 ;  /* 0x0007c40801007387 */ /* 0x0007e40000100800 */
[-C--:B---3--:R-:W-:Y:S01]  /*12ce0*/  IADD3 R8, P1, R0, R29.reuse, RZ ;  /* 0x0000001d00087210 */ /* 0x088fe20007f3e0ff */
[--C-:B----4-:R-:W-:Y:S01]  /*12cf0*/  IMAD.X R0, R5, 0x1, R27.reuse, P3 ;  /* 0x0000000105007824 */ /* 0x110fe200018e061b */
[----:B-----5:R-:W-:Y:S01]  /*12d00*/  IADD3 R5, P3, R2, R29, RZ ;  /* 0x0000001d02057210 */ /* 0x020fe20007f7e0ff */
[--C-:B------:R-:W-:Y:S02]  /*12d10*/  IMAD.X R2, R3, 0x1, R27.reuse, P5 ;  /* 0x0000000103027824 */ /* 0x100fe400028e061b */
[----:B------:R-:W-:Y:S01]  /*12d20*/  STL [R1+0x7c0], R8 ;  /* 0x0007c00801007387 */ /* 0x000fe20000100800 */
[----:B------:R-:W-:-:S03]  /*12d30*/  IMAD.X R3, R6, 0x1, R27, P4 ;  /* 0x0000000106037824 */ /* 0x000fc600020e061b */
[----:B------:R0:W-:Y:S04]  /*12d40*/  STL [R1+0x7bc], R0 ;  /* 0x0007bc0001007387 */ /* 0x0001e80000100800 */
[----:B------:R-:W-:Y:S01]  /*12d50*/  STL [R1+0x7b8], R5 ;  /* 0x0007b80501007387 */ /* 0x000fe20000100800 */
[----:B0-----:R-:W-:-:S03]  /*12d60*/  IADD3 R0, P5, R7, R29, RZ ;  /* 0x0000001d07007210 */ /* 0x001fc60007fbe0ff */
[----:B------:R0:W-:Y:S04]  /*12d70*/  STL [R1+0x7b4], R2 ;  /* 0x0007b40201007387 */ /* 0x0001e80000100800 */
        /* <DEDUP_REMOVED lines=38> */
[----:B------:R-:W-:Y:S01]  /*12fe0*/  STL [R1+0x764], R3 ;  /* 0x0007640301007387 */ /* 0x000fe20000100800 */
[----:B-1----:R-:W-:-:S03]  /*12ff0*/  IMAD.X R0, R22, 0x1, R27, P4 ;  /* 0x0000000116007824 */ /* 0x002fc600020e061b */
[----:B------:R0:W-:Y:S04]  /*13000*/  STL [R1+0x15c4], R27 ;  /* 0x0015c41b01007387 */ /* 0x0001e80000100800 */
        /* <DEDUP_REMOVED lines=8> */
[----:B--2---:R-:W-:-:S03]  /*13090*/  IADD3 R27, P4, R27, R29, RZ ;  /* 0x0000001d1b1b7210 */ /* 0x004fc60007f9e0ff */
        /* <DEDUP_REMOVED lines=40> */
[----:B------:R3:W-:Y:S02]  /*13320*/  STL [R1+0x748], R8 ;  /* 0x0007480801007387 */ /* 0x0007e40000100800 */
[--C-:B---3--:R-:W-:Y:S01]  /*13330*/  IMAD.X R8, R0, 0x1, R27.reuse, P3 ;  /* 0x0000000100087824 */ /* 0x108fe200018e061b */
[-C--:B----4-:R-:W-:Y:S01]  /*13340*/  IADD3 R0, P3, R5, R29.reuse, RZ ;  /* 0x0000001d05007210 */ /* 0x090fe20007f7e0ff */
[--C-:B-----5:R-:W-:Y:S01]  /*13350*/  IMAD.X R5, R2, 0x1, R27.reuse, P5 ;  /* 0x0000000102057824 */ /* 0x120fe200028e061b */
[-C--:B------:R-:W-:Y:S02]  /*13360*/  IADD3 R2, P5, R3, R29.reuse, RZ ;  /* 0x0000001d03027210 */ /* 0x080fe40007fbe0ff */
[----:B------:R-:W-:Y:S04]  /*13370*/  STL [R1+0x744], R8 ;  /* 0x0007440801007387 */ /* 0x000fe80000100800 */
[----:B------:R0:W-:Y:S04]  /*13380*/  STL [R1+0x740], R0 ;  /* 0x0007400001007387 */ /* 0x0001e80000100800 */
[----:B------:R-:W-:Y:S01]  /*13390*/  STL [R1+0x73c], R5 ;  /* 0x00073c0501007387 */ /* 0x000fe20000100800 */
[----:B0-----:R-:W-:Y:S01]  /*133a0*/  IMAD.X R0, R7, 0x1, R27, P4 ;  /* 0x0000000107007824 */ /* 0x001fe200020e061b */
[----:B------:R-:W-:-:S02]  /*133b0*/  IADD3 R3, P4, R6, R29, RZ ;  /* 0x0000001d06037210 */ /* 0x000fc40007f9e0ff */
[----:B------:R0:W-:Y:S04]  /*133c0*/  STL [R1+0x738], R2 ;  /* 0x0007380201007387 */ /* 0x0001e80000100800 */
[----:B------:R1:W-:Y:S01]  /*133d0*/  STL [R1+0x734], R0 ;  /* 0x0007340001007387 */ /* 0x0003e20000100800 */
[----:B0-----:R-:W-:-:S03]  /*133e0*/  IMAD.X R2, R4, 0x1, R27, P2 ;  /* 0x0000000104027824 */ /* 0x001fc600010e061b */
[----:B------:R0:W-:Y:S01]  /*133f0*/  STL [R1+0x730], R3 ;  /* 0x0007300301007387 */ /* 0x0001e20000100800 */
[----:B-1----:R-:W-:-:S03]  /*13400*/  IADD3 R0, P2, R11, R29, RZ ;  /* 0x0000001d0b007210 */ /* 0x002fc60007f5e0ff */
        /* <DEDUP_REMOVED lines=34> */
[----:B------:R-:W-:Y:S01]  /*13630*/  STL [R1+0x6e8], R3 ;  /* 0x0006e80301007387 */ /* 0x000fe20000100800 */
[----:B-1----:R-:W-:-:S03]  /*13640*/  IADD3 R0, P4, R22, R29, RZ ;  /* 0x0000001d16007210 */ /* 0x002fc60007f9e0ff */
        /* <DEDUP_REMOVED lines=48> */
[----:B0-----:R-:W2:Y:S01]  /*13950*/  LDL.LU R8, [R1+0x15a8] ;  /* 0x0015a80001087983 */ /* 0x001ea20000300800 */
[----:B------:R-:W-:Y:S01]  /*13960*/  UMOV UR4, URZ ;  /* 0x0000003f00047c82 */ /* 0x000fe20008000000 */
[----:B------:R-:W-:Y:S01]  /*13970*/  UMOV UR5, URZ ;  /* 0x0000003f00057c82 */ /* 0x000fe20008000000 */
[----:B--2---:R-:W-:-:S05]  /*13980*/  IMAD.X R8, R8, 0x1, R27, P3 ;  /* 0x0000000108087824 */ /* 0x004fca00018e061b */
[----:B------:R3:W-:Y:S02]  /*13990*/  STL [R1+0x6cc], R8 ;  /* 0x0006cc0801007387 */ /* 0x0007e40000100800 */
[-C--:B---3--:R-:W-:Y:S01]  /*139a0*/  IADD3 R8, P3, R0, R29.reuse, RZ ;  /* 0x0000001d00087210 */ /* 0x088fe20007f7e0ff */
[--C-:B----4-:R-:W-:Y:S01]  /*139b0*/  IMAD.X R0, R5, 0x1, R27.reuse, P5 ;  /* 0x0000000105007824 */ /* 0x110fe200028e061b */
[----:B-----5:R-:W-:Y:S01]  /*139c0*/  IADD3 R5, P5, R2, R29, RZ ;  /* 0x0000001d02057210 */ /* 0x020fe20007fbe0ff */
[--C-:B------:R-:W-:Y:S02]  /*139d0*/  IMAD.X R2, R3, 0x1, R27.reuse, P4 ;  /* 0x0000000103027824 */ /* 0x100fe400020e061b */
[----:B------:R-:W-:Y:S04]  /*139e0*/  STL [R1+0x6c8], R8 ;  /* 0x0006c80801007387 */ /* 0x000fe80000100800 */
[----:B------:R0:W-:Y:S01]  /*139f0*/  STL [R1+0x6c4], R0 ;  /* 0x0006c40001007387 */ /* 0x0001e20000100800 */
[----:B------:R-:W-:-:S03]  /*13a00*/  IMAD.X R3, R6, 0x1, R27, P2 ;  /* 0x0000000106037824 */ /* 0x000fc600010e061b */
[----:B------:R-:W-:Y:S01]  /*13a10*/  STL [R1+0x6c0], R5 ;  /* 0x0006c00501007387 */ /* 0x000fe20000100800 */
[----:B0-----:R-:W-:-:S03]  /*13a20*/  IADD3 R0, P4, R7, R29, RZ ;  /* 0x0000001d07007210 */ /* 0x001fc60007f9e0ff */
[----:B------:R0:W-:Y:S04]  /*13a30*/  STL [R1+0x6bc], R2 ;  /* 0x0006bc0201007387 */ /* 0x0001e80000100800 */
[----:B------:R1:W-:Y:S01]  /*13a40*/  STL [R1+0x6b8], R0 ;  /* 0x0006b80001007387 */ /* 0x0003e20000100800 */
[----:B0-----:R-:W-:-:S03]  /*13a50*/  IADD3 R2, P2, R4, R29, RZ ;  /* 0x0000001d04027210 */ /* 0x001fc60007f5e0ff */
[----:B------:R0:W-:Y:S01]  /*13a60*/  STL [R1+0x6b4], R3 ;  /* 0x0006b40301007387 */ /* 0x0001e20000100800 */
[----:B-1----:R-:W-:-:S03]  /*13a70*/  IMAD.X R0, R11, 0x1, R27, P1 ;  /* 0x000000010b007824 */ /* 0x002fc600008e061b */
[----:B------:R1:W-:Y:S04]  /*13a80*/  STL [R1+0x6b0], R2 ;  /* 0x0006b00201007387 */ /* 0x0003e80000100800 */
[----:B------:R2:W-:Y:S01]  /*13a90*/  STL [R1+0x6ac], R0 ;  /* 0x0006ac0001007387 */ /* 0x0005e20000100800 */
[----:B0-----:R-:W-:Y:S01]  /*13aa0*/  IADD3 R3, P1, R10, R29, RZ ;  /* 0x0000001d0a037210 */ /* 0x001fe20007f3e0ff */
[----:B-1----:R-:W-:-:S04]  /*13ab0*/  IMAD.X R2, R9, 0x1, R27, P3 ;  /* 0x0000000109027824 */ /* 0x002fc800018e061b */
[----:B------:R0:W-:Y:S01]  /*13ac0*/  STL [R1+0x6a8], R3 ;  /* 0x0006a80301007387 */ /* 0x0001e20000100800 */
[----:B--2---:R-:W-:-:S03]  /*13ad0*/  IADD3 R0, P3, R15, R29, RZ ;  /* 0x0000001d0f007210 */ /* 0x004fc60007f7e0ff */
[----:B------:R1:W-:Y:S04]  /*13ae0*/  STL [R1+0x6a4], R2 ;  /* 0x0006a40201007387 */ /* 0x0003e80000100800 */
[----:B------:R2:W-:Y:S01]  /*13af0*/  STL [R1+0x6a0], R0 ;  /* 0x0006a00001007387 */ /* 0x0005e20000100800 */
[----:B0-----:R-:W-:Y:S01]  /*13b00*/  IMAD.X R3, R14, 0x1, R27, P5 ;  /* 0x000000010e037824 */ /* 0x001fe200028e061b */
[----:B-1----:R-:W-:-:S04]  /*13b10*/  IADD3 R2, P5, R13, R29, RZ ;  /* 0x0000001d0d027210 */ /* 0x002fc80007fbe0ff */
[----:B------:R0:W-:Y:S01]  /*13b20*/  STL [R1+0x69c], R3 ;  /* 0x00069c0301007387 */ /* 0x0001e20000100800 */
[----:B--2---:R-:W-:-:S03]  /*13b30*/  IMAD.X R0, R12, 0x1, R27, P4 ;  /* 0x000000010c007824 */ /* 0x004fc600020e061b */
        /* <DEDUP_REMOVED lines=17> */
[----:B--2---:R-:W-:-:S03]  /*13c50*/  IMAD.X R0, R25, 0x1, R27, P4 ;  /* 0x0000000119007824 */ /* 0x004fc600020e061b */
[----:B------:R1:W-:Y:S04]  /*13c60*/  STL [R1+0x664], R2 ;  /* 0x0006640201007387 */ /* 0x0003e80000100800 */
[----:B------:R2:W-:Y:S01]  /*13c70*/  STL [R1+0x668], R0 ;  /* 0x0006680001007387 */ /* 0x0005e20000100800 */
[--C-:B0-----:R-:W-:Y:S02]  /*13c80*/  IMAD.X R3, R24, 0x1, R27.reuse, P2 ;  /* 0x0000000118037824 */ /* 0x101fe400010e061b */
[----:B-1----:R-:W-:-:S03]  /*13c90*/  IMAD.X R2, R23, 0x1, R27, P1 ;  /* 0x0000000117027824 */ /* 0x002fc600008e061b */
[----:B------:R0:W-:Y:S01]  /*13ca0*/  STL [R1+0x66c], R3 ;  /* 0x00066c0301007387 */ /* 0x0001e20000100800 */
[----:B--2---:R-:W-:-:S03]  /*13cb0*/  IMAD.X R0, R22, 0x1, R27, P3 ;  /* 0x0000000116007824 */ /* 0x004fc600018e061b */
[----:B------:R0:W-:Y:S04]  /*13cc0*/  STL [R1+0x670], R2 ;  /* 0x0006700201007387 */ /* 0x0001e80000100800 */
[----:B------:R0:W-:Y:S04]  /*13cd0*/  STL [R1+0x400], RZ ;  /* 0x000400ff01007387 */ /* 0x0001e80000100800 */
[----:B------:R0:W-:Y:S04]  /*13ce0*/  STL [R1+0x674], R0 ;  /* 0x0006740001007387 */ /* 0x0001e80000100800 */
[----:B------:R0:W-:Y:S04]  /*13cf0*/  STL [R1+0x404], RZ ;  /* 0x000404ff01007387 */ /* 0x0001e80000100800 */
        /* <DEDUP_REMOVED lines=61> */
[----:B------:R0:W-:Y:S02]  /*140d0*/  STL [R1+0x62c], RZ ;  /* 0x00062cff01007387 */ /* 0x0001e40000100800 */
.L_x_1:
[----:B0-2---:R-:W2:Y:S04]  /*140e0*/  LDL R2, [R1+0x41c] ;  /* 0x00041c0001027983 */ /* 0x005ea80000100800 */
[----:B------:R-:W3:Y:S04]  /*140f0*/  LDL R4, [R1+0x420] ;  /* 0x0004200001047983 */ /* 0x000ee80000100800 */
[----:B------:R-:W4:Y:S04]  /*14100*/  LDL R6, [R1+0x63c] ;  /* 0x00063c0001067983 */ /* 0x000f280000100800 */
[----:B------:R-:W5:Y:S04]  /*14110*/  LDL R0, [R1+0x640] ;  /* 0x0006400001007983 */ /* 0x000f680000100800 */
[----:B------:R-:W5:Y:S04]  /*14120*/  LDL R25, [R1+0x424] ;  /* 0x0004240001197983 */ /* 0x000f680000100800 */
[----:B------:R-:W5:Y:S04]  /*14130*/  LDL R10, [R1+0x644] ;  /* 0x00064400010a7983 */ /* 0x000f680000100800 */
[----:B------:R-:W5:Y:S04]  /*14140*/  LDL R29, [R1+0x428] ;  /* 0x00042800011d7983 */ /* 0x000f680000100800 */
[----:B------:R-:W5:Y:S04]  /*14150*/  LDL R14, [R1+0x1044] ;  /* 0x00104400010e7983 */ /* 0x000f680000100800 */
[----:B------:R-:W5:Y:S01]  /*14160*/  LDL R13, [R1+0x648] ;  /* 0x00064800010d7983 */ /* 0x000f620000100800 */
[----:B------:R-:W-:-:S03]  /*14170*/  USHF.R.S32.HI UR10, URZ, 0x1f, UR4 ;  /* 0x0000001f3f0a7899 */ /* 0x000fc60008011404 */
[----:B------:R-:W5:Y:S04]  /*14180*/  LDL R12, [R1+0x104c] ;  /* 0x00104c00010c7983 */ /* 0x000f680000100800 */
[----:B------:R-:W5:Y:S04]  /*14190*/  LDL R9, [R1+0x1040] ;  /* 0x0010400001097983 */ /* 0x000f680000100800 */
[----:B------:R-:W5:Y:S04]  /*141a0*/  LDL R11, [R1+0x1054] ;  /* 0x00105400010b7983 */ /* 0x000f680000100800 */
[----:B------:R-:W5:Y:S04]  /*141b0*/  LDL R8, [R1+0x1048] ;  /* 0x0010480001087983 */ /* 0x000f680000100800 */
[----:B------:R-:W5:Y:S01]  /*141c0*/  LDL R15, [R1+0x818] ;  /* 0x00081800010f7983 */ /* 0x000f620000100800 */
[----:B--2---:R-:W-:-:S02]  /*141d0*/  IADD3 R2, P1, R2, UR4, RZ ;  /* 0x0000000402027c10 */ /* 0x004fc4000ff3e0ff */
[----:B---3--:R-:W-:Y:S02]  /*141e0*/  IADD3 R4, P2, R4, UR4, RZ ;  /* 0x0000000404047c10 */ /* 0x008fe4000ff5e0ff */
[----:B----4-:R-:W-:Y:S02]  /*141f0*/  IADD3.X R3, R6, UR10, RZ, P1, !PT ;  /* 0x0000000a06037c10 */ /* 0x010fe40008ffe4ff */
[----:B-----5:R-:W-:-:S03]  /*14200*/  IADD3.X R5, R0, UR10, RZ, P2, !PT ;  /* 0x0000000a00057c10 */ /* 0x020fc600097fe4ff */
[----:B------:R0:W2:Y:S01]  /*14210*/  LDG.E.U8 R19, desc[UR12][R2.64] ;  /* 0x0000000c02137981 */ /* 0x0000a2000c1e1100 */
[----:B------:R-:W-:-:S03]  /*14220*/  IADD3 R6, P1, R25, UR4, RZ ;  /* 0x0000000419067c10 */ /* 0x000fc6000ff3e0ff */
[----:B------:R-:W3:Y:S01]  /*14230*/  LDL R0, [R1+0x1050] ;  /* 0x0010500001007983 */ /* 0x000ee20000100800 */
[----:B------:R-:W-:-:S03]  /*14240*/  IADD3.X R7, R10, UR10, RZ, P1, !PT ;  /* 0x0000000a0a077c10 */ /* 0x000fc60008ffe4ff */
[----:B------:R1:W4:Y:S04]  /*14250*/  LDG.E.U8 R17, desc[UR12][R4.64] ;  /* 0x0000000c04117981 */ /* 0x000328000c1e1100 */
[----:B------:R-:W5:Y:S01]  /*14260*/  LDL R10, [R1+0x105c] ;  /* 0x00105c00010a7983 */ /* 0x000f620000100800 */
[----:B0-----:R-:W-:-:S03]  /*14270*/  IADD3 R2, P2, R29, UR4, RZ ;  /* 0x000000041d027c10 */ /* 0x001fc6000ff5e0ff */
[----:B------:R0:W4:Y:S01]  /*14280*/  LDG.E.U8 R18, desc[UR12][R6.64] ;  /* 0x0000000c06127981 */ /* 0x000122000c1e1100 */
[----:B-1----:R-:W-:-:S03]  /*14290*/  IADD3 R4, P1, R14, UR4, RZ ;  /* 0x000000040e047c10 */ /* 0x002fc6000ff3e0ff */
[----:B------:R-:W2:Y:S01]  /*142a0*/  LDL R14, [R1+0x7f4] ;  /* 0x0007f400010e7983 */ /* 0x000ea20000100800 */
[----:B------:R-:W-:-:S03]  /*142b0*/  IADD3.X R3, R13, UR10, RZ, P2, !PT ;  /* 0x0000000a0d037c10 */ /* 0x000fc600097fe4ff */
[----:B------:R-:W4:Y:S01]  /*142c0*/  LDL R13, [R1+0x1064] ;  /* 0x00106400010d7983 */ /* 0x000f220000100800 */
[----:B0-----:R-:W-:-:S03]  /*142d0*/  IADD3 R6, P2, R12, UR4, RZ ;  /* 0x000000040c067c10 */ /* 0x001fc6000ff5e0ff */
[----:B------:R-:W4:Y:S01]  /*142e0*/  LDL R12, [R1+0x1058] ;  /* 0x00105800010c7983 */ /* 0x000f220000100800 */
[----:B------:R-:W-:-:S03]  /*142f0*/  IADD3.X R5, R9, UR10, RZ, P1, !PT ;  /* 0x0000000a09057c10 */ /* 0x000fc60008ffe4ff */
[----:B------:R0:W4:Y:S04]  /*14300*/  LDG.E.U8 R22, desc[UR12][R2.64] ;  /* 0x0000000c02167981 */ /* 0x000128000c1e1100 */
[----:B------:R-:W4:Y:S01]  /*14310*/  LDL R9, [R1+0x106c] ;  /* 0x00106c0001097983 */ /* 0x000f220000100800 */
[----:B------:R-:W-:-:S03]  /*14320*/  IADD3.X R7, R8, UR10, RZ, P2, !PT ;  /* 0x0000000a08077c10 */ /* 0x000fc600097fe4ff */
[----:B------:R1:W4:Y:S01]  /*14330*/  LDG.E.U8 R16, desc[UR12][R4.64] ;  /* 0x0000000c04107981 */ /* 0x000322000c1e1100 */
[----:B0-----:R-:W-:-:S03]  /*14340*/  IADD3 R2, P1, R11, UR4, RZ ;  /* 0x000000040b027c10 */ /* 0x001fc6000ff3e0ff */
[----:B------:R-:W4:Y:S04]  /*14350*/  LDL R11, [R1+0x1060] ;  /* 0x00106000010b7983 */ /* 0x000f280000100800 */
[----:B------:R-:W4:Y:S01]  /*14360*/  LDL R8, [R1+0x810] ;  /* 0x0008100001087983 */ /* 0x000f220000100800 */
[----:B-1----:R-:W-:-:S03]  /*14370*/  IADD3 R4, P2, R15, UR4, RZ ;  /* 0x000000040f047c10 */ /* 0x002fc6000ff5e0ff */
[----:B------:R-:W4:Y:S04]  /*14380*/  LDL R15, [R1+0x1068] ;  /* 0x00106800010f7983 */ /* 0x000f280000100800 */
[----:B------:R5:W4:Y:S01]  /*14390*/  LDG.E.U8 R21, desc[UR12][R6.64] ;  /* 0x0000000c06157981 */ /* 0x000b22000c1e1100 */
[----:B---3--:R-:W-:-:S03]  /*143a0*/  IADD3.X R3, R0, UR10, RZ, P1, !PT ;  /* 0x0000000a00037c10 */ /* 0x008fc60008ffe4ff */
[----:B------:R-:W3:Y:S04]  /*143b0*/  LDL R0, [R1+0x1074] ;  /* 0x0010740001007983 */ /* 0x000ee80000100800 */
[----:B------:R4:W3:Y:S01]  /*143c0*/  LDG.E.U8 R20, desc[UR12][R2.64] ;  /* 0x0000000c02147981 */ /* 0x0008e2000c1e1100 */
[----:B-----5:R-:W-:-:S03]  /*143d0*/  IADD3 R6, P1, R10, UR4, RZ ;  /* 0x000000040a067c10 */ /* 0x020fc6000ff3e0ff */
[----:B------:R-:W5:Y:S01]  /*143e0*/  LDL R10, [R1+0x7ec] ;  /* 0x0007ec00010a7983 */ /* 0x000f620000100800 */
[----:B--2---:R-:W-:-:S03]  /*143f0*/  IADD3.X R5, R14, UR10, RZ, P2, !PT ;  /* 0x0000000a0e057c10 */ /* 0x004fc600097fe4ff */
[----:B------:R-:W2:Y:S01]  /*14400*/  LDL R14, [R1+0x107c] ;  /* 0x00107c00010e7983 */ /* 0x000ea20000100800 */
[----:B----4-:R-:W-:-:S03]  /*14410*/  IADD3 R2, P2, R13, UR4, RZ ;  /* 0x000000040d027c10 */ /* 0x010fc6000ff5e0ff */
[----:B------:R0:W-:Y:S01]  /*14420*/  STL [R1+0x384], R19 ;  /* 0x0003841301007387 */ /* 0x0001e20000100800 */
[----:B------:R-:W-:-:S03]  /*14430*/  IADD3.X R7, R12, UR10, RZ, P1, !PT ;  /* 0x0000000a0c077c10 */ /* 0x000fc60008ffe4ff */
[----:B------:R-:W4:Y:S04]  /*14440*/  LDL R13, [R1+0x1070] ;  /* 0x00107000010d7983 */ /* 0x000f280000100800 */
[----:B------:R1:W-:Y:S04]  /*14450*/  STL [R1+0x37c], R17 ;  /* 0x00037c1101007387 */ /* 0x0003e80000100800 */
[----:B0-----:R0:W4:Y:S04]  /*14460*/  LDG.E.U8 R19, desc[UR12][R4.64] ;  /* 0x0000000c04137981 */ /* 0x001128000c1e1100 */
[----:B------:R-:W4:Y:S01]  /*14470*/  LDL R12, [R1+0x1084] ;  /* 0x00108400010c7983 */ /* 0x000f220000100800 */
[----:B------:R-:W-:-:S03]  /*14480*/  IADD3.X R3, R11, UR10, RZ, P2, !PT ;  /* 0x0000000a0b037c10 */ /* 0x000fc600097fe4ff */
[----:B-1----:R1:W4:Y:S01]  /*14490*/  LDG.E.U8 R17, desc[UR12][R6.64] ;  /* 0x0000000c06117981 */ /* 0x002322000c1e1100 */
[----:B0-----:R-:W-:-:S03]  /*144a0*/  IADD3 R4, P1, R9, UR4, RZ ;  /* 0x0000000409047c10 */ /* 0x001fc6000ff3e0ff */
[----:B------:R-:W4:Y:S04]  /*144b0*/  LDL R9, [R1+0x1078] ;  /* 0x0010780001097983 */ /* 0x000f280000100800 */
[----:B------:R0:W-:Y:S01]  /*144c0*/  STL [R1+0x374], R18 ;  /* 0x0003741201007387 */ /* 0x0001e20000100800 */
[----:B-1----:R-:W-:-:S03]  /*144d0*/  IADD3 R6, P2, R8, UR4, RZ ;  /* 0x0000000408067c10 */ /* 0x002fc6000ff5e0ff */
[----:B------:R-:W4:Y:S01]  /*144e0*/  LDL R11, [R1+0x808] ;  /* 0x00080800010b7983 */ /* 0x000f220000100800 */
[----:B------:R-:W-:-:S03]  /*144f0*/  IADD3.X R5, R15, UR10, RZ, P1, !PT ;  /* 0x0000000a0f057c10 */ /* 0x000fc60008ffe4ff */
[----:B------:R-:W4:Y:S04]  /*14500*/  LDL R8, [R1+0x1080] ;  /* 0x0010800001087983 */ /* 0x000f280000100800 */
[----:B------:R1:W-:Y:S04]  /*14510*/  STL [R1+0x36c], R22 ;  /* 0x00036c1601007387 */ /* 0x0003e80000100800 */
[----:B0-----:R3:W4:Y:S04]  /*14520*/  LDG.E.U8 R18, desc[UR12][R2.64] ;  /* 0x0000000c02127981 */ /* 0x001728000c1e1100 */
[----:B------:R-:W4:Y:S04]  /*14530*/  LDL R15, [R1+0x108c] ;  /* 0x00108c00010f7983 */ /* 0x000f280000100800 */
[----:B-1----:R2:W4:Y:S01]  /*14540*/  LDG.E.U8 R22, desc[UR12][R4.64] ;  /* 0x0000000c04167981 */ /* 0x002522000c1e1100 */
[----:B---3--:R-:W-:-:S03]  /*14550*/  IADD3 R2, P1, R0, UR4, RZ ;  /* 0x0000000400027c10 */ /* 0x008fc6000ff3e0ff */
[----:B------:R-:W3:Y:S04]  /*14560*/  LDL R0, [R1+0x7e4] ;  /* 0x0007e40001007983 */ /* 0x000ee80000100800 */
[----:B------:R0:W-:Y:S01]  /*14570*/  STL [R1+0x38c], R16 ;  /* 0x00038c1001007387 */ /* 0x0001e20000100800 */
[----:B-----5:R-:W-:-:S03]  /*14580*/  IADD3.X R7, R10, UR10, RZ, P2, !PT ;  /* 0x0000000a0a077c10 */ /* 0x020fc600097fe4ff */
[----:B------:R-:W5:Y:S01]  /*14590*/  LDL R10, [R1+0x1094] ;  /* 0x00109400010a7983 */ /* 0x000f620000100800 */
[----:B--2---:R-:W-:-:S03]  /*145a0*/  IADD3 R4, P2, R14, UR4, RZ ;  /* 0x000000040e047c10 */ /* 0x004fc6000ff5e0ff */
[----:B0-----:R0:W2:Y:S04]  /*145b0*/  LDG.E.U8 R16, desc[UR12][R6.64] ;  /* 0x0000000c06107981 */ /* 0x0010a8000c1e1100 */
[----:B------:R-:W2:Y:S01]  /*145c0*/  LDL R14, [R1+0x1088] ;  /* 0x00108800010e7983 */ /* 0x000ea20000100800 */
[----:B----4-:R-:W-:-:S03]  /*145d0*/  IADD3.X R3, R13, UR10, RZ, P1, !PT ;  /* 0x0000000a0d037c10 */ /* 0x010fc60008ffe4ff */
[----:B------:R1:W-:Y:S04]  /*145e0*/  STL [R1+0x388], R21 ;  /* 0x0003881501007387 */ /* 0x0003e80000100800 */
[----:B------:R-:W4:Y:S04]  /*145f0*/  LDL R13, [R1+0x109c] ;  /* 0x00109c00010d7983 */ /* 0x000f280000100800 */
[----:B-1----:R1:W4:Y:S01]  /*14600*/  LDG.E.U8 R21, desc[UR12][R2.64] ;  /* 0x0000000c02157981 */ /* 0x002322000c1e1100 */
[----:B0-----:R-:W-:-:S03]  /*14610*/  IADD3 R6, P1, R12, UR4, RZ ;  /* 0x000000040c067c10 */ /* 0x001fc6000ff3e0ff */
[----:B------:R-:W4:Y:S04]  /*14620*/  LDL R12, [R1+0x1090] ;  /* 0x00109000010c7983 */ /* 0x000f280000100800 */
[----:B------:R0:W-:Y:S01]  /*14630*/  STL [R1+0x380], R20 ;  /* 0x0003801401007387 */ /* 0x0001e20000100800 */
[----:B------:R-:W-:-:S03]  /*14640*/  IADD3.X R5, R9, UR10, RZ, P2, !PT ;  /* 0x0000000a09057c10 */ /* 0x000fc600097fe4ff */
[----:B------:R-:W4:Y:S01]  /*14650*/  LDL R9, [R1+0x800] ;  /* 0x0008000001097983 */ /* 0x000f220000100800 */
[----:B-1----:R-:W-:-:S03]  /*14660*/  IADD3 R2, P2, R11, UR4, RZ ;  /* 0x000000040b027c10 */ /* 0x002fc6000ff5e0ff */
[----:B0-----:R0:W4:Y:S01]  /*14670*/  LDG.E.U8 R20, desc[UR12][R4.64] ;  /* 0x0000000c04147981 */ /* 0x001122000c1e1100 */
[----:B------:R-:W-:-:S03]  /*14680*/  IADD3.X R7, R8, UR10, RZ, P1, !PT ;  /* 0x0000000a08077c10 */ /* 0x000fc60008ffe4ff */
[----:B------:R-:W4:Y:S04]  /*14690*/  LDL R11, [R1+0x1098] ;  /* 0x00109800010b7983 */ /* 0x000f280000100800 */
[----:B------:R1:W-:Y:S04]  /*146a0*/  STL [R1+0x378], R19 ;  /* 0x0003781301007387 */ /* 0x0003e80000100800 */
[----:B------:R-:W4:Y:S01]  /*146b0*/  LDL R8, [R1+0x10a4] ;  /* 0x0010a40001087983 */ /* 0x000f220000100800 */
[----:B0-----:R-:W-:-:S03]  /*146c0*/  IADD3 R4, P1, R15, UR4, RZ ;  /* 0x000000040f047c10 */ /* 0x001fc6000ff3e0ff */
[----:B------:R-:W4:Y:S04]  /*146d0*/  LDL R15, [R1+0x7dc] ;  /* 0x0007dc00010f7983 */ /* 0x000f280000100800 */
[----:B------:R0:W-:Y:S04]  /*146e0*/  STL [R1+0x370], R17 ;  /* 0x0003701101007387 */ /* 0x0001e80000100800 */
[----:B-1----:R5:W4:Y:S01]  /*146f0*/  LDG.E.U8 R19, desc[UR12][R6.64] ;  /* 0x0000000c06137981 */ /* 0x002b22000c1e1100 */
[----:B---3--:R-:W-:-:S03]  /*14700*/  IADD3.X R3, R0, UR10, RZ, P2, !PT ;  /* 0x0000000a00037c10 */ /* 0x008fc600097fe4ff */
[----:B------:R-:W3:Y:S04]  /*14710*/  LDL R0, [R1+0x10ac] ;  /* 0x0010ac0001007983 */ /* 0x000ee80000100800 */
[----:B0-----:R4:W3:Y:S01]  /*14720*/  LDG.E.U8 R17, desc[UR12][R2.64] ;  /* 0x0000000c02117981 */ /* 0x0018e2000c1e1100 */
[----:B-----5:R-:W-:-:S03]  /*14730*/  IADD3 R6, P2, R10, UR4, RZ ;  /* 0x000000040a067c10 */ /* 0x020fc6000ff5e0ff */
[----:B------:R-:W5:Y:S04]  /*14740*/  LDL R10, [R1+0x10a0] ;  /* 0x0010a000010a7983 */ /* 0x000f680000100800 */
[----:B------:R0:W-:Y:S01]  /*14750*/  STL [R1+0x368], R18 ;  /* 0x0003681201007387 */ /* 0x0001e20000100800 */
[----:B--2---:R-:W-:-:S03]  /*14760*/  IADD3.X R5, R14, UR10, RZ, P1, !PT ;  /* 0x0000000a0e057c10 */ /* 0x004fc60008ffe4ff */
[----:B------:R-:W2:Y:S04]  /*14770*/  LDL R14, [R1+0x10b4] ;  /* 0x0010b400010e7983 */ /* 0x000ea80000100800 */
[----:B0-----:R0:W2:Y:S01]  /*14780*/  LDG.E.U8 R18, desc[UR12][R4.64] ;  /* 0x0000000c04127981 */ /* 0x0010a2000c1e1100 */
[----:B----4-:R-:W-:-:S03]  /*14790*/  IADD3 R2, P1, R13, UR4, RZ ;  /* 0x000000040d027c10 */ /* 0x010fc6000ff3e0ff */
[----:B------:R-:W4:Y:S04]  /*147a0*/  LDL R13, [R1+0x10a8] ;  /* 0x0010a800010d7983 */ /* 0x000f280000100800 */
[----:B------:R1:W-:Y:S01]  /*147b0*/  STL [R1+0x364], R22 ;  /* 0x0003641601007387 */ /* 0x0003e20000100800 */
[----:B------:R-:W-:-:S03]  /*147c0*/  IADD3.X R7, R12, UR10, RZ, P2, !PT ;  /* 0x0000000a0c077c10 */ /* 0x000fc600097fe4ff */
[----:B------:R-:W4:Y:S04]  /*147d0*/  LDL R12, [R1+0x7f8] ;  /* 0x0007f800010c7983 */ /* 0x000f280000100800 */
[----:B-1----:R1:W4:Y:S01]  /*147e0*/  LDG.E.U8 R22, desc[UR12][R6.64] ;  /* 0x0000000c06167981 */ /* 0x002322000c1e1100 */
[----:B0-----:R-:W-:-:S03]  /*147f0*/  IADD3 R4, P2, R9, UR4, RZ ;  /* 0x0000000409047c10 */ /* 0x001fc6000ff5e0ff */
[----:B------:R-:W4:Y:S04]  /*14800*/  LDL R9, [R1+0x10b0] ;  /* 0x0010b00001097983 */ /* 0x000f280000100800 */
[----:B------:R0:W-:Y:S01]  /*14810*/  STL [R1+0x360], R16 ;  /* 0x0003601001007387 */ /* 0x0001e20000100800 */
[----:B------:R-:W-:-:S03]  /*14820*/  IADD3.X R3, R11, UR10, RZ, P1, !PT ;  /* 0x0000000a0b037c10 */ /* 0x000fc60008ffe4ff */
[----:B------:R-:W4:Y:S04]  /*14830*/  LDL R11, [R1+0x10bc] ;  /* 0x0010bc00010b7983 */ /* 0x000f280000100800 */
[----:B0-----:R3:W4:Y:S01]  /*14840*/  LDG.E.U8 R16, desc[UR12][R2.64] ;  /* 0x0000000c02107981 */ /* 0x001722000c1e1100 */
[----:B-1----:R-:W-:-:S03]  /*14850*/  IADD3 R6, P1, R8, UR4, RZ ;  /* 0x0000000408067c10 */ /* 0x002fc6000ff3e0ff */
[----:B------:R-:W4:Y:S01]  /*14860*/  LDL R8, [R1+0x7d4] ;  /* 0x0007d40001087983 */ /* 0x000f220000100800 */
[----:B------:R-:W-:-:S03]  /*14870*/  IADD3.X R5, R15, UR10, RZ, P2, !PT ;  /* 0x0000000a0f057c10 */ /* 0x000fc600097fe4ff */
[----:B------:R0:W-:Y:S04]  /*14880*/  STL [R1+0x35c], R21 ;  /* 0x00035c1501007387 */ /* 0x0001e80000100800 */
[----:B------:R-:W4:Y:S04]  /*14890*/  LDL R15, [R1+0x10c4] ;  /* 0x0010c400010f7983 */ /* 0x000f280000100800 */
[----:B0-----:R2:W4:Y:S01]  /*148a0*/  LDG.E.U8 R21, desc[UR12][R4.64] ;  /* 0x0000000c04157981 */ /* 0x001522000c1e1100 */
[----:B---3--:R-:W-:-:S03]  /*148b0*/  IADD3 R2, P2, R0, UR4, RZ ;  /* 0x0000000400027c10 */ /* 0x008fc6000ff5e0ff */
[----:B------:R-:W3:Y:S04]  /*148c0*/  LDL R0, [R1+0x10b8] ;  /* 0x0010b80001007983 */ /* 0x000ee80000100800 */
[----:B------:R0:W-:Y:S01]  /*148d0*/  STL [R1+0x358], R20 ;  /* 0x0003581401007387 */ /* 0x0001e20000100800 */
[----:B-----5:R-:W-:-:S03]  /*148e0*/  IADD3.X R7, R10, UR10, RZ, P1, !PT ;  /* 0x0000000a0a077c10 */ /* 0x020fc60008ffe4ff */
[----:B------:R-:W5:Y:S04]  /*148f0*/  LDL R10, [R1+0x10cc] ;  /* 0x0010cc00010a7983 */ /* 0x000f680000100800 */
[----:B0-----:R0:W5:Y:S01]  /*14900*/  LDG.E.U8 R20, desc[UR12][R6.64] ;  /* 0x0000000c06147981 */ /* 0x001162000c1e1100 */
[----:B--2---:R-:W-:-:S03]  /*14910*/  IADD3 R4, P1, R14, UR4, RZ ;  /* 0x000000040e047c10 */ /* 0x004fc6000ff3e0ff */
[----:B------:R-:W2:Y:S04]  /*14920*/  LDL R14, [R1+0x10c0] ;  /* 0x0010c000010e7983 */ /* 0x000ea80000100800 */
[----:B------:R1:W-:Y:S01]  /*14930*/  STL [R1+0x354], R19 ;  /* 0x0003541301007387 */ /* 0x0003e20000100800 */
[----:B----4-:R-:W-:-:S03]  /*14940*/  IADD3.X R3, R13, UR10, RZ, P2, !PT ;  /* 0x0000000a0d037c10 */ /* 0x010fc600097fe4ff */
        /* <DEDUP_REMOVED lines=9> */
[----:B------:R-:W4:Y:S04]  /*149e0*/  LDL R11, [R1+0x7cc] ;  /* 0x0007cc00010b7983 */ /* 0x000f280000100800 */
[----:B------:R1:W-:Y:S01]  /*149f0*/  STL [R1+0x34c], R18 ;  /* 0x00034c1201007387 */ /* 0x0003e20000100800 */
[----:B------:R-:W-:-:S03]  /*14a00*/  IADD3.X R7, R8, UR10, RZ, P2, !PT ;  /* 0x0000000a08077c10 */ /* 0x000fc600097fe4ff */
[----:B------:R-:W4:Y:S01]  /*14a10*/  LDL R8, [R1+0x10dc] ;  /* 0x0010dc0001087983 */ /* 0x000f220000100800 */
[----:B0-----:R-:W-:-:S03]  /*14a20*/  IADD3 R4, P2, R15, UR4, RZ ;  /* 0x000000040f047c10 */ /* 0x001fc6000ff5e0ff */
[----:B-1----:R5:W4:Y:S04]  /*14a30*/  LDG.E.U8 R18, desc[UR12][R6.64] ;  /* 0x0000000c06127981 */ /* 0x002b28000c1e1100 */
[----:B------:R-:W4:Y:S04]  /*14a40*/  LDL R15, [R1+0x10d0] ;  /* 0x0010d000010f7983 */ /* 0x000f280000100800 */
[----:B------:R0:W-:Y:S01]  /*14a50*/  STL [R1+0x348], R22 ;  /* 0x0003481601007387 */ /* 0x0001e20000100800 */
        /* <DEDUP_REMOVED lines=480> */
[----:B------:R-:W4:Y:S04]  /*16860*/  LDL R8, [R1+0x12c4] ;  /* 0x0012c40001087983 */ /* 0x000f280000100800 */
[----:B------:R1:W-:Y:S01]  /*16870*/  STL [R1+0x230], R20 ;  /* 0x0002301401007387 */ /* 0x0003e20000100800 */
[----:B0-----:R-:W-:-:S03]  /*16880*/  IADD3 R4, P1, R15, UR4, RZ ;  /* 0x000000040f047c10 */ /* 0x001fc6000ff3e0ff */
[----:B------:R-:W4:Y:S04]  /*16890*/  LDL R15, [R1+0x12b8] ;  /* 0x0012b800010f7983 */ /* 0x000f280000100800 */
[----:B-1----:R5:W4:Y:S01]  /*168a0*/  LDG.E.U8 R20, desc[UR12][R6.64] ;  /* 0x0000000c06147981 */ /* 0x002b22000c1e1100 */
[----:B---3--:R-:W-:-:S03]  /*168b0*/  IADD3.X R3, R0, UR10, RZ, P2, !PT ;  /* 0x0000000a00037c10 */ /* 0x008fc600097fe4ff */
[----:B------:R-:W3:Y:S04]  /*168c0*/  LDL R0, [R1+0x748] ;  /* 0x0007480001007983 */ /* 0x000ee80000100800 */
[----:B------:R0:W-:Y:S01]  /*168d0*/  STL [R1+0x228], R19 ;  /* 0x0002281301007387 */ /* 0x0001e20000100800 */
[----:B-----5:R-:W-:-:S03]  /*168e0*/  IADD3 R6, P2, R10, UR4, RZ ;  /* 0x000000040a067c10 */ /* 0x020fc6000ff5e0ff */
[----:B------:R-:W5:Y:S04]  /*168f0*/  LDL R10, [R1+0x12c0] ;  /* 0x0012c000010a7983 */ /* 0x000f680000100800 */
[----:B------:R1:W-:Y:S04]  /*16900*/  STL [R1+0x220], R17 ;  /* 0x0002201101007387 */ /* 0x0003e80000100800 */
[----:B0-----:R4:W5:Y:S01]  /*16910*/  LDG.E.U8 R19, desc[UR12][R2.64] ;  /* 0x0000000c02137981 */ /* 0x001962000c1e1100 */
[----:B--2---:R-:W-:-:S03]  /*16920*/  IADD3.X R5, R14, UR10, RZ, P1, !PT ;  /* 0x0000000a0e057c10 */ /* 0x004fc60008ffe4ff */
[----:B------:R-:W2:Y:S04]  /*16930*/  LDL R14, [R1+0x12cc] ;  /* 0x0012cc00010e7983 */ /* 0x000ea80000100800 */
[----:B-1----:R0:W2:Y:S01]  /*16940*/  LDG.E.U8 R17, desc[UR12][R4.64] ;  /* 0x0000000c04117981 */ /* 0x0020a2000c1e1100 */
        /* <DEDUP_REMOVED lines=8> */
[----:B------:R-:W-:Y:S01]  /*169d0*/  STL [R1+0x214], R22 ;  /* 0x0002141601007387 */ /* 0x000fe20000100800 */
[----:B------:R-:W-:-:S03]  /*169e0*/  IADD3.X R3, R11, UR10, RZ, P1, !PT ;  /* 0x0000000a0b037c10 */ /* 0x000fc60008ffe4ff */
[----:B------:R-:W4:Y:S04]  /*169f0*/  LDL R11, [R1+0x12dc] ;  /* 0x0012dc00010b7983 */ /* 0x000f280000100800 */
[----:B------:R3:W4:Y:S01]  /*16a00*/  LDG.E.U8 R23, desc[UR12][R2.64] ;  /* 0x0000000c02177981 */ /* 0x000722000c1e1100 */
[----:B-1----:R-:W-:-:S03]  /*16a10*/  IADD3 R6, P1, R8, UR4, RZ ;  /* 0x0000000408067c10 */ /* 0x002fc6000ff3e0ff */
[----:B------:R-:W4:Y:S04]  /*16a20*/  LDL R8, [R1+0x12d0] ;  /* 0x0012d00001087983 */ /* 0x000f280000100800 */
[----:B------:R0:W-:Y:S01]  /*16a30*/  STL [R1+0x210], R16 ;  /* 0x0002101001007387 */ /* 0x0001e20000100800 */
[----:B------:R-:W-:-:S03]  /*16a40*/  IADD3.X R5, R15, UR10, RZ, P2, !PT ;  /* 0x0000000a0f057c10 */ /* 0x000fc600097fe4ff */
[----:B0-----:R-:W4:Y:S04]  /*16a50*/  LDL R16, [R1+0x740] ;  /* 0x0007400001107983 */ /* 0x001f280000100800 */
[----:B------:R2:W4:Y:S01]  /*16a60*/  LDG.E.U8 R22, desc[UR12][R4.64] ;  /* 0x0000000c04167981 */ /* 0x000522000c1e1100 */
[----:B---3--:R-:W-:-:S03]  /*16a70*/  IADD3 R2, P2, R0, UR4, RZ ;  /* 0x0000000400027c10 */ /* 0x008fc6000ff5e0ff */
[----:B------:R-:W3:Y:S01]  /*16a80*/  LDL R0, [R1+0x12d8] ;  /* 0x0012d80001007983 */ /* 0x000ee20000100800 */
[----:B-----5:R-:W-:-:S03]  /*16a90*/  IADD3.X R7, R10, UR10, RZ, P1, !PT ;  /* 0x0000000a0a077c10 */ /* 0x020fc60008ffe4ff */
[----:B------:R-:W5:Y:S04]  /*16aa0*/  LDL R10, [R1+0x12e4] ;  /* 0x0012e400010a7983 */ /* 0x000f680000100800 */
[----:B------:R0:W-:Y:S04]  /*16ab0*/  STL [R1+0x1cc], R21 ;  /* 0x0001cc1501007387 */ /* 0x0001e80000100800 */
[----:B------:R-:W5:Y:S01]  /*16ac0*/  LDL R15, [R1+0x71c] ;  /* 0x00071c00010f7983 */ /* 0x000f620000100800 */
[----:B--2---:R-:W-:-:S03]  /*16ad0*/  IADD3 R4, P1, R14, UR4, RZ ;  /* 0x000000040e047c10 */ /* 0x004fc6000ff3e0ff */
[----:B------:R-:W2:Y:S04]  /*16ae0*/  LDL R14, [R1+0x12ec] ;  /* 0x0012ec00010e7983 */ /* 0x000ea80000100800 */
[----:B0-----:R0:W2:Y:S01]  /*16af0*/  LDG.E.U8 R21, desc[UR12][R6.64] ;  /* 0x0000000c06157981 */ /* 0x0010a2000c1e1100 */
[----:B----4-:R-:W-:-:S03]  /*16b00*/  IADD3.X R3, R13, UR10, RZ, P2, !PT ;  /* 0x0000000a0d037c10 */ /* 0x010fc600097fe4ff */
[----:B------:R1:W-:Y:S04]  /*16b10*/  STL [R1+0x20c], R20 ;  /* 0x00020c1401007387 */ /* 0x0003e80000100800 */
[----:B------:R-:W4:Y:S01]  /*16b20*/  LDL R13, [R1+0x12e0] ;  /* 0x0012e000010d7983 */ /* 0x000f220000100800 */
[----:B0-----:R-:W-:-:S03]  /*16b30*/  IADD3 R6, P2, R12, UR4, RZ ;  /* 0x000000040c067c10 */ /* 0x001fc6000ff5e0ff */
[----:B------:R-:W4:Y:S04]  /*16b40*/  LDL R12, [R1+0x12f4] ;  /* 0x0012f400010c7983 */ /* 0x000f280000100800 */
[----:B------:R0:W-:Y:S01]  /*16b50*/  STL [R1+0x208], R19 ;  /* 0x0002081301007387 */ /* 0x0001e20000100800 */
[----:B------:R-:W-:-:S03]  /*16b60*/  IADD3.X R5, R9, UR10, RZ, P1, !PT ;  /* 0x0000000a09057c10 */ /* 0x000fc60008ffe4ff */
[----:B-1----:R1:W4:Y:S04]  /*16b70*/  LDG.E.U8 R20, desc[UR12][R2.64] ;  /* 0x0000000c02147981 */ /* 0x002328000c1e1100 */
[----:B------:R-:W4:Y:S01]  /*16b80*/  LDL R9, [R1+0x12e8] ;  /* 0x0012e80001097983 */ /* 0x000f220000100800 */
[----:B-1----:R-:W-:-:S03]  /*16b90*/  IADD3 R2, P1, R11, UR4, RZ ;  /* 0x000000040b027c10 */ /* 0x002fc6000ff3e0ff */
[----:B------:R-:W4:Y:S01]  /*16ba0*/  LDL R11, [R1+0x738] ;  /* 0x00073800010b7983 */ /* 0x000f220000100800 */
[----:B------:R-:W-:-:S03]  /*16bb0*/  IADD3.X R7, R8, UR10, RZ, P2, !PT ;  /* 0x0000000a08077c10 */ /* 0x000fc600097fe4ff */
[----:B------:R1:W-:Y:S04]  /*16bc0*/  STL [R1+0x204], R17 ;  /* 0x0002041101007387 */ /* 0x0003e80000100800 */
[----:B------:R-:W4:Y:S04]  /*16bd0*/  LDL R8, [R1+0x12f0] ;  /* 0x0012f00001087983 */ /* 0x000f280000100800 */
[----:B0-----:R5:W4:Y:S04]  /*16be0*/  LDG.E.U8 R19, desc[UR12][R6.64] ;  /* 0x0000000c06137981 */ /* 0x001b28000c1e1100 */
[----:B-1----:R0:W4:Y:S01]  /*16bf0*/  LDG.E.U8 R17, desc[UR12][R4.64] ;  /* 0x0000000c04117981 */ /* 0x002122000c1e1100 */
[----:B---3--:R-:W-:-:S03]  /*16c00*/  IADD3.X R3, R0, UR10, RZ, P1, !PT ;  /* 0x0000000a00037c10 */ /* 0x008fc60008ffe4ff */
[----:B------:R-:W3:Y:S04]  /*16c10*/  LDL R0, [R1+0x12fc] ;  /* 0x0012fc0001007983 */ /* 0x000ee80000100800 */
[----:B------:R1:W-:Y:S01]  /*16c20*/  STL [R1+0x200], R18 ;  /* 0x0002001201007387 */ /* 0x0003e20000100800 */
[----:B-----5:R-:W-:-:S03]  /*16c30*/  IADD3 R6, P1, R10, UR4, RZ ;  /* 0x000000040a067c10 */ /* 0x020fc6000ff3e0ff */
[----:B------:R-:W5:Y:S01]  /*16c40*/  LDL R10, [R1+0x714] ;  /* 0x00071400010a7983 */ /* 0x000f620000100800 */
[----:B0-----:R-:W-:-:S03]  /*16c50*/  IADD3 R4, P2, R16, UR4, RZ ;  /* 0x0000000410047c10 */ /* 0x001fc6000ff5e0ff */
[----:B------:R0:W-:Y:S01]  /*16c60*/  STL [R1+0x1fc], R23 ;  /* 0x0001fc1701007387 */ /* 0x0001e20000100800 */
[----:B------:R-:W-:-:S03]  /*16c70*/  IADD3.X R5, R15, UR10, RZ, P2, !PT ;  /* 0x0000000a0f057c10 */ /* 0x000fc600097fe4ff */
[----:B-1----:R2:W5:Y:S04]  /*16c80*/  LDG.E.U8 R18, desc[UR12][R2.64] ;  /* 0x0000000c02127981 */ /* 0x002568000c1e1100 */
[----:B------:R-:W5:Y:S04]  /*16c90*/  LDL R16, [R1+0x1304] ;  /* 0x0013040001107983 */ /* 0x000f680000100800 */
[----:B0-----:R0:W5:Y:S01]  /*16ca0*/  LDG.E.U8 R23, desc[UR12][R4.64] ;  /* 0x0000000c04177981 */ /* 0x001162000c1e1100 */
[----:B--2---:R-:W-:-:S03]  /*16cb0*/  IADD3 R2, P2, R14, UR4, RZ ;  /* 0x000000040e027c10 */ /* 0x004fc6000ff5e0ff */
[----:B------:R-:W2:Y:S01]  /*16cc0*/  LDL R14, [R1+0x12f8] ;  /* 0x0012f800010e7983 */ /* 0x000ea20000100800 */
[----:B----4-:R-:W-:-:S03]  /*16cd0*/  IADD3.X R7, R13, UR10, RZ, P1, !PT ;  /* 0x0000000a0d077c10 */ /* 0x010fc60008ffe4ff */
[----:B------:R1:W-:Y:S01]  /*16ce0*/  STL [R1+0x1f8], R22 ;  /* 0x0001f81601007387 */ /* 0x0003e20000100800 */
[----:B0-----:R-:W-:-:S03]  /*16cf0*/  IADD3 R4, P1, R12, UR4, RZ ;  /* 0x000000040c047c10 */ /* 0x001fc6000ff3e0ff */
[----:B------:R-:W4:Y:S04]  /*16d00*/  LDL R13, [R1+0x1300] ;  /* 0x00130000010d7983 */ /* 0x000f280000100800 */
[----:B-1----:R0:W4:Y:S01]  /*16d10*/  LDG.E.U8 R22, desc[UR12][R6.64] ;  /* 0x0000000c06167981 */ /* 0x002122000c1e1100 */
[----:B------:R-:W-:-:S03]  /*16d20*/  IADD3.X R3, R9, UR10, RZ, P2, !PT ;  /* 0x0000000a09037c10 */ /* 0x000fc600097fe4ff */
[----:B------:R-:W4:Y:S04]  /*16d30*/  LDL R9, [R1+0x130c] ;  /* 0x00130c0001097983 */ /* 0x000f280000100800 */
[----:B------:R1:W-:Y:S01]  /*16d40*/  STL [R1+0x1f4], R21 ;  /* 0x0001f41501007387 */ /* 0x0003e20000100800 */
[----:B0-----:R-:W-:-:S03]  /*16d50*/  IADD3 R6, P2, R11, UR4, RZ ;  /* 0x000000040b067c10 */ /* 0x001fc6000ff5e0ff */
[----:B------:R-:W4:Y:S04]  /*16d60*/  LDL R12, [R1+0x1308] ;  /* 0x00130800010c7983 */ /* 0x000f280000100800 */
[----:B------:R-:W4:Y:S01]  /*16d70*/  LDL R11, [R1+0x1314] ;  /* 0x00131400010b7983 */ /* 0x000f220000100800 */
[----:B------:R-:W-:-:S03]  /*16d80*/  IADD3.X R5, R8, UR10, RZ, P1, !PT ;  /* 0x0000000a08057c10 */ /* 0x000fc60008ffe4ff */
[----:B-1----:R3:W4:Y:S04]  /*16d90*/  LDG.E.U8 R21, desc[UR12][R2.64] ;  /* 0x0000000c02157981 */ /* 0x002728000c1e1100 */
[----:B------:R-:W4:Y:S04]  /*16da0*/  LDL R8, [R1+0x730] ;  /* 0x0007300001087983 */ /* 0x000f280000100800 */
[----:B------:R0:W-:Y:S04]  /*16db0*/  STL [R1+0x1f0], R20 ;  /* 0x0001f01401007387 */ /* 0x0001e80000100800 */
[----:B------:R-:W4:Y:S04]  /*16dc0*/  LDL R15, [R1+0x131c] ;  /* 0x00131c00010f7983 */ /* 0x000f280000100800 */
[----:B0-----:R0:W4:Y:S01]  /*16dd0*/  LDG.E.U8 R20, desc[UR12][R4.64] ;  /* 0x0000000c04147981 */ /* 0x001122000c1e1100 */
[----:B---3--:R-:W-:-:S03]  /*16de0*/  IADD3 R2, P1, R0, UR4, RZ ;  /* 0x0000000400027c10 */ /* 0x008fc6000ff3e0ff */
[----:B------:R-:W3:Y:S01]  /*16df0*/  LDL R0, [R1+0x70c] ;  /* 0x00070c0001007983 */ /* 0x000ee20000100800 */
[----:B-----5:R-:W-:-:S03]  /*16e00*/  IADD3.X R7, R10, UR10, RZ, P2, !PT ;  /* 0x0000000a0a077c10 */ /* 0x020fc600097fe4ff */
[----:B------:R-:W5:Y:S04]  /*16e10*/  LDL R10, [R1+0x1310] ;  /* 0x00131000010a7983 */ /* 0x000f680000100800 */
[----:B------:R1:W-:Y:S01]  /*16e20*/  STL [R1+0x1ec], R17 ;  /* 0x0001ec1101007387 */ /* 0x0003e20000100800 */
[----:B0-----:R-:W-:-:S03]  /*16e30*/  IADD3 R4, P2, R16, UR4, RZ ;  /* 0x0000000410047c10 */ /* 0x001fc6000ff5e0ff */
[----:B------:R-:W5:Y:S04]  /*16e40*/  LDL R16, [R1+0x1318] ;  /* 0x0013180001107983 */ /* 0x000f680000100800 */
[----:B-1----:R-:W5:Y:S01]  /*16e50*/  LDL R17, [R1+0x1324] ;  /* 0x0013240001117983 */ /* 0x002f620000100800 */
[----:B--2---:R-:W-:-:S03]  /*16e60*/  IADD3.X R3, R14, UR10, RZ, P1, !PT ;  /* 0x0000000a0e037c10 */ /* 0x004fc60008ffe4ff */
[----:B------:R0:W-:Y:S04]  /*16e70*/  STL [R1+0x1e8], R19 ;  /* 0x0001e81301007387 */ /* 0x0001e80000100800 */
[----:B------:R-:W2:Y:S01]  /*16e80*/  LDL R14, [R1+0x728] ;  /* 0x00072800010e7983 */ /* 0x000ea20000100800 */
[----:B----4-:R-:W-:-:S03]  /*16e90*/  IADD3.X R5, R13, UR10, RZ, P2, !PT ;  /* 0x0000000a0d057c10 */ /* 0x010fc600097fe4ff */
[----:B0-----:R0:W4:Y:S02]  /*16ea0*/  LDG.E.U8 R19, desc[UR12][R6.64] ;  /* 0x0000000c06137981 */ /* 0x001124000c1e1100 */
[----:B0-----:R-:W-:Y:S02]  /*16eb0*/  IADD3 R6, P1, R9, UR4, RZ ;  /* 0x0000000409067c10 */ /* 0x001fe4000ff3e0ff */
[----:B------:R-:W4:Y:S04]  /*16ec0*/  LDL R9, [R1+0x1320] ;  /* 0x0013200001097983 */ /* 0x000f280000100800 */
[----:B------:R0:W-:Y:S01]  /*16ed0*/  STL [R1+0x1e4], R18 ;  /* 0x0001e41201007387 */ /* 0x0001e20000100800 */
[----:B------:R-:W-:-:S03]  /*16ee0*/  IADD3.X R7, R12, UR10, RZ, P1, !PT ;  /* 0x0000000a0c077c10 */ /* 0x000fc60008ffe4ff */
[----:B------:R1:W4:Y:S04]  /*16ef0*/  LDG.E.U8 R12, desc[UR12][R4.64] ;  /* 0x0000000c040c7981 */ /* 0x000328000c1e1100 */
[----:B------:R-:W4:Y:S04]  /*16f00*/  LDL R13, [R1+0x132c] ;  /* 0x00132c00010d7983 */ /* 0x000f280000100800 */
[----:B0-----:R0:W4:Y:S01]  /*16f10*/  LDG.E.U8 R18, desc[UR12][R2.64] ;  /* 0x0000000c02127981 */ /* 0x001122000c1e1100 */
[----:B-1----:R-:W-:-:S03]  /*16f20*/  IADD3 R4, P1, R11, UR4, RZ ;  /* 0x000000040b047c10 */ /* 0x002fc6000ff3e0ff */
[----:B------:R1:W4:Y:S01]  /*16f30*/  LDG.E.U8 R11, desc[UR12][R6.64] ;  /* 0x0000000c060b7981 */ /* 0x000322000c1e1100 */
[----:B0-----:R-:W-:-:S03]  /*16f40*/  IADD3 R2, P2, R8, UR4, RZ ;  /* 0x0000000408027c10 */ /* 0x001fc6000ff5e0ff */
[----:B------:R-:W4:Y:S01]  /*16f50*/  LDL R8, [R1+0x704] ;  /* 0x0007040001087983 */ /* 0x000f220000100800 */
[----:B---3--:R-:W-:Y:S02]  /*16f60*/  IADD3.X R3, R0, UR10, RZ, P2, !PT ;  /* 0x0000000a00037c10 */ /* 0x008fe400097fe4ff */
[----:B-----5:R-:W-:-:S03]  /*16f70*/  IADD3.X R5, R10, UR10, RZ, P1, !PT ;  /* 0x0000000a0a057c10 */ /* 0x020fc60008ffe4ff */
[----:B------:R0:W3:Y:S04]  /*16f80*/  LDG.E.U8 R10, desc[UR12][R2.64] ;  /* 0x0000000c020a7981 */ /* 0x0000e8000c1e1100 */
[----:B------:R-:W-:Y:S01]  /*16f90*/  STL [R1+0x1e0], R23 ;  /* 0x0001e01701007387 */ /* 0x000fe20000100800 */
[----:B-1----:R-:W-:-:S04]  /*16fa0*/  IADD3 R6, P2, R15, UR4, RZ ;  /* 0x000000040f067c10 */ /* 0x002fc8000ff5e0ff */
[----:B------:R-:W-:Y:S02]  /*16fb0*/  IADD3.X R7, R16, UR10, RZ, P2, !PT ;  /* 0x0000000a10077c10 */ /* 0x000fe400097fe4ff */
[----:B0-----:R-:W-:Y:S02]  /*16fc0*/  IADD3 R2, P1, R17, UR4, RZ ;  /* 0x0000000411027c10 */ /* 0x001fe4000ff3e0ff */
[----:B------:R2:W5:Y:S02]  /*16fd0*/  LDG.E.U8 R17, desc[UR12][R4.64] ;  /* 0x0000000c04117981 */ /* 0x000564000c1e1100 */
[----:B--2---:R-:W-:Y:S02]  /*16fe0*/  IADD3 R4, P2, R14, UR4, RZ ;  /* 0x000000040e047c10 */ /* 0x004fe4000ff5e0ff */
[----:B----4-:R0:W-:Y:S04]  /*16ff0*/  STL [R1+0x1aa0], R12 ;  /* 0x001aa00c01007387 */ /* 0x0101e80000100800 */
[----:B------:R-:W-:Y:S04]  /*17000*/  STL [R1+0x1dc], R22 ;  /* 0x0001dc1601007387 */ /* 0x000fe80000100800 */
[----:B------:R-:W2:Y:S04]  /*17010*/  LDL R0, [R1+0x1328] ;  /* 0x0013280001007983 */ /* 0x000ea80000100800 */
[----:B0-----:R-:W4:Y:S04]  /*17020*/  LDL R12, [R1+0x1334] ;  /* 0x00133400010c7983 */ /* 0x001f280000100800 */
[----:B------:R-:W-:Y:S04]  /*17030*/  STL [R1+0x1aa4], R11 ;  /* 0x001aa40b01007387 */ /* 0x000fe80000100800 */
[----:B------:R0:W-:Y:S04]  /*17040*/  STL [R1+0x1d8], R21 ;  /* 0x0001d81501007387 */ /* 0x0001e80000100800 */
[----:B------:R-:W5:Y:S01]  /*17050*/  LDL R15, [R1+0x133c] ;  /* 0x00133c00010f7983 */ /* 0x000f620000100800 */
[----:B------:R-:W-:-:S02]  /*17060*/  IADD3.X R3, R9, UR10, RZ, P1, !PT ;  /* 0x0000000a09037c10 */ /* 0x000fc40008ffe4ff */
[----:B------:R-:W-:-:S03]  /*17070*/  IADD3.X R5, R8, UR10, RZ, P2, !PT ;  /* 0x0000000a08057c10 */ /* 0x000fc600097fe4ff */
[----:B0-----:R-:W5:Y:S04]  /*17080*/  LDG.E.U8 R21, desc[UR12][R2.64] ;  /* 0x0000000c02157981 */ /* 0x001f68000c1e1100 */
[----:B------:R-:W5:Y:S04]  /*17090*/  LDG.E.U8 R22, desc[UR12][R4.64] ;  /* 0x0000000c04167981 */ /* 0x000f68000c1e1100 */
[----:B---3--:R0:W-:Y:S04]  /*170a0*/  STL [R1+0x1aa8], R10 ;  /* 0x001aa80a01007387 */ /* 0x0081e80000100800 */
[----:B------:R1:W-:Y:S04]  /*170b0*/  STL [R1+0x1d4], R20 ;  /* 0x0001d41401007387 */ /* 0x0003e80000100800 */
[----:B------:R-:W3:Y:S04]  /*170c0*/  LDL R11, [R1+0x1330] ;  /* 0x00133000010b7983 */ /* 0x000ee80000100800 */
[----:B0-----:R-:W3:Y:S04]  /*170d0*/  LDL R10, [R1+0x720] ;  /* 0x00072000010a7983 */ /* 0x001ee80000100800 */
[----:B------:R-:W3:Y:S04]  /*170e0*/  LDL R14, [R1+0x1338] ;  /* 0x00133800010e7983 */ /* 0x000ee80000100800 */
[----:B------:R-:W-:Y:S04]  /*170f0*/  STL [R1+0x1d0], R19 ;  /* 0x0001d01301007387 */ /* 0x000fe80000100800 */
[----:B------:R-:W3:Y:S04]  /*17100*/  LDL R9, [R1+0x1344] ;  /* 0x0013440001097983 */ /* 0x000ee80000100800 */
[----:B-1----:R0:W3:Y:S02]  /*17110*/  LDG.E.U8 R20, desc[UR12][R6.64] ;  /* 0x0000000c06147981 */ /* 0x0020e4000c1e1100 */
[----:B0-----:R-:W-:-:S02]  /*17120*/  IADD3 R6, P1, R13, UR4, RZ ;  /* 0x000000040d067c10 */ /* 0x001fc4000ff3e0ff */
[----:B------:R-:W3:Y:S04]  /*17130*/  LDL R13, [R1+0x6fc] ;  /* 0x0006fc00010d7983 */ /* 0x000ee80000100800 */
[----:B------:R0:W-:Y:S04]  /*17140*/  STL [R1+0xc8], R18 ;  /* 0x0000c81201007387 */ /* 0x0001e80000100800 */
[----:B------:R-:W3:Y:S01]  /*17150*/  LDL R8, [R1+0x134c] ;  /* 0x00134c0001087983 */ /* 0x000ee20000100800 */
[----:B--2---:R-:W-:-:S03]  /*17160*/  IADD3.X R7, R0, UR10, RZ, P1, !PT ;  /* 0x0000000a00077c10 */ /* 0x004fc60008ffe4ff */
[----:B------:R-:W2:Y:S01]  /*17170*/  LDL R0, [R1+0x1354] ;  /* 0x0013540001007983 */ /* 0x000ea20000100800 */
[----:B----4-:R-:W-:-:S03]  /*17180*/  IADD3 R2, P2, R12, UR4, RZ ;  /* 0x000000040c027c10 */ /* 0x010fc6000ff5e0ff */
[----:B------:R-:W4:Y:S04]  /*17190*/  LDL R12, [R1+0x1340] ;  /* 0x00134000010c7983 */ /* 0x000f280000100800 */
[----:B0-----:R0:W2:Y:S01]  /*171a0*/  LDG.E.U8 R18, desc[UR12][R6.64] ;  /* 0x0000000c06127981 */ /* 0x0010a2000c1e1100 */
[----:B-----5:R-:W-:-:S03]  /*171b0*/  IADD3 R4, P1, R15, UR4, RZ ;  /* 0x000000040f047c10 */ /* 0x020fc6000ff3e0ff */
[----:B------:R-:W5:Y:S01]  /*171c0*/  LDL R15, [R1+0x1348] ;  /* 0x00134800010f7983 */ /* 0x000f620000100800 */
[----:B---3--:R-:W-:-:S03]  /*171d0*/  IADD3.X R3, R11, UR10, RZ, P2, !PT ;  /* 0x0000000a0b037c10 */ /* 0x008fc600097fe4ff */
[----:B------:R-:W3:Y:S01]  /*171e0*/  LDL R11, [R1+0x718] ;  /* 0x00071800010b7983 */ /* 0x000ee20000100800 */
[----:B0-----:R-:W-:-:S03]  /*171f0*/  IADD3 R6, P2, R10, UR4, RZ ;  /* 0x000000040a067c10 */ /* 0x001fc6000ff5e0ff */
[----:B------:R-:W3:Y:S01]  /*17200*/  LDL R10, [R1+0x1350] ;  /* 0x00135000010a7983 */ /* 0x000ee20000100800 */
[----:B------:R-:W-:-:S03]  /*17210*/  IADD3.X R5, R14, UR10, RZ, P1, !PT ;  /* 0x0000000a0e057c10 */ /* 0x000fc60008ffe4ff */
[----:B------:R0:W3:Y:S04]  /*17220*/  LDG.E.U8 R16, desc[UR12][R2.64] ;  /* 0x0000000c02107981 */ /* 0x0000e8000c1e1100 */
[----:B------:R-:W3:Y:S04]  /*17230*/  LDL R14, [R1+0x135c] ;  /* 0x00135c00010e7983 */ /* 0x000ee80000100800 */
[----:B------:R1:W3:Y:S01]  /*17240*/  LDG.E.U8 R19, desc[UR12][R4.64] ;  /* 0x0000000c04137981 */ /* 0x0002e2000c1e1100 */
[----:B0-----:R-:W-:-:S03]  /*17250*/  IADD3 R2, P1, R9, UR4, RZ ;  /* 0x0000000409027c10 */ /* 0x001fc6000ff3e0ff */
[----:B------:R-:W3:Y:S04]  /*17260*/  LDL R9, [R1+0x6f4] ;  /* 0x0006f40001097983 */ /* 0x000ee80000100800 */
[----:B------:R0:W-:Y:S01]  /*17270*/  STL [R1+0x1c4], R17 ;  /* 0x0001c41101007387 */ /* 0x0001e20000100800 */
[----:B------:R-:W-:-:S03]  /*17280*/  IADD3.X R7, R13, UR10, RZ, P2, !PT ;  /* 0x0000000a0d077c10 */ /* 0x000fc600097fe4ff */
[----:B------:R-:W3:Y:S04]  /*17290*/  LDL R13, [R1+0x1364] ;  /* 0x00136400010d7983 */ /* 0x000ee80000100800 */
[----:B0-----:R2:W3:Y:S01]  /*172a0*/  LDG.E.U8 R17, desc[UR12][R6.64] ;  /* 0x0000000c06117981 */ /* 0x0014e2000c1e1100 */
[----:B-1----:R-:W-:-:S03]  /*172b0*/  IADD3 R4, P2, R8, UR4, RZ ;  /* 0x0000000408047c10 */ /* 0x002fc6000ff5e0ff */
[----:B------:R-:W3:Y:S04]  /*172c0*/  LDL R8, [R1+0x1358] ;  /* 0x0013580001087983 */ /* 0x000ee80000100800 */
[----:B------:R0:W-:Y:S01]  /*172d0*/  STL [R1+0x1bc], R20 ;  /* 0x0001bc1401007387 */ /* 0x0001e20000100800 */
[----:B----4-:R-:W-:-:S03]  /*172e0*/  IADD3.X R3, R12, UR10, RZ, P1, !PT ;  /* 0x0000000a0c037c10 */ /* 0x010fc60008ffe4ff */
[----:B------:R-:W4:Y:S01]  /*172f0*/  LDL R12, [R1+0x136c] ;  /* 0x00136c00010c7983 */ /* 0x000f220000100800 */
[----:B--2---:R-:W-:-:S03]  /*17300*/  IADD3 R6, P1, R0, UR4, RZ ;  /* 0x0000000400067c10 */ /* 0x004fc6000ff3e0ff */
[----:B------:R-:W2:Y:S04]  /*17310*/  LDL R0, [R1+0x1360] ;  /* 0x0013600001007983 */ /* 0x000ea80000100800 */
[----:B0-----:R3:W4:Y:S01]  /*17320*/  LDG.E.U8 R20, desc[UR12][R2.64] ;  /* 0x0000000c02147981 */ /* 0x001722000c1e1100 */
[----:B-----5:R-:W-:-:S03]  /*17330*/  IADD3.X R5, R15, UR10, RZ, P2, !PT ;  /* 0x0000000a0f057c10 */ /* 0x020fc600097fe4ff */
[----:B------:R0:W-:Y:S04]  /*17340*/  STL [R1+0x1b4], R21 ;  /* 0x0001b41501007387 */ /* 0x0001e80000100800 */
[----:B------:R-:W5:Y:S04]  /*17350*/  LDL R15, [R1+0x710] ;  /* 0x00071000010f7983 */ /* 0x000f680000100800 */
[----:B0-----:R0:W4:Y:S01]  /*17360*/  LDG.E.U8 R21, desc[UR12][R4.64] ;  /* 0x0000000c04157981 */ /* 0x001122000c1e1100 */
[----:B---3--:R-:W-:-:S03]  /*17370*/  IADD3 R2, P2, R11, UR4, RZ ;  /* 0x000000040b027c10 */ /* 0x008fc6000ff5e0ff */
[----:B------:R-:W3:Y:S01]  /*17380*/  LDL R11, [R1+0x1368] ;  /* 0x00136800010b7983 */ /* 0x000ee20000100800 */
[----:B------:R-:W-:-:S03]  /*17390*/  IADD3.X R7, R10, UR10, RZ, P1, !PT ;  /* 0x0000000a0a077c10 */ /* 0x000fc60008ffe4ff */
[----:B------:R-:W-:Y:S04]  /*173a0*/  STL [R1+0x1ac], R22 ;  /* 0x0001ac1601007387 */ /* 0x000fe80000100800 */
[----:B------:R-:W3:Y:S01]  /*173b0*/  LDL R10, [R1+0x1374] ;  /* 0x00137400010a7983 */ /* 0x000ee20000100800 */
[----:B0-----:R-:W-:-:S03]  /*173c0*/  IADD3 R4, P1, R14, UR4, RZ ;  /* 0x000000040e047c10 */ /* 0x001fc6000ff3e0ff */
[----:B------:R-:W3:Y:S01]  /*173d0*/  LDL R14, [R1+0x6ec] ;  /* 0x0006ec00010e7983 */ /* 0x000ee20000100800 */
[----:B------:R-:W-:-:S03]  /*173e0*/  IADD3.X R3, R9, UR10, RZ, P2, !PT ;  /* 0x0000000a09037c10 */ /* 0x000fc600097fe4ff */
[----:B------:R-:W3:Y:S04]  /*173f0*/  LDL R9, [R1+0x137c] ;  /* 0x00137c0001097983 */ /* 0x000ee80000100800 */
[----:B------:R0:W-:Y:S04]  /*17400*/  STL [R1+0x1c8], R18 ;  /* 0x0001c81201007387 */ /* 0x0001e80000100800 */
[----:B0-----:R0:W3:Y:S01]  /*17410*/  LDG.E.U8 R18, desc[UR12][R6.64] ;  /* 0x0000000c06127981 */ /* 0x0010e2000c1e1100 */
[----:B------:R-:W-:-:S03]  /*17420*/  IADD3.X R5, R8, UR10, RZ, P1, !PT ;  /* 0x0000000a08057c10 */ /* 0x000fc60008ffe4ff */
[----:B------:R-:W3:Y:S01]  /*17430*/  LDL R8, [R1+0x1384] ;  /* 0x0013840001087983 */ /* 0x000ee20000100800 */
[----:B0-----:R-:W-:-:S03]  /*17440*/  IADD3 R6, P2, R13, UR4, RZ ;  /* 0x000000040d067c10 */ /* 0x001fc6000ff5e0ff */
[----:B------:R5:W3:Y:S04]  /*17450*/  LDG.E.U8 R23, desc[UR12][R4.64] ;  /* 0x0000000c04177981 */ /* 0x000ae8000c1e1100 */
[----:B------:R-:W3:Y:S04]  /*17460*/  LDL R13, [R1+0x1370] ;  /* 0x00137000010d7983 */ /* 0x000ee80000100800 */
[----:B------:R0:W-:Y:S01]  /*17470*/  STL [R1+0x1c0], R16 ;  /* 0x0001c01001007387 */ /* 0x0001e20000100800 */
[----:B--2---:R-:W-:-:S03]  /*17480*/  IADD3.X R7, R0, UR10, RZ, P2, !PT ;  /* 0x0000000a00077c10 */ /* 0x004fc600097fe4ff */
[----:B------:R-:W2:Y:S04]  /*17490*/  LDL R0, [R1+0x708] ;  /* 0x0007080001007983 */ /* 0x000ea80000100800 */
[----:B0-----:R4:W2:Y:S01]  /*174a0*/  LDG.E.U8 R16, desc[UR12][R2.64] ;  /* 0x0000000c02107981 */ /* 0x0018a2000c1e1100 */
[----:B-----5:R-:W-:Y:S02]  /*174b0*/  IADD3 R4, P2, R15, UR4, RZ ;  /* 0x000000040f047c10 */ /* 0x020fe4000ff5e0ff */
[----:B----4-:R-:W-:Y:S02]  /*174c0*/  IADD3 R2, P1, R12, UR4, RZ ;  /* 0x000000040c027c10 */ /* 0x010fe4000ff3e0ff */
[----:B------:R-:W4:Y:S04]  /*174d0*/  LDL R12, [R1+0x1378] ;  /* 0x00137800010c7983 */ /* 0x000f280000100800 */
[----:B------:R0:W-:Y:S04]  /*174e0*/  STL [R1+0x1b8], R19 ;  /* 0x0001b81301007387 */ /* 0x0001e80000100800 */
[----:B------:R-:W5:Y:S04]  /*174f0*/  LDL R15, [R1+0x1380] ;  /* 0x00138000010f7983 */ /* 0x000f680000100800 */
[----:B0-----:R0:W5:Y:S01]  /*17500*/  LDG.E.U8 R19, desc[UR12][R6.64] ;  /* 0x0000000c06137981 */ /* 0x001162000c1e1100 */
[----:B---3--:R-:W-:-:S03]  /*17510*/  IADD3.X R3, R11, UR10, RZ, P1, !PT ;  /* 0x0000000a0b037c10 */ /* 0x008fc60008ffe4ff */
[----:B------:R-:W3:Y:S04]  /*17520*/  LDL R11, [R1+0x138c] ;  /* 0x00138c00010b7983 */ /* 0x000ee80000100800 */
[----:B------:R1:W-:Y:S01]  /*17530*/  STL [R1+0x1b0], R17 ;  /* 0x0001b01101007387 */ /* 0x0003e20000100800 */
[----:B0-----:R-:W-:-:S03]  /*17540*/  IADD3 R6, P1, R10, UR4, RZ ;  /* 0x000000040a067c10 */ /* 0x001fc6000ff3e0ff */
[----:B------:R-:W3:Y:S01]  /*17550*/  LDL R10, [R1+0x6e4] ;  /* 0x0006e400010a7983 */ /* 0x000ee20000100800 */
[----:B------:R-:W-:-:S03]  /*17560*/  IADD3.X R5, R14, UR10, RZ, P2, !PT ;  /* 0x0000000a0e057c10 */ /* 0x000fc600097fe4ff */
[----:B------:R0:W-:Y:S04]  /*17570*/  STL [R1+0x1a8], R20 ;  /* 0x0001a81401007387 */ /* 0x0001e80000100800 */
[----:B-1----:R1:W3:Y:S04]  /*17580*/  LDG.E.U8 R17, desc[UR12][R2.64] ;  /* 0x0000000c02117981 */ /* 0x0022e8000c1e1100 */
[----:B------:R-:W3:Y:S04]  /*17590*/  LDL R14, [R1+0x1394] ;  /* 0x00139400010e7983 */ /* 0x000ee80000100800 */
[----:B0-----:R0:W3:Y:S01]  /*175a0*/  LDG.E.U8 R20, desc[UR12][R4.64] ;  /* 0x0000000c04147981 */ /* 0x0010e2000c1e1100 */
[----:B-1----:R-:W-:-:S03]  /*175b0*/  IADD3 R2, P2, R9, UR4, RZ ;  /* 0x0000000409027c10 */ /* 0x002fc6000ff5e0ff */
[----:B------:R-:W3:Y:S04]  /*175c0*/  LDL R9, [R1+0x1388] ;  /* 0x0013880001097983 */ /* 0x000ee80000100800 */
[----:B------:R-:W-:Y:S01]  /*175d0*/  STL [R1+0x1a4], R21 ;  /* 0x0001a41501007387 */ /* 0x000fe20000100800 */
[----:B------:R-:W-:-:S03]  /*175e0*/  IADD3.X R7, R13, UR10, RZ, P1, !PT ;  /* 0x0000000a0d077c10 */ /* 0x000fc60008ffe4ff */
[----:B------:R-:W3:Y:S01]  /*175f0*/  LDL R13, [R1+0x139c] ;  /* 0x00139c00010d7983 */ /* 0x000ee20000100800 */
[----:B0-----:R-:W-:-:S03]  /*17600*/  IADD3 R4, P1, R8, UR4, RZ ;  /* 0x0000000408047c10 */ /* 0x001fc6000ff3e0ff */
[----:B------:R-:W3:Y:S04]  /*17610*/  LDL R8, [R1+0x1390] ;  /* 0x0013900001087983 */ /* 0x000ee80000100800 */
[----:B------:R2:W3:Y:S04]  /*17620*/  LDG.E.U8 R22, desc[UR12][R6.64] ;  /* 0x0000000c06167981 */ /* 0x0004e8000c1e1100 */
[----:B------:R0:W-:Y:S01]  /*17630*/  STL [R1+0x1a0], R18 ;  /* 0x0001a01201007387 */ /* 0x0001e20000100800 */
[----:B----4-:R-:W-:Y:S02]  /*17640*/  IADD3.X R3, R12, UR10, RZ, P2, !PT ;  /* 0x0000000a0c037c10 */ /* 0x010fe400097fe4ff */
[----:B--2---:R-:W-:Y:S01]  /*17650*/  IADD3 R6, P2, R0, UR4, RZ ;  /* 0x0000000400067c10 */ /* 0x004fe2000ff5e0ff */
[----:B------:R-:W2:Y:S04]  /*17660*/  LDL R12, [R1+0x700] ;  /* 0x00070000010c7983 */ /* 0x000ea80000100800 */
[----:B------:R-:W4:Y:S01]  /*17670*/  LDL R0, [R1+0x1398] ;  /* 0x0013980001007983 */ /* 0x000f220000100800 */
[----:B-----5:R-:W-:-:S03]  /*17680*/  IADD3.X R5, R15, UR10, RZ, P1, !PT ;  /* 0x0000000a0f057c10 */ /* 0x020fc60008ffe4ff */
[----:B0-----:R3:W5:Y:S04]  /*17690*/  LDG.E.U8 R18, desc[UR12][R2.64] ;  /* 0x0000000c02127981 */ /* 0x001768000c1e1100 */
[----:B------:R0:W-:Y:S04]  /*176a0*/  STL [R1+0x19c], R16 ;  /* 0x00019c1001007387 */ /* 0x0001e80000100800 */
[----:B------:R1:W5:Y:S04]  /*176b0*/  LDG.E.U8 R21, desc[UR12][R4.64] ;  /* 0x0000000c04157981 */ /* 0x000368000c1e1100 */
[----:B------:R-:W5:Y:S04]  /*176c0*/  LDL R15, [R1+0x13ac] ;  /* 0x0013ac00010f7983 */ /* 0x000f680000100800 */
[----:B0-----:R-:W5:Y:S01]  /*176d0*/  LDL R16, [R1+0x13a4] ;  /* 0x0013a40001107983 */ /* 0x001f620000100800 */
[----:B---3--:R-:W-:-:S03]  /*176e0*/  IADD3 R2, P1, R11, UR4, RZ ;  /* 0x000000040b027c10 */ /* 0x008fc6000ff3e0ff */
[----:B------:R-:W3:Y:S04]  /*176f0*/  LDL R11, [R1+0x6dc] ;  /* 0x0006dc00010b7983 */ /* 0x000ee80000100800 */
[----:B------:R-:W-:Y:S01]  /*17700*/  STL [R1+0x198], R23 ;  /* 0x0001981701007387 */ /* 0x000fe20000100800 */
[----:B------:R-:W-:-:S03]  /*17710*/  IADD3.X R7, R10, UR10, RZ, P2, !PT ;  /* 0x0000000a0a077c10 */ /* 0x000fc600097fe4ff */
[----:B------:R-:W3:Y:S01]  /*17720*/  LDL R10, [R1+0x13a0] ;  /* 0x0013a000010a7983 */ /* 0x000ee20000100800 */
[----:B-1----:R-:W-:-:S03]  /*17730*/  IADD3 R4, P2, R14, UR4, RZ ;  /* 0x000000040e047c10 */ /* 0x002fc6000ff5e0ff */
[----:B------:R-:W3:Y:S01]  /*17740*/  LDL R14, [R1+0x13b4] ;  /* 0x0013b400010e7983 */ /* 0x000ee20000100800 */
[----:B------:R-:W-:-:S03]  /*17750*/  IADD3.X R3, R9, UR10, RZ, P1, !PT ;  /* 0x0000000a09037c10 */ /* 0x000fc60008ffe4ff */
[----:B------:R-:W3:Y:S04]  /*17760*/  LDL R9, [R1+0x13a8] ;  /* 0x0013a80001097983 */ /* 0x000ee80000100800 */
[----:B------:R0:W-:Y:S04]  /*17770*/  STL [R1+0x194], R19 ;  /* 0x0001941301007387 */ /* 0x0001e80000100800 */
[----:B0-----:R0:W3:Y:S02]  /*17780*/  LDG.E.U8 R19, desc[UR12][R6.64] ;  /* 0x0000000c06137981 */ /* 0x0010e4000c1e1100 */
[----:B0-----:R-:W-:-:S02]  /*17790*/  IADD3 R6, P1, R13, UR4, RZ ;  /* 0x000000040d067c10 */ /* 0x001fc4000ff3e0ff */
[----:B------:R-:W3:Y:S01]  /*177a0*/  LDL R13, [R1+0x6f8] ;  /* 0x0006f800010d7983 */ /* 0x000ee20000100800 */
[----:B------:R-:W-:-:S03]  /*177b0*/  IADD3.X R5, R8, UR10, RZ, P2, !PT ;  /* 0x0000000a08057c10 */ /* 0x000fc600097fe4ff */
[----:B------:R0:W-:Y:S04]  /*177c0*/  STL [R1+0x190], R17 ;  /* 0x0001901101007387 */ /* 0x0001e80000100800 */
[----:B------:R-:W3:Y:S04]  /*177d0*/  LDL R8, [R1+0x13b0] ;  /* 0x0013b00001087983 */ /* 0x000ee80000100800 */
[----:B0-----:R2:W3:Y:S02]  /*177e0*/  LDG.E.U8 R17, desc[UR12][R2.64] ;  /* 0x0000000c02117981 */ /* 0x0014e4000c1e1100 */
[----:B--2---:R-:W-:-:S02]  /*177f0*/  IADD3 R2, P2, R12, UR4, RZ ;  /* 0x000000040c027c10 */ /* 0x004fc4000ff5e0ff */
[----:B----4-:R-:W-:Y:S02]  /*17800*/  IADD3.X R7, R0, UR10, RZ, P1, !PT ;  /* 0x0000000a00077c10 */ /* 0x010fe40008ffe4ff */
[----:B------:R-:W2:Y:S04]  /*17810*/  LDL R0, [R1+0x13bc] ;  /* 0x0013bc0001007983 */ /* 0x000ea80000100800 */
[----:B------:R0:W-:Y:S04]  /*17820*/  STL [R1+0x18c], R20 ;  /* 0x00018c1401007387 */ /* 0x0001e80000100800 */
[----:B------:R-:W4:Y:S04]  /*17830*/  LDL R12, [R1+0x6d4] ;  /* 0x0006d400010c7983 */ /* 0x000f280000100800 */
[----:B------:R-:W4:Y:S04]  /*17840*/  LDG.E.U8 R24, desc[UR12][R6.64] ;  /* 0x0000000c06187981 */ /* 0x000f28000c1e1100 */
[----:B0-----:R5:W4:Y:S02]  /*17850*/  LDG.E.U8 R20, desc[UR12][R4.64] ;  /* 0x0000000c04147981 */ /* 0x001b24000c1e1100 */
[----:B-----5:R-:W-:-:S02]  /*17860*/  IADD3 R4, P1, R16, UR4, RZ ;  /* 0x0000000410047c10 */ /* 0x020fc4000ff3e0ff */
[----:B---3--:R-:W-:Y:S02]  /*17870*/  IADD3.X R3, R11, UR10, RZ, P2, !PT ;  /* 0x0000000a0b037c10 */ /* 0x008fe400097fe4ff */
[----:B------:R-:W-:Y:S01]  /*17880*/  IADD3 R6, P2, R15, UR4, RZ ;  /* 0x000000040f067c10 */ /* 0x000fe2000ff5e0ff */
[----:B------:R-:W3:Y:S04]  /*17890*/  LDL R11, [R1+0x13c4] ;  /* 0x0013c400010b7983 */ /* 0x000ee80000100800 */
[----:B------:R-:W-:Y:S01]  /*178a0*/  STL [R1+0x188], R22 ;  /* 0x0001881601007387 */ /* 0x000fe20000100800 */
[----:B------:R-:W-:-:S03]  /*178b0*/  IADD3.X R5, R10, UR10, RZ, P1, !PT ;  /* 0x0000000a0a057c10 */ /* 0x000fc60008ffe4ff */
[----:B------:R0:W5:Y:S04]  /*178c0*/  LDG.E.U8 R23, desc[UR12][R2.64] ;  /* 0x0000000c02177981 */ /* 0x000168000c1e1100 */
[----:B------:R-:W5:Y:S04]  /*178d0*/  LDL R10, [R1+0x13b8] ;  /* 0x0013b800010a7983 */ /* 0x000f680000100800 */
[----:B------:R1:W-:Y:S01]  /*178e0*/  STL [R1+0x184], R18 ;  /* 0x0001841201007387 */ /* 0x0003e20000100800 */
[----:B0-----:R-:W-:-:S03]  /*178f0*/  IADD3 R2, P1, R14, UR4, RZ ;  /* 0x000000040e027c10 */ /* 0x001fc6000ff3e0ff */
[----:B------:R-:W5:Y:S01]  /*17900*/  LDL R15, [R1+0x13cc] ;  /* 0x0013cc00010f7983 */ /* 0x000f620000100800 */
[----:B------:R-:W-:-:S03]  /*17910*/  IADD3.X R7, R9, UR10, RZ, P2, !PT ;  /* 0x0000000a09077c10 */ /* 0x000fc600097fe4ff */
[----:B-1----:R0:W5:Y:S04]  /*17920*/  LDG.E.U8 R18, desc[UR12][R4.64] ;  /* 0x0000000c04127981 */ /* 0x002168000c1e1100 */
[----:B------:R-:W5:Y:S04]  /*17930*/  LDL R9, [R1+0x13c0] ;  /* 0x0013c00001097983 */ /* 0x000f680000100800 */
[----:B------:R1:W-:Y:S04]  /*17940*/  STL [R1+0x180], R21 ;  /* 0x0001801501007387 */ /* 0x0003e80000100800 */
[----:B------:R2:W5:Y:S04]  /*17950*/  LDG.E.U8 R22, desc[UR12][R6.64] ;  /* 0x0000000c06167981 */ /* 0x000568000c1e1100 */
[----:B------:R-:W5:Y:S01]  /*17960*/  LDL R14, [R1+0x6f0] ;  /* 0x0006f000010e7983 */ /* 0x000f620000100800 */
[----:B------:R-:W-:-:S03]  /*17970*/  IADD3.X R3, R8, UR10, RZ, P1, !PT ;  /* 0x0000000a08037c10 */ /* 0x000fc60008ffe4ff */
[----:B------:R-:W5:Y:S01]  /*17980*/  LDL R8, [R1+0x13c8] ;  /* 0x0013c80001087983 */ /* 0x000f620000100800 */
[----:B0-----:R-:W-:-:S03]  /*17990*/  IADD3 R4, P2, R13, UR4, RZ ;  /* 0x000000040d047c10 */ /* 0x001fc6000ff5e0ff */
[----:B-1----:R3:W5:Y:S01]  /*179a0*/  LDG.E.U8 R21, desc[UR12][R2.64] ;  /* 0x0000000c02157981 */ /* 0x002762000c1e1100 */
[----:B--2---:R-:W-:-:S03]  /*179b0*/  IADD3 R6, P1, R0, UR4, RZ ;  /* 0x0000000400067c10 */ /* 0x004fc6000ff3e0ff */
[----:B------:R-:W2:Y:S04]  /*179c0*/  LDL R0, [R1+0x13d4] ;  /* 0x0013d40001007983 */ /* 0x000ea80000100800 */
[----:B------:R0:W-:Y:S01]  /*179d0*/  STL [R1+0x17c], R19 ;  /* 0x00017c1301007387 */ /* 0x0001e20000100800 */
[----:B----4-:R-:W-:-:S03]  /*179e0*/  IADD3.X R5, R12, UR10, RZ, P2, !PT ;  /* 0x0000000a0c057c10 */ /* 0x010fc600097fe4ff */
[----:B------:R-:W4:Y:S04]  /*179f0*/  LDL R12, [R1+0x6cc] ;  /* 0x0006cc00010c7983 */ /* 0x000f280000100800 */
[----:B------:R1:W-:Y:S04]  /*17a00*/  STL [R1+0x178], R17 ;  /* 0x0001781101007387 */ /* 0x0003e80000100800 */
[----:B0-----:R-:W4:Y:S04]  /*17a10*/  LDL R19, [R1+0x13dc] ;  /* 0x0013dc0001137983 */ /* 0x001f280000100800 */
[----:B------:R-:W4:Y:S04]  /*17a20*/  LDL R16, [R1+0x13e4] ;  /* 0x0013e40001107983 */ /* 0x000f280000100800 */
[----:B-1----:R-:W4:Y:S04]  /*17a30*/  LDL R17, [R1+0x13d0] ;  /* 0x0013d00001117983 */ /* 0x002f280000100800 */
[----:B------:R-:W4:Y:S04]  /*17a40*/  LDL R13, [R1+0x13d8] ;  /* 0x0013d800010d7983 */ /* 0x000f280000100800 */
[----:B------:R0:W-:Y:S04]  /*17a50*/  STL [R1+0x174], R20 ;  /* 0x0001741401007387 */ /* 0x0001e80000100800 */
[----:B0-----:R0:W4:Y:S01]  /*17a60*/  LDG.E.U8 R20, desc[UR12][R4.64] ;  /* 0x0000000c04147981 */ /* 0x001122000c1e1100 */
[----:B---3--:R-:W-:-:S03]  /*17a70*/  IADD3 R2, P2, R11, UR4, RZ ;  /* 0x000000040b027c10 */ /* 0x008fc6000ff5e0ff */
[----:B------:R-:W3:Y:S01]  /*17a80*/  LDL R11, [R1+0x6e8] ;  /* 0x0006e800010b7983 */ /* 0x000ee20000100800 */
[----:B-----5:R-:W-:-:S03]  /*17a90*/  IADD3.X R7, R10, UR10, RZ, P1, !PT ;  /* 0x0000000a0a077c10 */ /* 0x020fc60008ffe4ff */
[----:B------:R-:W5:Y:S01]  /*17aa0*/  LDL R10, [R1+0x13e0] ;  /* 0x0013e000010a7983 */ /* 0x000f620000100800 */
[----:B0-----:R-:W-:Y:S02]  /*17ab0*/  IADD3 R4, P1, R15, UR4, RZ ;  /* 0x000000040f047c10 */ /* 0x001fe4000ff3e0ff */
[----:B------:R-:W-:Y:S02]  /*17ac0*/  IADD3.X R3, R9, UR10, RZ, P2, !PT ;  /* 0x0000000a09037c10 */ /* 0x000fe400097fe4ff */
[----:B------:R-:W4:Y:S01]  /*17ad0*/  LDG.E.U8 R9, desc[UR12][R6.64] ;  /* 0x0000000c06097981 */ /* 0x000f22000c1e1100 */
[----:B------:R-:W-:-:S03]  /*17ae0*/  IADD3.X R5, R8, UR10, RZ, P1, !PT ;  /* 0x0000000a08057c10 */ /* 0x000fc60008ffe4ff */
[----:B------:R2:W3:Y:S04]  /*17af0*/  LDG.E.U8 R8, desc[UR12][R2.64] ;  /* 0x0000000c02087981 */ /* 0x0004e8000c1e1100 */
[----:B------:R0:W5:Y:S04]  /*17b00*/  LDG.E.U8 R7, desc[UR12][R4.64] ;  /* 0x0000000c04077981 */ /* 0x000168000c1e1100 */
[----:B------:R-:W-:Y:S01]  /*17b10*/  STL [R1+0x170], R24 ;  /* 0x0001701801007387 */ /* 0x000fe20000100800 */
[----:B--2---:R-:W-:-:S03]  /*17b20*/  IADD3 R2, P1, R0, UR4, RZ ;  /* 0x0000000400027c10 */ /* 0x004fc6000ff3e0ff */
[----:B----4-:R-:W-:Y:S04]  /*17b30*/  STL [R1+0x1aac], R9 ;  /* 0x001aac0901007387 */ /* 0x010fe80000100800 */
[----:B------:R-:W-:Y:S04]  /*17b40*/  STL [R1+0x16c], R23 ;  /* 0x00016c1701007387 */ /* 0x000fe80000100800 */
[----:B---3--:R-:W-:Y:S04]  /*17b50*/  STL [R1+0x1ab0], R8 ;  /* 0x001ab00801007387 */ /* 0x008fe80000100800 */
[----:B------:R1:W-:Y:S04]  /*17b60*/  STL [R1+0x168], R18 ;  /* 0x0001681201007387 */ /* 0x0003e80000100800 */
[----:B------:R-:W2:Y:S01]  /*17b70*/  LDL R0, [R1+0x6c4] ;  /* 0x0006c40001007983 */ /* 0x000ea20000100800 */
[----:B------:R-:W-:-:S04]  /*17b80*/  IADD3 R14, P2, R14, UR4, RZ ;  /* 0x000000040e0e7c10 */ /* 0x000fc8000ff5e0ff */
[----:B------:R-:W-:Y:S01]  /*17b90*/  IADD3.X R15, R12, UR10, RZ, P2, !PT ;  /* 0x0000000a0c0f7c10 */ /* 0x000fe200097fe4ff */
[----:B-1----:R-:W3:Y:S01]  /*17ba0*/  LDL R18, [R1+0x13ec] ;  /* 0x0013ec0001127983 */ /* 0x002ee20000100800 */
[----:B0-----:R-:W-:-:S03]  /*17bb0*/  IADD3 R4, P2, R19, UR4, RZ ;  /* 0x0000000413047c10 */ /* 0x001fc6000ff5e0ff */
[----:B------:R-:W4:Y:S01]  /*17bc0*/  LDL R12, [R1+0x13f4] ;  /* 0x0013f400010c7983 */ /* 0x000f220000100800 */
[----:B------:R-:W-:-:S03]  /*17bd0*/  IADD3.X R3, R17, UR10, RZ, P1, !PT ;  /* 0x0000000a11037c10 */ /* 0x000fc60008ffe4ff */
[----:B-----5:R-:W-:Y:S01]  /*17be0*/  STL [R1+0x1ab4], R7 ;  /* 0x001ab40701007387 */ /* 0x020fe20000100800 */
[----:B------:R-:W-:-:S03]  /*17bf0*/  IADD3.X R5, R13, UR10, RZ, P2, !PT ;  /* 0x0000000a0d057c10 */ /* 0x000fc600097fe4ff */
[----:B------:R-:W-:Y:S04]  /*17c00*/  STL [R1+0x164], R22 ;  /* 0x0001641601007387 */ /* 0x000fe80000100800 */
[----:B------:R-:W5:Y:S04]  /*17c10*/  LDL R9, [R1+0x13e8] ;  /* 0x0013e80001097983 */ /* 0x000f680000100800 */
[----:B------:R0:W-:Y:S04]  /*17c20*/  STL [R1+0x160], R21 ;  /* 0x0001601501007387 */ /* 0x0001e80000100800 */
[----:B------:R-:W5:Y:S04]  /*17c30*/  LDL R13, [R1+0x13fc] ;  /* 0x0013fc00010d7983 */ /* 0x000f680000100800 */
[----:B------:R1:W5:Y:S04]  /*17c40*/  LDG.E.U8 R6, desc[UR12][R14.64] ;  /* 0x0000000c0e067981 */ /* 0x000368000c1e1100 */
[----:B------:R-:W5:Y:S04]  /*17c50*/  LDL R8, [R1+0x13f0] ;  /* 0x0013f00001087983 */ /* 0x000f680000100800 */
[----:B0-----:R0:W5:Y:S01]  /*17c60*/  LDG.E.U8 R21, desc[UR12][R2.64] ;  /* 0x0000000c02157981 */ /* 0x001162000c1e1100 */
[----:B-1----:R-:W-:-:S03]  /*17c70*/  IADD3 R14, P1, R16, UR4, RZ ;  /* 0x00000004100e7c10 */ /* 0x002fc6000ff3e0ff */
[----:B------:R-:W5:Y:S04]  /*17c80*/  LDL R17, [R1+0x6e0] ;  /* 0x0006e00001117983 */ /* 0x000f680000100800 */
[----:B------:R-:W5:Y:S01]  /*17c90*/  LDL R16, [R1+0x13f8] ;  /* 0x0013f80001107983 */ /* 0x000f620000100800 */
[----:B0-----:R-:W-:Y:S02]  /*17ca0*/  IADD3 R2, P2, R11, UR4, RZ ;  /* 0x000000040b027c10 */ /* 0x001fe4000ff5e0ff */
[----:B------:R-:W-:Y:S01]  /*17cb0*/  IADD3.X R15, R10, UR10, RZ, P1, !PT ;  /* 0x0000000a0a0f7c10 */ /* 0x000fe20008ffe4ff */
[----:B------:R0:W-:Y:S04]  /*17cc0*/  STL [R1+0x15c], R20 ;  /* 0x00015c1401007387 */ /* 0x0001e80000100800 */
[----:B------:R-:W5:Y:S04]  /*17cd0*/  LDL R11, [R1+0x1404] ;  /* 0x00140400010b7983 */ /* 0x000f680000100800 */
[----:B------:R-:W5:Y:S04]  /*17ce0*/  LDL R10, [R1+0x6bc] ;  /* 0x0006bc00010a7983 */ /* 0x000f680000100800 */
[----:B------:R-:W5:Y:S04]  /*17cf0*/  LDL R7, [R1+0x1400] ;  /* 0x0014000001077983 */ /* 0x000f680000100800 */
[----:B------:R3:W5:Y:S04]  /*17d00*/  LDG.E.U8 R23, desc[UR12][R4.64] ;  /* 0x0000000c04177981 */ /* 0x000768000c1e1100 */
[----:B------:R4:W5:Y:S01]  /*17d10*/  LDG.E.U8 R22, desc[UR12][R14.64] ;  /* 0x0000000c0e167981 */ /* 0x000962000c1e1100 */
[----:B--2---:R-:W-:-:S03]  /*17d20*/  IADD3.X R3, R0, UR10, RZ, P2, !PT ;  /* 0x0000000a00037c10 */ /* 0x004fc600097fe4ff */
[----:B------:R-:W2:Y:S01]  /*17d30*/  LDL R0, [R1+0x140c] ;  /* 0x00140c0001007983 */ /* 0x000ea20000100800 */
[----:B---3--:R-:W-:-:S03]  /*17d40*/  IADD3 R4, P1, R18, UR4, RZ ;  /* 0x0000000412047c10 */ /* 0x008fc6000ff3e0ff */
[----:B------:R1:W3:Y:S01]  /*17d50*/  LDG.E.U8 R19, desc[UR12][R2.64] ;  /* 0x0000000c02137981 */ /* 0x0002e2000c1e1100 */
[----:B----4-:R-:W-:-:S03]  /*17d60*/  IADD3 R14, P2, R12, UR4, RZ ;  /* 0x000000040c0e7c10 */ /* 0x010fc6000ff5e0ff */
[----:B------:R-:W4:Y:S01]  /*17d70*/  LDL R12, [R1+0x1414] ;  /* 0x00141400010c7983 */ /* 0x000f220000100800 */
[----:B-----5:R-:W-:-:S03]  /*17d80*/  IADD3.X R5, R9, UR10, RZ, P1, !PT ;  /* 0x0000000a09057c10 */ /* 0x020fc60008ffe4ff */
[----:B------:R-:W5:Y:S04]  /*17d90*/  LDL R9, [R1+0x1408] ;  /* 0x0014080001097983 */ /* 0x000f680000100800 */
[----:B------:R0:W3:Y:S01]  /*17da0*/  LDG.E.U8 R18, desc[UR12][R4.64] ;  /* 0x0000000c04127981 */ /* 0x0000e2000c1e1100 */
[----:B-1----:R-:W-:-:S03]  /*17db0*/  IADD3 R2, P1, R13, UR4, RZ ;  /* 0x000000040d027c10 */ /* 0x002fc6000ff3e0ff */
[----:B------:R-:W3:Y:S01]  /*17dc0*/  LDL R13, [R1+0x6d8] ;  /* 0x0006d800010d7983 */ /* 0x000ee20000100800 */
[----:B------:R-:W-:-:S03]  /*17dd0*/  IADD3.X R15, R8, UR10, RZ, P2, !PT ;  /* 0x0000000a080f7c10 */ /* 0x000fc600097fe4ff */
[----:B------:R-:W3:Y:S04]  /*17de0*/  LDL R8, [R1+0x1410] ;  /* 0x0014100001087983 */ /* 0x000ee80000100800 */
[----:B------:R1:W3:Y:S01]  /*17df0*/  LDG.E.U8 R24, desc[UR12][R14.64] ;  /* 0x0000000c0e187981 */ /* 0x0002e2000c1e1100 */
[----:B0-----:R-:W-:Y:S02]  /*17e00*/  IADD3 R4, P2, R17, UR4, RZ ;  /* 0x0000000411047c10 */ /* 0x001fe4000ff5e0ff */
[----:B------:R-:W-:-:S05]  /*17e10*/  IADD3.X R3, R16, UR10, RZ, P1, !PT ;  /* 0x0000000a10037c10 */ /* 0x000fca0008ffe4ff */
[----:B------:R2:W3:Y:S01]  /*17e20*/  LDG.E.U8 R20, desc[UR12][R2.64] ;  /* 0x0000000c02147981 */ /* 0x0004e2000c1e1100 */
[----:B-1----:R-:W-:-:S03]  /*17e30*/  IADD3 R14, P1, R11, UR4, RZ ;  /* 0x000000040b0e7c10 */ /* 0x002fc6000ff3e0ff */
[----:B------:R-:W3:Y:S01]  /*17e40*/  LDL R11, [R1+0x141c] ;  /* 0x00141c00010b7983 */ /* 0x000ee20000100800 */
[----:B------:R-:W-:-:S03]  /*17e50*/  IADD3.X R5, R10, UR10, RZ, P2, !PT ;  /* 0x0000000a0a057c10 */ /* 0x000fc600097fe4ff */
[----:B------:R-:W3:Y:S04]  /*17e60*/  LDL R10, [R1+0x6b4] ;  /* 0x0006b400010a7983 */ /* 0x000ee80000100800 */
[----:B------:R0:W-:Y:S01]  /*17e70*/  STL [R1+0x144], R21 ;  /* 0x0001441501007387 */ /* 0x0001e20000100800 */
[----:B------:R-:W-:-:S03]  /*17e80*/  IADD3.X R15, R7, UR10, RZ, P1, !PT ;  /* 0x0000000a070f7c10 */ /* 0x000fc60008ffe4ff */
[----:B------:R-:W3:Y:S04]  /*17e90*/  LDL R7, [R1+0x1418] ;  /* 0x0014180001077983 */ /* 0x000ee80000100800 */
[----:B0-----:R4:W3:Y:S01]  /*17ea0*/  LDG.E.U8 R21, desc[UR12][R4.64] ;  /* 0x0000000c04157981 */ /* 0x0018e2000c1e1100 */
[----:B--2---:R-:W-:-:S03]  /*17eb0*/  IADD3 R2, P2, R0, UR4, RZ ;  /* 0x0000000400027c10 */ /* 0x004fc6000ff5e0ff */
[----:B------:R-:W2:Y:S04]  /*17ec0*/  LDL R0, [R1+0x1424] ;  /* 0x0014240001007983 */ /* 0x000ea80000100800 */
[----:B------:R0:W-:Y:S01]  /*17ed0*/  STL [R1+0x13c], R23 ;  /* 0x00013c1701007387 */ /* 0x0001e20000100800 */
[----:B----4-:R-:W-:-:S03]  /*17ee0*/  IADD3 R4, P1, R12, UR4, RZ ;  /* 0x000000040c047c10 */ /* 0x010fc6000ff3e0ff */
[----:B------:R-:W4:Y:S04]  /*17ef0*/  LDL R12, [R1+0x142c] ;  /* 0x00142c00010c7983 */ /* 0x000f280000100800 */
[----:B0-----:R3:W4:Y:S01]  /*17f00*/  LDG.E.U8 R23, desc[UR12][R14.64] ;  /* 0x0000000c0e177981 */ /* 0x001722000c1e1100 */
[----:B-----5:R-:W-:-:S03]  /*17f10*/  IADD3.X R3, R9, UR10, RZ, P2, !PT ;  /* 0x0000000a09037c10 */ /* 0x020fc600097fe4ff */
[----:B------:R-:W5:Y:S04]  /*17f20*/  LDL R9, [R1+0x1420] ;  /* 0x0014200001097983 */ /* 0x000f680000100800 */
[----:B------:R-:W-:Y:S04]  /*17f30*/  STL [R1+0xf0], R22 ;  /* 0x0000f01601007387 */ /* 0x000fe80000100800 */
[----:B------:R-:W5:Y:S01]  /*17f40*/  LDL R17, [R1+0x6d0] ;  /* 0x0006d00001117983 */ /* 0x000f620000100800 */
[----:B---3--:R-:W-:-:S03]  /*17f50*/  IADD3 R14, P2, R13, UR4, RZ ;  /* 0x000000040d0e7c10 */ /* 0x008fc6000ff5e0ff */
[----:B------:R-:W3:Y:S01]  /*17f60*/  LDL R16, [R1+0x1428] ;  /* 0x0014280001107983 */ /* 0x000ee20000100800 */
[----:B------:R-:W-:-:S03]  /*17f70*/  IADD3.X R5, R8, UR10, RZ, P1, !PT ;  /* 0x0000000a08057c10 */ /* 0x000fc60008ffe4ff */
[----:B------:R0:W-:Y:S04]  /*17f80*/  STL [R1+0xe0], R19 ;  /* 0x0000e01301007387 */ /* 0x0001e80000100800 */
[----:B------:R-:W3:Y:S04]  /*17f90*/  LDL R8, [R1+0x6ac] ;  /* 0x0006ac0001087983 */ /* 0x000ee80000100800 */
[----:B------:R-:W3:Y:S04]  /*17fa0*/  LDL R13, [R1+0x1434] ;  /* 0x00143400010d7983 */ /* 0x000ee80000100800 */
[----:B0-----:R-:W3:Y:S04]  /*17fb0*/  LDG.E.U8 R19, desc[UR12][R4.64] ;  /* 0x0000000c04137981 */ /* 0x001ee8000c1e1100 */
[----:B------:R0:W-:Y:S04]  /*17fc0*/  STL [R1+0x148], R18 ;  /* 0x0001481201007387 */ /* 0x0001e80000100800 */
[----:B------:R1:W3:Y:S01]  /*17fd0*/  LDG.E.U8 R22, desc[UR12][R2.64] ;  /* 0x0000000c02167981 */ /* 0x0002e2000c1e1100 */
[----:B------:R-:W-:-:S03]  /*17fe0*/  IADD3.X R15, R10, UR10, RZ, P2, !PT ;  /* 0x0000000a0a0f7c10 */ /* 0x000fc600097fe4ff */
[----:B------:R-:W3:Y:S04]  /*17ff0*/  LDL R10, [R1+0x143c] ;  /* 0x00143c00010a7983 */ /* 0x000ee80000100800 */
[----:B0-----:R4:W3:Y:S01]  /*18000*/  LDG.E.U8 R18, desc[UR12][R14.64] ;  /* 0x0000000c0e127981 */ /* 0x0018e2000c1e1100 */
[----:B-1----:R-:W-:-:S04]  /*18010*/  IADD3 R2, P1, R11, UR4, RZ ;  /* 0x000000040b027c10 */ /* 0x002fc8000ff3e0ff */
[----:B------:R-:W-:Y:S02]  /*18020*/  IADD3.X R3, R7, UR10, RZ, P1, !PT ;  /* 0x0000000a07037c10 */ /* 0x000fe40008ffe4ff */
[----:B--2---:R-:W-:Y:S02]  /*18030*/  IADD3 R4, P2, R0, UR4, RZ ;  /* 0x0000000400047c10 */ /* 0x004fe4000ff5e0ff */
[----:B------:R-:W2:Y:S04]  /*18040*/  LDL R0, [R1+0x1430] ;  /* 0x0014300001007983 */ /* 0x000ea80000100800 */
[----:B------:R0:W-:Y:S04]  /*18050*/  STL [R1+0x140], R24 ;  /* 0x0001401801007387 */ /* 0x0001e80000100800 */
[----:B------:R-:W2:Y:S04]  /*18060*/  LDL R7, [R1+0x1438] ;  /* 0x0014380001077983 */ /* 0x000ea80000100800 */
[----:B------:R-:W2:Y:S01]  /*18070*/  LDL R11, [R1+0x1444] ;  /* 0x00144400010b7983 */ /* 0x000ea20000100800 */
[----:B----4-:R-:W-:-:S03]  /*18080*/  IADD3 R14, P1, R12, UR4, RZ ;  /* 0x000000040c0e7c10 */ /* 0x010fc6000ff3e0ff */
[----:B0-----:R0:W4:Y:S01]  /*18090*/  LDG.E.U8 R24, desc[UR12][R2.64] ;  /* 0x0000000c02187981 */ /* 0x001122000c1e1100 */
[----:B-----5:R-:W-:-:S03]  /*180a0*/  IADD3.X R5, R9, UR10, RZ, P2, !PT ;  /* 0x0000000a09057c10 */ /* 0x020fc600097fe4ff */
[----:B------:R1:W-:Y:S04]  /*180b0*/  STL [R1+0x138], R20 ;  /* 0x0001381401007387 */ /* 0x0003e80000100800 */
[----:B------:R-:W5:Y:S01]  /*180c0*/  LDL R12, [R1+0x6c8] ;  /* 0x0006c800010c7983 */ /* 0x000f620000100800 */
[----:B0-----:R-:W-:-:S03]  /*180d0*/  IADD3 R2, P2, R17, UR4, RZ ;  /* 0x0000000411027c10 */ /* 0x001fc6000ff5e0ff */
[----:B------:R-:W4:Y:S01]  /*180e0*/  LDL R9, [R1+0x1440] ;  /* 0x0014400001097983 */ /* 0x000f220000100800 */
[----:B---3--:R-:W-:-:S03]  /*180f0*/  IADD3.X R15, R16, UR10, RZ, P1, !PT ;  /* 0x0000000a100f7c10 */ /* 0x008fc60008ffe4ff */
[----:B------:R0:W-:Y:S04]  /*18100*/  STL [R1+0x134], R21 ;  /* 0x0001341501007387 */ /* 0x0001e80000100800 */
[----:B-1----:R1:W3:Y:S01]  /*18110*/  LDG.E.U8 R20, desc[UR12][R4.64] ;  /* 0x0000000c04147981 */ /* 0x0022e2000c1e1100 */
[----:B------:R-:W-:-:S03]  /*18120*/  IADD3.X R3, R8, UR10, RZ, P2, !PT ;  /* 0x0000000a08037c10 */ /* 0x000fc600097fe4ff */
[----:B------:R-:W3:Y:S04]  /*18130*/  LDL R8, [R1+0x6a4] ;  /* 0x0006a40001087983 */ /* 0x000ee80000100800 */
[----:B0-----:R0:W3:Y:S01]  /*18140*/  LDG.E.U8 R21, desc[UR12][R14.64] ;  /* 0x0000000c0e157981 */ /* 0x0010e2000c1e1100 */
[----:B-1----:R-:W-:-:S03]  /*18150*/  IADD3 R4, P1, R13, UR4, RZ ;  /* 0x000000040d047c10 */ /* 0x002fc6000ff3e0ff */
[----:B------:R-:W3:Y:S04]  /*18160*/  LDL R13, [R1+0x144c] ;  /* 0x00144c00010d7983 */ /* 0x000ee80000100800 */
[----:B------:R1:W-:Y:S01]  /*18170*/  STL [R1+0x130], R23 ;  /* 0x0001301701007387 */ /* 0x0003e20000100800 */
[----:B0-----:R-:W-:-:S03]  /*18180*/  IADD3 R14, P2, R10, UR4, RZ ;  /* 0x000000040a0e7c10 */ /* 0x001fc6000ff5e0ff */
[----:B------:R-:W3:Y:S04]  /*18190*/  LDL R10, [R1+0x1454] ;  /* 0x00145400010a7983 */ /* 0x000ee80000100800 */
[----:B-1----:R0:W3:Y:S01]  /*181a0*/  LDG.E.U8 R23, desc[UR12][R2.64] ;  /* 0x0000000c02177981 */ /* 0x0020e2000c1e1100 */
[----:B--2---:R-:W-:-:S03]  /*181b0*/  IADD3.X R5, R0, UR10, RZ, P1, !PT ;  /* 0x0000000a00057c10 */ /* 0x004fc60008ffe4ff */
[----:B------:R-:W2:Y:S04]  /*181c0*/  LDL R0, [R1+0x1448] ;  /* 0x0014480001007983 */ /* 0x000ea80000100800 */
[----:B------:R1:W-:Y:S01]  /*181d0*/  STL [R1+0x12c], R22 ;  /* 0x00012c1601007387 */ /* 0x0003e20000100800 */
[----:B------:R-:W-:-:S03]  /*181e0*/  IADD3.X R15, R7, UR10, RZ, P2, !PT ;  /* 0x0000000a070f7c10 */ /* 0x000fc600097fe4ff */
[----:B------:R-:W2:Y:S01]  /*181f0*/  LDL R7, [R1+0x1450] ;  /* 0x0014500001077983 */ /* 0x000ea20000100800 */
[----:B0-----:R-:W-:-:S03]  /*18200*/  IADD3 R2, P1, R11, UR4, RZ ;  /* 0x000000040b027c10 */ /* 0x001fc6000ff3e0ff */
[----:B------:R-:W2:Y:S04]  /*18210*/  LDL R11, [R1+0x145c] ;  /* 0x00145c00010b7983 */ /* 0x000ea80000100800 */
[----:B------:R0:W-:Y:S04]  /*18220*/  STL [R1+0x128], R19 ;  /* 0x0001281301007387 */ /* 0x0001e80000100800 */
[----:B-1----:R5:W2:Y:S04]  /*18230*/  LDG.E.U8 R22, desc[UR12][R4.64] ;  /* 0x0000000c04167981 */ /* 0x002aa8000c1e1100 */
[----:B------:R-:W2:Y:S04]  /*18240*/  LDL R17, [R1+0x6c0] ;  /* 0x0006c00001117983 */ /* 0x000ea80000100800 */
[----:B------:R-:W2:Y:S01]  /*18250*/  LDL R16, [R1+0x1458] ;  /* 0x0014580001107983 */ /* 0x000ea20000100800 */
[----:B-----5:R-:W-:-:S02]  /*18260*/  IADD3 R4, P2, R12, UR4, RZ ;  /* 0x000000040c047c10 */ /* 0x020fc4000ff5e0ff */
[----:B----4-:R-:W-:Y:S01]  /*18270*/  IADD3.X R3, R9, UR10, RZ, P1, !PT ;  /* 0x0000000a09037c10 */ /* 0x010fe20008ffe4ff */
[----:B------:R1:W-:Y:S04]  /*18280*/  STL [R1+0x124], R18 ;  /* 0x0001241201007387 */ /* 0x0003e80000100800 */
[----:B------:R-:W4:Y:S01]  /*18290*/  LDL R12, [R1+0x1464] ;  /* 0x00146400010c7983 */ /* 0x000f220000100800 */
[----:B---3--:R-:W-:-:S03]  /*182a0*/  IADD3.X R5, R8, UR10, RZ, P2, !PT ;  /* 0x0000000a08057c10 */ /* 0x008fc600097fe4ff */
[----:B------:R-:W3:Y:S04]  /*182b0*/  LDL R9, [R1+0x69c] ;  /* 0x00069c0001097983 */ /* 0x000ee80000100800 */
[----:B------:R-:W-:Y:S04]  /*182c0*/  STL [R1+0x120], R24 ;  /* 0x0001201801007387 */ /* 0x000fe80000100800 */
[----:B0-----:R0:W5:Y:S04]  /*182d0*/  LDG.E.U8 R19, desc[UR12][R14.64] ;  /* 0x0000000c0e137981 */ /* 0x001168000c1e1100 */
[----:B------:R-:W5:Y:S04]  /*182e0*/  LDL R8, [R1+0x146c] ;  /* 0x00146c0001087983 */ /* 0x000f680000100800 */
[----:B-1----:R1:W5:Y:S01]  /*182f0*/  LDG.E.U8 R18, desc[UR12][R2.64] ;  /* 0x0000000c02127981 */ /* 0x002362000c1e1100 */
[----:B0-----:R-:W-:-:S03]  /*18300*/  IADD3 R14, P1, R13, UR4, RZ ;  /* 0x000000040d0e7c10 */ /* 0x001fc6000ff3e0ff */
[----:B------:R-:W5:Y:S01]  /*18310*/  LDL R13, [R1+0x1460] ;  /* 0x00146000010d7983 */ /* 0x000f620000100800 */
[----:B-1----:R-:W-:Y:S02]  /*18320*/  IADD3 R2, P2, R10, UR4, RZ ;  /* 0x000000040a027c10 */ /* 0x002fe4000ff5e0ff */
[----:B--2---:R-:W-:Y:S02]  /*18330*/  IADD3.X R15, R0, UR10, RZ, P1, !PT ;  /* 0x0000000a000f7c10 */ /* 0x004fe40008ffe4ff */
[----:B------:R-:W2:Y:S04]  /*18340*/  LDL R0, [R1+0x1474] ;  /* 0x0014740001007983 */ /* 0x000ea80000100800 */
[----:B------:R0:W-:Y:S04]  /*18350*/  STL [R1+0x11c], R20 ;  /* 0x00011c1401007387 */ /* 0x0001e80000100800 */
[----:B------:R-:W2:Y:S01]  /*18360*/  LDL R10, [R1+0x1468] ;  /* 0x00146800010a7983 */ /* 0x000ea20000100800 */
[----:B------:R-:W-:-:S03]  /*18370*/  IADD3.X R3, R7, UR10, RZ, P2, !PT ;  /* 0x0000000a07037c10 */ /* 0x000fc600097fe4ff */
[----:B------:R-:W2:Y:S04]  /*18380*/  LDL R7, [R1+0x6b8] ;  /* 0x0006b80001077983 */ /* 0x000ea80000100800 */
[----:B0-----:R0:W2:Y:S04]  /*18390*/  LDG.E.U8 R20, desc[UR12][R4.64] ;  /* 0x0000000c04147981 */ /* 0x0010a8000c1e1100 */
[----:B------:R1:W-:Y:S04]  /*183a0*/  STL [R1+0x118], R21 ;  /* 0x0001181501007387 */ /* 0x0003e80000100800 */
[----:B------:R4:W2:Y:S01]  /*183b0*/  LDG.E.U8 R27, desc[UR12][R2.64] ;  /* 0x0000000c021b7981 */ /* 0x0008a2000c1e1100 */
[----:B0-----:R-:W-:-:S03]  /*183c0*/  IADD3 R4, P1, R11, UR4, RZ ;  /* 0x000000040b047c10 */ /* 0x001fc6000ff3e0ff */
[----:B------:R-:W2:Y:S01]  /*183d0*/  LDL R11, [R1+0x1470] ;  /* 0x00147000010b7983 */ /* 0x000ea20000100800 */
[----:B------:R-:W-:-:S03]  /*183e0*/  IADD3.X R5, R16, UR10, RZ, P1, !PT ;  /* 0x0000000a10057c10 */ /* 0x000fc60008ffe4ff */
[----:B-1----:R0:W2:Y:S01]  /*183f0*/  LDG.E.U8 R21, desc[UR12][R14.64] ;  /* 0x0000000c0e157981 */ /* 0x0020a2000c1e1100 */
[----:B----4-:R-:W-:-:S03]  /*18400*/  IADD3 R2, P1, R12, UR4, RZ ;  /* 0x000000040c027c10 */ /* 0x010fc6000ff3e0ff */
[----:B------:R1:W-:Y:S04]  /*18410*/  STL [R1+0x114], R23 ;  /* 0x0001141701007387 */ /* 0x0003e80000100800 */
[----:B------:R5:W4:Y:S01]  /*18420*/  LDG.E.U8 R26, desc[UR12][R4.64] ;  /* 0x0000000c041a7981 */ /* 0x000b22000c1e1100 */
[----:B0-----:R-:W-:-:S03]  /*18430*/  IADD3 R14, P2, R17, UR4, RZ ;  /* 0x00000004110e7c10 */ /* 0x001fc6000ff5e0ff */
[----:B------:R-:W4:Y:S01]  /*18440*/  LDL R12, [R1+0x694] ;  /* 0x00069400010c7983 */ /* 0x000f220000100800 */
[----:B---3--:R-:W-:-:S03]  /*18450*/  IADD3.X R15, R9, UR10, RZ, P2, !PT ;  /* 0x0000000a090f7c10 */ /* 0x008fc600097fe4ff */
[----:B------:R-:W3:Y:S01]  /*18460*/  LDL R9, [R1+0x147c] ;  /* 0x00147c0001097983 */ /* 0x000ee20000100800 */
[----:B-----5:R-:W-:-:S03]  /*18470*/  IADD3 R4, P2, R8, UR4, RZ ;  /* 0x0000000408047c10 */ /* 0x020fc6000ff5e0ff */
[----:B------:R-:W-:Y:S04]  /*18480*/  STL [R1+0x110], R22 ;  /* 0x0001101601007387 */ /* 0x000fe80000100800 */
[----:B------:R-:W5:Y:S01]  /*18490*/  LDL R8, [R1+0x1484] ;  /* 0x0014840001087983 */ /* 0x000f620000100800 */
[----:B------:R-:W-:-:S03]  /*184a0*/  IADD3.X R3, R13, UR10, RZ, P1, !PT ;  /* 0x0000000a0d037c10 */ /* 0x000fc60008ffe4ff */
[----:B------:R2:W5:Y:S04]  /*184b0*/  LDG.E.U8 R24, desc[UR12][R14.64] ;  /* 0x0000000c0e187981 */ /* 0x000568000c1e1100 */
[----:B------:R0:W-:Y:S04]  /*184c0*/  STL [R1+0x10c], R19 ;  /* 0x00010c1301007387 */ /* 0x0001e80000100800 */
[----:B-1----:R1:W5:Y:S01]  /*184d0*/  LDG.E.U8 R23, desc[UR12][R2.64] ;  /* 0x0000000c02177981 */ /* 0x002362000c1e1100 */
[----:B--2---:R-:W-:-:S03]  /*184e0*/  IADD3 R14, P1, R0, UR4, RZ ;  /* 0x00000004000e7c10 */ /* 0x004fc6000ff3e0ff */
[----:B------:R-:W2:Y:S01]  /*184f0*/  LDL R0, [R1+0x1478] ;  /* 0x0014780001007983 */ /* 0x000ea20000100800 */
[----:B------:R-:W-:-:S03]  /*18500*/  IADD3.X R5, R10, UR10, RZ, P2, !PT ;  /* 0x0000000a0a057c10 */ /* 0x000fc600097fe4ff */
[----:B------:R-:W2:Y:S01]  /*18510*/  LDL R10, [R1+0x148c] ;  /* 0x00148c00010a7983 */ /* 0x000ea20000100800 */
[----:B-1----:R-:W-:-:S03]  /*18520*/  IADD3 R2, P2, R7, UR4, RZ ;  /* 0x0000000407027c10 */ /* 0x002fc6000ff5e0ff */
[----:B------:R1:W-:Y:S04]  /*18530*/  STL [R1+0x108], R18 ;  /* 0x0001081201007387 */ /* 0x0003e80000100800 */
[----:B------:R-:W2:Y:S04]  /*18540*/  LDL R7, [R1+0x1480] ;  /* 0x0014800001077983 */ /* 0x000ea80000100800 */
[----:B0-----:R-:W2:Y:S04]  /*18550*/  LDL R19, [R1+0x6b0] ;  /* 0x0006b00001137983 */ /* 0x001ea80000100800 */
[----:B-1----:R-:W2:Y:S01]  /*18560*/  LDL R18, [R1+0x1488] ;  /* 0x0014880001127983 */ /* 0x002ea20000100800 */
[----:B------:R-:W-:-:S03]  /*18570*/  IADD3.X R15, R11, UR10, RZ, P1, !PT ;  /* 0x0000000a0b0f7c10 */ /* 0x000fc60008ffe4ff */
[----:B------:R-:W2:Y:S04]  /*18580*/  LDL R13, [R1+0x1494] ;  /* 0x00149400010d7983 */ /* 0x000ea80000100800 */
[----:B------:R0:W-:Y:S04]  /*18590*/  STL [R1+0x104], R20 ;  /* 0x0001041401007387 */ /* 0x0001e80000100800 */
[----:B------:R-:W2:Y:S04]  /*185a0*/  LDL R11, [R1+0x68c] ;  /* 0x00068c00010b7983 */ /* 0x000ea80000100800 */
[----:B------:R3:W2:Y:S01]  /*185b0*/  LDG.E.U8 R22, desc[UR12][R4.64] ;  /* 0x0000000c04167981 */ /* 0x0006a2000c1e1100 */
[----:B----4-:R-:W-:-:S03]  /*185c0*/  IADD3.X R3, R12, UR10, RZ, P2, !PT ;  /* 0x0000000a0c037c10 */ /* 0x010fc600097fe4ff */
[----:B0-----:R-:W4:Y:S01]  /*185d0*/  LDG.E.U8 R20, desc[UR12][R14.64] ;  /* 0x0000000c0e147981 */ /* 0x001f22000c1e1100 */
[----:B---3--:R-:W-:-:S03]  /*185e0*/  IADD3 R4, P1, R9, UR4, RZ ;  /* 0x0000000409047c10 */ /* 0x008fc6000ff3e0ff */
[----:B------:R-:W3:Y:S01]  /*185f0*/  LDL R9, [R1+0x149c] ;  /* 0x00149c0001097983 */ /* 0x000ee20000100800 */
[----:B-----5:R-:W-:-:S03]  /*18600*/  IADD3 R16, P2, R8, UR4, RZ ;  /* 0x0000000408107c10 */ /* 0x020fc6000ff5e0ff */
[----:B------:R0:W-:Y:S04]  /*18610*/  STL [R1+0x100], R21 ;  /* 0x0001001501007387 */ /* 0x0001e80000100800 */
[----:B------:R-:W5:Y:S04]  /*18620*/  LDL R8, [R1+0x1490] ;  /* 0x0014900001087983 */ /* 0x000f680000100800 */
[----:B------:R1:W-:Y:S04]  /*18630*/  STL [R1+0xfc], R27 ;  /* 0x0000fc1b01007387 */ /* 0x0003e80000100800 */
[----:B0-----:R0:W4:Y:S04]  /*18640*/  LDG.E.U8 R21, desc[UR12][R2.64] ;  /* 0x0000000c02157981 */ /* 0x001128000c1e1100 */
[----:B------:R-:W4:Y:S01]  /*18650*/  LDL R12, [R1+0x1498] ;  /* 0x00149800010c7983 */ /* 0x000f220000100800 */
[----:B--2---:R-:W-:-:S03]  /*18660*/  IADD3.X R5, R0, UR10, RZ, P1, !PT ;  /* 0x0000000a00057c10 */ /* 0x004fc60008ffe4ff */
[----:B------:R-:W2:Y:S04]  /*18670*/  LDL R0, [R1+0x14a4] ;  /* 0x0014a40001007983 */ /* 0x000ea80000100800 */
[----:B------:R-:W-:Y:S01]  /*18680*/  STL [R1+0xf8], R26 ;  /* 0x0000f81a01007387 */ /* 0x000fe20000100800 */
[----:B0-----:R-:W-:-:S03]  /*18690*/  IADD3 R2, P1, R10, UR4, RZ ;  /* 0x000000040a027c10 */ /* 0x001fc6000ff3e0ff */
[----:B------:R-:W2:Y:S04]  /*186a0*/  LDL R10, [R1+0x6a8] ;  /* 0x0006a800010a7983 */ /* 0x000ea80000100800 */
[----:B------:R-:W2:Y:S01]  /*186b0*/  LDG.E.U8 R5, desc[UR12][R4.64] ;  /* 0x0000000c04057981 */ /* 0x000ea2000c1e1100 */
[----:B------:R-:W-:-:S03]  /*186c0*/  IADD3.X R17, R7, UR10, RZ, P2, !PT ;  /* 0x0000000a07117c10 */ /* 0x000fc600097fe4ff */
[----:B------:R-:W2:Y:S01]  /*186d0*/  LDL R7, [R1+0x14a0] ;  /* 0x0014a00001077983 */ /* 0x000ea20000100800 */
[----:B------:R-:W-:-:S03]  /*186e0*/  IADD3 R14, P2, R19, UR4, RZ ;  /* 0x00000004130e7c10 */ /* 0x000fc6000ff5e0ff */
[----:B------:R-:W-:Y:S01]  /*186f0*/  STL [R1+0xf4], R24 ;  /* 0x0000f41801007387 */ /* 0x000fe20000100800 */
[----:B------:R-:W-:-:S03]  /*18700*/  IADD3.X R3, R18, UR10, RZ, P1, !PT ;  /* 0x0000000a12037c10 */ /* 0x000fc60008ffe4ff */
[----:B------:R0:W2:Y:S04]  /*18710*/  LDG.E.U8 R4, desc[UR12][R16.64] ;  /* 0x0000000c10047981 */ /* 0x0000a8000c1e1100 */
[----:B------:R-:W2:Y:S01]  /*18720*/  LDG.E.U8 R3, desc[UR12][R2.64] ;  /* 0x0000000c02037981 */ /* 0x000ea2000c1e1100 */
[----:B0-----:R-:W-:-:S03]  /*18730*/  IADD3 R16, P1, R13, UR4, RZ ;  /* 0x000000040d107c10 */ /* 0x001fc6000ff3e0ff */
[----:B------:R-:W2:Y:S01]  /*18740*/  LDL R13, [R1+0x684] ;  /* 0x00068400010d7983 */ /* 0x000ea20000100800 */
[----:B------:R-:W-:-:S03]  /*18750*/  IADD3.X R15, R11, UR10, RZ, P2, !PT ;  /* 0x0000000a0b0f7c10 */ /* 0x000fc600097fe4ff */
[----:B------:R-:W-:Y:S04]  /*18760*/  STL [R1+0xec], R23 ;  /* 0x0000ec1701007387 */ /* 0x000fe80000100800 */
[----:B------:R-:W2:Y:S04]  /*18770*/  LDL R11, [R1+0x14ac] ;  /* 0x0014ac00010b7983 */ /* 0x000ea80000100800 */
[----:B------:R2:W2:Y:S01]  /*18780*/  LDG.E.U8 R2, desc[UR12][R14.64] ;  /* 0x0000000c0e027981 */ /* 0x0004a2000c1e1100 */
[----:B---3--:R-:W-:-:S03]  /*18790*/  IADD3 R18, P2, R9, UR4, RZ ;  /* 0x0000000409127c10 */ /* 0x008fc6000ff5e0ff */
[----:B------:R-:W3:Y:S04]  /*187a0*/  LDL R9, [R1+0x14b4] ;  /* 0x0014b40001097983 */ /* 0x000ee80000100800 */
[----:B------:R-:W-:Y:S01]  /*187b0*/  STL [R1+0xe8], R22 ;  /* 0x0000e81601007387 */ /* 0x000fe20000100800 */
[----:B-----5:R-:W-:-:S03]  /*187c0*/  IADD3.X R17, R8, UR10, RZ, P1, !PT ;  /* 0x0000000a08117c10 */ /* 0x020fc60008ffe4ff */
[----:B------:R-:W5:Y:S04]  /*187d0*/  LDL R8, [R1+0x14a8] ;  /* 0x0014a80001087983 */ /* 0x000f680000100800 */
[----:B-1----:R0:W5:Y:S01]  /*187e0*/  LDG.E.U8 R27, desc[UR12][R16.64] ;  /* 0x0000000c101b7981 */ /* 0x002162000c1e1100 */
[----:B----4-:R-:W-:Y:S02]  /*187f0*/  IADD3.X R19, R12, UR10, RZ, P2, !PT ;  /* 0x0000000a0c137c10 */ /* 0x010fe400097fe4ff */
[----:B--2---:R-:W-:Y:S02]  /*18800*/  IADD3 R14, P1, R0, UR4, RZ ;  /* 0x00000004000e7c10 */ /* 0x004fe4000ff3e0ff */
[----:B------:R-:W2:Y:S04]  /*18810*/  LDL R0, [R1+0x14b0] ;  /* 0x0014b00001007983 */ /* 0x000ea80000100800 */
[----:B------:R1:W-:Y:S01]  /*18820*/  STL [R1+0xe4], R20 ;  /* 0x0000e41401007387 */ /* 0x0003e20000100800 */
[----:B0-----:R-:W-:-:S03]  /*18830*/  IADD3 R16, P2, R10, UR4, RZ ;  /* 0x000000040a107c10 */ /* 0x001fc6000ff5e0ff */
[----:B------:R-:W4:Y:S04]  /*18840*/  LDL R10, [R1+0x14bc] ;  /* 0x0014bc00010a7983 */ /* 0x000f280000100800 */
[----:B------:R-:W4:Y:S01]  /*18850*/  LDL R12, [R1+0x14b8] ;  /* 0x0014b800010c7983 */ /* 0x000f220000100800 */
[----:B------:R-:W-:-:S03]  /*18860*/  IADD3.X R15, R7, UR10, RZ, P1, !PT ;  /* 0x0000000a070f7c10 */ /* 0x000fc60008ffe4ff */
[----:B------:R-:W4:Y:S04]  /*18870*/  LDL R7, [R1+0x6a0] ;  /* 0x0006a00001077983 */ /* 0x000f280000100800 */
[----:B------:R0:W-:Y:S04]  /*18880*/  STL [R1+0xdc], R21 ;  /* 0x0000dc1501007387 */ /* 0x0001e80000100800 */
[----:B-1----:R-:W4:Y:S01]  /*18890*/  LDG.E.U8 R20, desc[UR12][R18.64] ;  /* 0x0000000c12147981 */ /* 0x002f22000c1e1100 */
[----:B------:R-:W-:-:S03]  /*188a0*/  IADD3.X R17, R13, UR10, RZ, P2, !PT ;  /* 0x0000000a0d117c10 */ /* 0x000fc600097fe4ff */
[----:B------:R1:W4:Y:S04]  /*188b0*/  LDG.E.U8 R13, desc[UR12][R14.64] ;  /* 0x0000000c0e0d7981 */ /* 0x000328000c1e1100 */
[----:B------:R3:W4:Y:S01]  /*188c0*/  LDG.E.U8 R26, desc[UR12][R16.64] ;  /* 0x0000000c101a7981 */ /* 0x000722000c1e1100 */
[----:B-1----:R-:W-:-:S03]  /*188d0*/  IADD3 R14, P1, R11, UR4, RZ ;  /* 0x000000040b0e7c10 */ /* 0x002fc6000ff3e0ff */
[----:B------:R-:W4:Y:S01]  /*188e0*/  LDL R11, [R1+0x67c] ;  /* 0x00067c00010b7983 */ /* 0x000f220000100800 */
[----:B---3--:R-:W-:-:S03]  /*188f0*/  IADD3 R16, P2, R9, UR4, RZ ;  /* 0x0000000409107c10 */ /* 0x008fc6000ff5e0ff */
[----:B------:R-:W3:Y:S01]  /*18900*/  LDL R9, [R1+0x14cc] ;  /* 0x0014cc0001097983 */ /* 0x000ee20000100800 */
[----:B-----5:R-:W-:-:S03]  /*18910*/  IADD3.X R15, R8, UR10, RZ, P1, !PT ;  /* 0x0000000a080f7c10 */ /* 0x020fc60008ffe4ff */
[----:B------:R-:W5:Y:S04]  /*18920*/  LDL R8, [R1+0x14c4] ;  /* 0x0014c40001087983 */ /* 0x000f680000100800 */
[----:B------:R4:W3:Y:S01]  /*18930*/  LDG.E.U8 R24, desc[UR12][R14.64] ;  /* 0x0000000c0e187981 */ /* 0x0008e2000c1e1100 */
[----:B--2---:R-:W-:-:S03]  /*18940*/  IADD3.X R17, R0, UR10, RZ, P2, !PT ;  /* 0x0000000a00117c10 */ /* 0x004fc600097fe4ff */
[----:B------:R-:W2:Y:S04]  /*18950*/  LDL R0, [R1+0x14c0] ;  /* 0x0014c00001007983 */ /* 0x000ea80000100800 */
[----:B------:R-:W3:Y:S01]  /*18960*/  LDG.E.U8 R23, desc[UR12][R16.64] ;  /* 0x0000000c10177981 */ /* 0x000ee2000c1e1100 */
[----:B----4-:R-:W-:-:S03]  /*18970*/  IADD3 R14, P1, R10, UR4, RZ ;  /* 0x000000040a0e7c10 */ /* 0x010fc6000ff3e0ff */
[----:B------:R-:W4:Y:S01]  /*18980*/  LDL R10, [R1+0x14c8] ;  /* 0x0014c800010a7983 */ /* 0x000f220000100800 */
[----:B------:R-:W-:-:S03]  /*18990*/  IADD3.X R15, R12, UR10, RZ, P1, !PT ;  /* 0x0000000a0c0f7c10 */ /* 0x000fc60008ffe4ff */
[----:B------:R-:W4:Y:S01]  /*189a0*/  LDL R12, [R1+0x14d4] ;  /* 0x0014d400010c7983 */ /* 0x000f220000100800 */
[----:B------:R-:W-:-:S03]  /*189b0*/  IADD3 R18, P1, R7, UR4, RZ ;  /* 0x0000000407127c10 */ /* 0x000fc6000ff3e0ff */
[----:B------:R-:W4:Y:S04]  /*189c0*/  LDL R7, [R1+0x14d0] ;  /* 0x0014d00001077983 */ /* 0x000f280000100800 */
[----:B------:R-:W4:Y:S04]  /*189d0*/  LDL R17, [R1+0x698] ;  /* 0x0006980001117983 */ /* 0x000f280000100800 */
[----:B------:R5:W4:Y:S01]  /*189e0*/  LDG.E.U8 R22, desc[UR12][R14.64] ;  /* 0x0000000c0e167981 */ /* 0x000b22000c1e1100 */
[----:B------:R-:W-:-:S03]  /*189f0*/  IADD3.X R19, R11, UR10, RZ, P1, !PT ;  /* 0x0000000a0b137c10 */ /* 0x000fc60008ffe4ff */
[----:B------:R-:W4:Y:S04]  /*18a00*/  LDL R11, [R1+0x664] ;  /* 0x00066400010b7983 */ /* 0x000f280000100800 */
[----:B------:R-:W-:Y:S04]  /*18a10*/  STL [R1+0xc4], R27 ;  /* 0x0000c41b01007387 */ /* 0x000fe80000100800 */
[----:B0-----:R-:W4:Y:S01]  /*18a20*/  LDG.E.U8 R21, desc[UR12][R18.64] ;  /* 0x0000000c12157981 */ /* 0x001f22000c1e1100 */
[----:B-----5:R-:W-:-:S03]  /*18a30*/  IADD3 R14, P1, R8, UR4, RZ ;  /* 0x00000004080e7c10 */ /* 0x020fc6000ff3e0ff */
[----:B------:R-:W5:Y:S01]  /*18a40*/  LDL R8, [R1+0x14dc] ;  /* 0x0014dc0001087983 */ /* 0x000f620000100800 */
[----:B--2---:R-:W-:-:S03]  /*18a50*/  IADD3.X R15, R0, UR10, RZ, P1, !PT ;  /* 0x0000000a000f7c10 */ /* 0x004fc60008ffe4ff */
[----:B------:R-:W2:Y:S04]  /*18a60*/  LDL R0, [R1+0x14d8] ;  /* 0x0014d80001007983 */ /* 0x000ea80000100800 */
[----:B------:R0:W-:Y:S04]  /*18a70*/  STL [R1+0xb8], R20 ;  /* 0x0000b81401007387 */ /* 0x0001e80000100800 */
[----:B------:R-:W2:Y:S04]  /*18a80*/  LDL R16, [R1+0x14e4] ;  /* 0x0014e40001107983 */ /* 0x000ea80000100800 */
[----:B0-----:R3:W2:Y:S02]  /*18a90*/  LDG.E.U8 R20, desc[UR12][R14.64] ;  /* 0x0000000c0e147981 */ /* 0x0016a4000c1e1100 */
[----:B---3--:R-:W-:-:S02]  /*18aa0*/  IADD3 R14, P1, R9, UR4, RZ ;  /* 0x00000004090e7c10 */ /* 0x008fc4000ff3e0ff */
[----:B------:R-:W3:Y:S04]  /*18ab0*/  LDL R9, [R1+0x14e0] ;  /* 0x0014e00001097983 */ /* 0x000ee80000100800 */
[----:B------:R0:W-:Y:S01]  /*18ac0*/  STL [R1+0x68], R13 ;  /* 0x0000680d01007387 */ /* 0x0001e20000100800 */
[----:B----4-:R-:W-:-:S05]  /*18ad0*/  IADD3.X R15, R10, UR10, RZ, P1, !PT ;  /* 0x0000000a0a0f7c10 */ /* 0x010fca0008ffe4ff */
[----:B------:R1:W4:Y:S04]  /*18ae0*/  LDG.E.U8 R19, desc[UR12][R14.64] ;  /* 0x0000000c0e137981 */ /* 0x000328000c1e1100 */
[----:B0-----:R-:W4:Y:S04]  /*18af0*/  LDL R13, [R1+0x14ec] ;  /* 0x0014ec00010d7983 */ /* 0x001f280000100800 */
[----:B------:R-:W-:Y:S04]  /*18b00*/  STL [R1+0x3c], R26 ;  /* 0x00003c1a01007387 */ /* 0x000fe80000100800 */
[----:B------:R-:W4:Y:S01]  /*18b10*/  LDL R10, [R1+0x14e8] ;  /* 0x0014e800010a7983 */ /* 0x000f220000100800 */
[----:B-1----:R-:W-:-:S03]  /*18b20*/  IADD3 R14, P1, R12, UR4, RZ ;  /* 0x000000040c0e7c10 */ /* 0x002fc6000ff3e0ff */
[----:B------:R-:W4:Y:S01]  /*18b30*/  LDL R12, [R1+0x690] ;  /* 0x00069000010c7983 */ /* 0x000f220000100800 */
[----:B------:R-:W-:-:S03]  /*18b40*/  IADD3.X R15, R7, UR10, RZ, P1, !PT ;  /* 0x0000000a070f7c10 */ /* 0x000fc60008ffe4ff */
[----:B------:R-:W4:Y:S04]  /*18b50*/  LDL R7, [R1+0x668] ;  /* 0x0006680001077983 */ /* 0x000f280000100800 */
[----:B------:R0:W4:Y:S04]  /*18b60*/  LDG.E.U8 R18, desc[UR12][R14.64] ;  /* 0x0000000c0e127981 */ /* 0x000128000c1e1100 */
[----:B------:R-:W-:Y:S01]  /*18b70*/  STL [R1+0xcc], R24 ;  /* 0x0000cc1801007387 */ /* 0x000fe20000100800 */
[----:B0-----:R-:W-:-:S03]  /*18b80*/  IADD3 R14, P1, R17, UR4, RZ ;  /* 0x00000004110e7c10 */ /* 0x001fc6000ff3e0ff */
[----:B------:R0:W-:Y:S01]  /*18b90*/  STL [R1+0xc0], R23 ;  /* 0x0000c01701007387 */ /* 0x0001e20000100800 */
[----:B------:R-:W-:-:S03]  /*18ba0*/  IADD3.X R15, R11, UR10, RZ, P1, !PT ;  /* 0x0000000a0b0f7c10 */ /* 0x000fc60008ffe4ff */
[----:B------:R-:W4:Y:S04]  /*18bb0*/  LDL R11, [R1+0x14f4] ;  /* 0x0014f400010b7983 */ /* 0x000f280000100800 */
[----:B------:R5:W4:Y:S02]  /*18bc0*/  LDG.E.U8 R17, desc[UR12][R14.64] ;  /* 0x0000000c0e117981 */ /* 0x000b24000c1e1100 */
[----:B-----5:R-:W-:Y:S02]  /*18bd0*/  IADD3 R14, P1, R8, UR4, RZ ;  /* 0x00000004080e7c10 */ /* 0x020fe4000ff3e0ff */
[----:B------:R-:W5:Y:S04]  /*18be0*/  LDL R8, [R1+0x14f0] ;  /* 0x0014f00001087983 */ /* 0x000f680000100800 */
[----:B------:R1:W-:Y:S01]  /*18bf0*/  STL [R1+0xbc], R22 ;  /* 0x0000bc1601007387 */ /* 0x0003e20000100800 */
[----:B--2---:R-:W-:-:S03]  /*18c00*/  IADD3.X R15, R0, UR10, RZ, P1, !PT ;  /* 0x0000000a000f7c10 */ /* 0x004fc60008ffe4ff */
[----:B------:R-:W2:Y:S04]  /*18c10*/  LDL R0, [R1+0x14fc] ;  /* 0x0014fc0001007983 */ /* 0x000ea80000100800 */
[----:B0-----:R0:W2:Y:S04]  /*18c20*/  LDG.E.U8 R23, desc[UR12][R14.64] ;  /* 0x0000000c0e177981 */ /* 0x0010a8000c1e1100 */
[----:B------:R4:W-:Y:S01]  /*18c30*/  STL [R1+0xb4], R21 ;  /* 0x0000b41501007387 */ /* 0x0009e20000100800 */
[----:B0-----:R-:W-:-:S03]  /*18c40*/  IADD3 R14, P1, R16, UR4, RZ ;  /* 0x00000004100e7c10 */ /* 0x001fc6000ff3e0ff */
[----:B------:R-:W2:Y:S01]  /*18c50*/  LDL R16, [R1+0x1504] ;  /* 0x0015040001107983 */ /* 0x000ea20000100800 */
[----:B---3--:R-:W-:-:S03]  /*18c60*/  IADD3.X R15, R9, UR10, RZ, P1, !PT ;  /* 0x0000000a090f7c10 */ /* 0x008fc60008ffe4ff */
[----:B------:R-:W3:Y:S04]  /*18c70*/  LDL R9, [R1+0x14f8] ;  /* 0x0014f80001097983 */ /* 0x000ee80000100800 */
[----:B-1----:R4:W3:Y:S02]  /*18c80*/  LDG.E.U8 R22, desc[UR12][R14.64] ;  /* 0x0000000c0e167981 */ /* 0x0028e4000c1e1100 */
[----:B----4-:R-:W-:-:S04]  /*18c90*/  IADD3 R14, P1, R13, UR4, RZ ;  /* 0x000000040d0e7c10 */ /* 0x010fc8000ff3e0ff */
[----:B------:R-:W-:Y:S02]  /*18ca0*/  IADD3.X R15, R10, UR10, RZ, P1, !PT ;  /* 0x0000000a0a0f7c10 */ /* 0x000fe40008ffe4ff */
[----:B------:R-:W4:Y:S04]  /*18cb0*/  LDL R10, [R1+0x1500] ;  /* 0x00150000010a7983 */ /* 0x000f280000100800 */
[----:B------:R0:W4:Y:S04]  /*18cc0*/  LDG.E.U8 R21, desc[UR12][R14.64] ;  /* 0x0000000c0e157981 */ /* 0x000128000c1e1100 */
[----:B------:R1:W-:Y:S01]  /*18cd0*/  STL [R1+0xb0], R20 ;  /* 0x0000b01401007387 */ /* 0x0003e20000100800 */
[----:B0-----:R-:W-:-:S03]  /*18ce0*/  IADD3 R14, P1, R12, UR4, RZ ;  /* 0x000000040c0e7c10 */ /* 0x001fc6000ff3e0ff */
[----:B------:R-:W4:Y:S01]  /*18cf0*/  LDL R12, [R1+0x688] ;  /* 0x00068800010c7983 */ /* 0x000f220000100800 */
[----:B------:R-:W-:-:S03]  /*18d00*/  IADD3.X R15, R7, UR10, RZ, P1, !PT ;  /* 0x0000000a070f7c10 */ /* 0x000fc60008ffe4ff */
[----:B------:R-:W4:Y:S04]  /*18d10*/  LDL R7, [R1+0x41c] ;  /* 0x00041c0001077983 */ /* 0x000f280000100800 */
[----:B------:R0:W-:Y:S04]  /*18d20*/  STL [R1+0xac], R19 ;  /* 0x0000ac1301007387 */ /* 0x0001e80000100800 */
[----:B------:R-:W4:Y:S04]  /*18d30*/  LDL R13, [R1+0x66c] ;  /* 0x00066c00010d7983 */ /* 0x000f280000100800 */
[----:B-1----:R1:W4:Y:S02]  /*18d40*/  LDG.E.U8 R20, desc[UR12][R14.64] ;  /* 0x0000000c0e147981 */ /* 0x002324000c1e1100 */
[----:B-1----:R-:W-:-:S02]  /*18d50*/  IADD3 R14, P1, R11, UR4, RZ ;  /* 0x000000040b0e7c10 */ /* 0x002fc4000ff3e0ff */
[----:B------:R-:W4:Y:S02]  /*18d60*/  LDL R11, [R1+0x150c] ;  /* 0x00150c00010b7983 */ /* 0x000f240000100800 */
[----:B-----5:R-:W-:Y:S02]  /*18d70*/  IADD3.X R15, R8, UR10, RZ, P1, !PT ;  /* 0x0000000a080f7c10 */ /* 0x020fe40008ffe4ff */
[----:B------:R1:W-:Y:S04]  /*18d80*/  STL [R1+0xa8], R18 ;  /* 0x0000a81201007387 */ /* 0x0003e80000100800 */
[----:B0-----:R2:W5:Y:S04]  /*18d90*/  LDG.E.U8 R19, desc[UR12][R14.64] ;  /* 0x0000000c0e137981 */ /* 0x001568000c1e1100 */
[----:B------:R-:W5:Y:S01]  /*18da0*/  LDL R8, [R1+0x420] ;  /* 0x0004200001087983 */ /* 0x000f620000100800 */
[----:B--2---:R-:W-:-:S03]  /*18db0*/  IADD3 R14, P1, R0, UR4, RZ ;  /* 0x00000004000e7c10 */ /* 0x004fc6000ff3e0ff */
[----:B------:R-:W2:Y:S04]  /*18dc0*/  LDL R0, [R1+0x1508] ;  /* 0x0015080001007983 */ /* 0x000ea80000100800 */
[----:B------:R0:W-:Y:S04]  /*18dd0*/  STL [R1+0xa4], R17 ;  /* 0x0000a41101007387 */ /* 0x0001e80000100800 */
[----:B-1----:R-:W5:Y:S04]  /*18de0*/  LDL R18, [R1+0x1514] ;  /* 0x0015140001127983 */ /* 0x002f680000100800 */
[----:B0-----:R-:W5:Y:S01]  /*18df0*/  LDL R17, [R1+0x151c] ;  /* 0x00151c0001117983 */ /* 0x001f620000100800 */
[----:B---3--:R-:W-:-:S03]  /*18e00*/  IADD3.X R15, R9, UR10, RZ, P1, !PT ;  /* 0x0000000a090f7c10 */ /* 0x008fc60008ffe4ff */
[----:B------:R-:W3:Y:S04]  /*18e10*/  LDL R9, [R1+0x1510] ;  /* 0x0015100001097983 */ /* 0x000ee80000100800 */
[----:B------:R0:W3:Y:S04]  /*18e20*/  LDG.E.U8 R24, desc[UR12][R14.64] ;  /* 0x0000000c0e187981 */ /* 0x0000e8000c1e1100 */
[----:B------:R1:W-:Y:S01]  /*18e30*/  STL [R1+0xa0], R23 ;  /* 0x0000a01701007387 */ /* 0x0003e20000100800 */
[----:B0-----:R-:W-:-:S03]  /*18e40*/  IADD3 R14, P1, R16, UR4, RZ ;  /* 0x00000004100e7c10 */ /* 0x001fc6000ff3e0ff */
[----:B------:R-:W3:Y:S01]  /*18e50*/  LDL R16, [R1+0x680] ;  /* 0x0006800001107983 */ /* 0x000ee20000100800 */
[----:B----4-:R-:W-:-:S03]  /*18e60*/  IADD3.X R15, R10, UR10, RZ, P1, !PT ;  /* 0x0000000a0a0f7c10 */ /* 0x010fc60008ffe4ff */
[----:B------:R-:W4:Y:S04]  /*18e70*/  LDL R10, [R1+0x1518] ;  /* 0x00151800010a7983 */ /* 0x000f280000100800 */
[----:B-1----:R0:W4:Y:S02]  /*18e80*/  LDG.E.U8 R23, desc[UR12][R14.64] ;  /* 0x0000000c0e177981 */ /* 0x002124000c1e1100 */
[----:B0-----:R-:W-:Y:S02]  /*18e90*/  IADD3 R14, P1, R12, UR4, RZ ;  /* 0x000000040c0e7c10 */ /* 0x001fe4000ff3e0ff */
[----:B------:R-:W4:Y:S04]  /*18ea0*/  LDL R12, [R1+0x670] ;  /* 0x00067000010c7983 */ /* 0x000f280000100800 */
[----:B------:R0:W-:Y:S01]  /*18eb0*/  STL [R1+0x9c], R22 ;  /* 0x00009c1601007387 */ /* 0x0001e20000100800 */
[----:B------:R-:W-:-:S03]  /*18ec0*/  IADD3.X R15, R13, UR10, RZ, P1, !PT ;  /* 0x0000000a0d0f7c10 */ /* 0x000fc60008ffe4ff */
[----:B------:R-:W4:Y:S04]  /*18ed0*/  LDL R13, [R1+0x1524] ;  /* 0x00152400010d7983 */ /* 0x000f280000100800 */
[----:B0-----:R0:W4:Y:S02]  /*18ee0*/  LDG.E.U8 R22, desc[UR12][R14.64] ;  /* 0x0000000c0e167981 */ /* 0x001124000c1e1100 */
[----:B0-----:R-:W-:Y:S02]  /*18ef0*/  IADD3 R14, P1, R11, UR4, RZ ;  /* 0x000000040b0e7c10 */ /* 0x001fe4000ff3e0ff */
[----:B------:R-:W4:Y:S04]  /*18f00*/  LDL R11, [R1+0x1520] ;  /* 0x00152000010b7983 */ /* 0x000f280000100800 */
[----:B------:R0:W-:Y:S01]  /*18f10*/  STL [R1+0x98], R21 ;  /* 0x0000981501007387 */ /* 0x0001e20000100800 */
[----:B--2---:R-:W-:-:S03]  /*18f20*/  IADD3.X R15, R0, UR10, RZ, P1, !PT ;  /* 0x0000000a000f7c10 */ /* 0x004fc60008ffe4ff */
[----:B------:R-:W2:Y:S04]  /*18f30*/  LDL R0, [R1+0x152c] ;  /* 0x00152c0001007983 */ /* 0x000ea80000100800 */
[----:B0-----:R5:W2:Y:S02]  /*18f40*/  LDG.E.U8 R21, desc[UR12][R14.64] ;  /* 0x0000000c0e157981 */ /* 0x001aa4000c1e1100 */
[----:B-----5:R-:W-:Y:S02]  /*18f50*/  IADD3 R14, P1, R18, UR4, RZ ;  /* 0x00000004120e7c10 */ /* 0x020fe4000ff3e0ff */
[----:B------:R0:W-:Y:S02]  /*18f60*/  STL [R1+0x94], R20 ;  /* 0x0000941401007387 */ /* 0x0001e40000100800 */
[----:B---3--:R-:W-:-:S02]  /*18f70*/  IADD3.X R15, R9, UR10, RZ, P1, !PT ;  /* 0x0000000a090f7c10 */ /* 0x008fc40008ffe4ff */
[----:B------:R-:W3:Y:S04]  /*18f80*/  LDL R9, [R1+0x1528] ;  /* 0x0015280001097983 */ /* 0x000ee80000100800 */
[----:B0-----:R0:W5:Y:S04]  /*18f90*/  LDG.E.U8 R20, desc[UR12][R14.64] ;  /* 0x0000000c0e147981 */ /* 0x001168000c1e1100 */
[----:B------:R1:W-:Y:S04]  /*18fa0*/  STL [R1+0x90], R19 ;  /* 0x0000901301007387 */ /* 0x0003e80000100800 */
[----:B------:R-:W5:Y:S01]  /*18fb0*/  LDL R18, [R1+0x159c] ;  /* 0x00159c0001127983 */ /* 0x000f620000100800 */
[----:B0-----:R-:W-:-:S04]  /*18fc0*/  IADD3 R14, P1, R17, UR4, RZ ;  /* 0x00000004110e7c10 */ /* 0x001fc8000ff3e0ff */
[----:B----4-:R-:W-:Y:S02]  /*18fd0*/  IADD3.X R15, R10, UR10, RZ, P1, !PT ;  /* 0x0000000a0a0f7c10 */ /* 0x010fe40008ffe4ff */
[----:B------:R-:W4:Y:S04]  /*18fe0*/  LDL R10, [R1+0x1598] ;  /* 0x00159800010a7983 */ /* 0x000f280000100800 */
[----:B------:R0:W5:Y:S04]  /*18ff0*/  LDG.E.U8 R26, desc[UR12][R14.64] ;  /* 0x0000000c0e1a7981 */ /* 0x000168000c1e1100 */
[----:B------:R1:W-:Y:S01]  /*19000*/  STL [R1+0x8c], R24 ;  /* 0x00008c1801007387 */ /* 0x0003e20000100800 */
[----:B0-----:R-:W-:-:S04]  /*19010*/  IADD3 R14, P1, R16, UR4, RZ ;  /* 0x00000004100e7c10 */ /* 0x001fc8000ff3e0ff */
[----:B------:R-:W-:Y:S02]  /*19020*/  IADD3.X R15, R12, UR10, RZ, P1, !PT ;  /* 0x0000000a0c0f7c10 */ /* 0x000fe40008ffe4ff */
[----:B------:R-:W5:Y:S04]  /*19030*/  LDL R12, [R1+0x15a0] ;  /* 0x0015a000010c7983 */ /* 0x000f680000100800 */
[----:B-1----:R0:W5:Y:S02]  /*19040*/  LDG.E.U8 R19, desc[UR12][R14.64] ;  /* 0x0000000c0e137981 */ /* 0x002164000c1e1100 */
[----:B0-----:R-:W-:Y:S02]  /*19050*/  IADD3 R14, P1, R13, UR4, RZ ;  /* 0x000000040d0e7c10 */ /* 0x001fe4000ff3e0ff */
[----:B------:R-:W5:Y:S02]  /*19060*/  LDL R13, [R1+0x1590] ;  /* 0x00159000010d7983 */ /* 0x000f640000100800 */
[----:B------:R-:W-:-:S02]  /*19070*/  IADD3.X R15, R11, UR10, RZ, P1, !PT ;  /* 0x0000000a0b0f7c10 */ /* 0x000fc40008ffe4ff */
[----:B------:R-:W5:Y:S04]  /*19080*/  LDL R11, [R1+0x1584] ;  /* 0x00158400010b7983 */ /* 0x000f680000100800 */
[----:B------:R2:W5:Y:S04]  /*19090*/  LDG.E.U8 R24, desc[UR12][R14.64] ;  /* 0x0000000c0e187981 */ /* 0x000568000c1e1100 */
[----:B------:R0:W-:Y:S01]  /*190a0*/  STL [R1+0x88], R23 ;  /* 0x0000881701007387 */ /* 0x0001e20000100800 */
[----:B------:R-:W-:Y:S01]  /*190b0*/  UIMAD UR8, UR16, 0x3, URZ ;  /* 0x00000003100878a4 */ /* 0x000fe2000f8e023f */
[----:B--2---:R-:W-:Y:S01]  /*190c0*/  IADD3 R14, P1, R0, UR4, RZ ;  /* 0x00000004000e7c10 */ /* 0x004fe2000ff3e0ff */
[----:B------:R-:W-:-:S03]  /*190d0*/  VIADD R0, R7, UR16 ;  /* 0x0000001007007c36 */ /* 0x000fc60008000000 */
[----:B---3--:R-:W-:Y:S02]  /*190e0*/  IADD3.X R15, R9, UR10, RZ, P1, !PT ;  /* 0x0000000a090f7c10 */ /* 0x008fe40008ffe4ff */
[----:B------:R-:W-:Y:S01]  /*190f0*/  IADD3 R16, P1, R0, UR4, RZ ;  /* 0x0000000400107c10 */ /* 0x000fe2000ff3e0ff */
[----:B------:R-:W2:Y:S01]  /*19100*/  LDL R9, [R1+0x1578] ;  /* 0x0015780001097983 */ /* 0x000ea20000100800 */
[----:B------:R-:W-:-:S03]  /*19110*/  VIADD R0, R8, UR16 ;  /* 0x0000001008007c36 */ /* 0x000fc60008000000 */
[----:B------:R1:W-:Y:S04]  /*19120*/  STL [R1+0x84], R22 ;  /* 0x0000841601007387 */ /* 0x0003e80000100800 */
[----:B0-----:R-:W3:Y:S01]  /*19130*/  LDG.E.U8 R23, desc[UR12][R14.64] ;  /* 0x0000000c0e177981 */ /* 0x001ee2000c1e1100 */
[----:B----4-:R-:W-:-:S03]  /*19140*/  IADD3.X R17, R10, UR10, RZ, P1, !PT ;  /* 0x0000000a0a117c10 */ /* 0x010fc60008ffe4ff */
[----:B------:R-:W4:Y:S04]  /*19150*/  LDL R10, [R1+0x157c] ;  /* 0x00157c00010a7983 */ /* 0x000f280000100800 */
[----:B-1----:R0:W4:Y:S02]  /*19160*/  LDG.E.U8 R22, desc[UR12][R16.64] ;  /* 0x0000000c10167981 */ /* 0x002124000c1e1100 */
[----:B0-----:R-:W-:Y:S01]  /*19170*/  IADD3 R16, P1, R0, UR4, RZ ;  /* 0x0000000400107c10 */ /* 0x001fe2000ff3e0ff */
[----:B------:R-:W-:-:S03]  /*19180*/  VIADD R0, R25, UR16 ;  /* 0x0000001019007c36 */ /* 0x000fc60008000000 */
[----:B-----5:R-:W-:Y:S02]  /*19190*/  IADD3.X R17, R18, UR10, RZ, P1, !PT ;  /* 0x0000000a12117c10 */ /* 0x020fe40008ffe4ff */
[----:B------:R-:W-:Y:S01]  /*191a0*/  IADD3 R14, P1, R0, UR4, RZ ;  /* 0x00000004000e7c10 */ /* 0x000fe2000ff3e0ff */
[----:B------:R-:W-:Y:S01]  /*191b0*/  VIADD R0, R29, UR16 ;  /* 0x000000101d007c36 */ /* 0x000fe20008000000 */
[----:B------:R0:W-:Y:S02]  /*191c0*/  STL [R1+0x80], R21 ;  /* 0x0000801501007387 */ /* 0x0001e40000100800 */
[----:B------:R-:W-:Y:S02]  /*191d0*/  IADD3.X R15, R12, UR10, RZ, P1, !PT ;  /* 0x0000000a0c0f7c10 */ /* 0x000fe40008ffe4ff */
[----:B------:R1:W-:Y:S04]  /*191e0*/  STL [R1+0x7c], R20 ;  /* 0x00007c1401007387 */ /* 0x0003e80000100800 */
[----:B------:R-:W5:Y:S04]  /*191f0*/  LDL R12, [R1+0x1570] ;  /* 0x00157000010c7983 */ /* 0x000f680000100800 */
[----:B0-----:R0:W5:Y:S04]  /*19200*/  LDG.E.U8 R21, desc[UR12][R16.64] ;  /* 0x0000000c10157981 */ /* 0x001168000c1e1100 */
[----:B-1----:R1:W5:Y:S01]  /*19210*/  LDG.E.U8 R20, desc[UR12][R14.64] ;  /* 0x0000000c0e147981 */ /* 0x002362000c1e1100 */
[----:B0-----:R-:W-:-:S03]  /*19220*/  IADD3 R16, P1, R0, UR4, RZ ;  /* 0x0000000400107c10 */ /* 0x001fc6000ff3e0ff */
[----:B------:R-:W-:Y:S01]  /*19230*/  STL [R1+0x78], R26 ;  /* 0x0000781a01007387 */ /* 0x000fe20000100800 */
[----:B------:R-:W-:Y:S01]  /*19240*/  VIADD R0, R7, UR8 ;  /* 0x0000000807007c36 */ /* 0x000fe20008000000 */
[----:B------:R-:W-:Y:S02]  /*19250*/  IADD3.X R17, R13, UR10, RZ, P1, !PT ;  /* 0x0000000a0d117c10 */ /* 0x000fe40008ffe4ff */
[----:B------:R-:W5:Y:S02]  /*19260*/  LDL R18, [R1+0x1574] ;  /* 0x0015740001127983 */ /* 0x000f640000100800 */
[----:B-1----:R-:W-:Y:S02]  /*19270*/  IADD3 R14, P1, R0, UR4, RZ ;  /* 0x00000004000e7c10 */ /* 0x002fe4000ff3e0ff */
[----:B------:R0:W-:Y:S02]  /*19280*/  STL [R1+0x74], R19 ;  /* 0x0000741301007387 */ /* 0x0001e40000100800 */
[----:B------:R-:W-:-:S02]  /*19290*/  IADD3.X R15, R11, UR10, RZ, P1, !PT ;  /* 0x0000000a0b0f7c10 */ /* 0x000fc40008ffe4ff */
[----:B------:R-:W5:Y:S04]  /*192a0*/  LDL R13, [R1+0x1568] ;  /* 0x00156800010d7983 */ /* 0x000f680000100800 */
[----:B------:R1:W5:Y:S04]  /*192b0*/  LDG.E.U8 R27, desc[UR12][R14.64] ;  /* 0x0000000c0e1b7981 */ /* 0x000368000c1e1100 */
[----:B0-----:R0:W5:Y:S01]  /*192c0*/  LDG.E.U8 R19, desc[UR12][R16.64] ;  /* 0x0000000c10137981 */ /* 0x001162000c1e1100 */
[----:B------:R-:W-:-:S05]  /*192d0*/  VIADD R0, R8, UR8 ;  /* 0x0000000808007c36 */ /* 0x000fca0008000000 */
[----:B-1----:R-:W-:Y:S01]  /*192e0*/  IADD3 R14, P1, R0, UR4, RZ ;  /* 0x00000004000e7c10 */ /* 0x002fe2000ff3e0ff */
[----:B------:R-:W-:Y:S01]  /*192f0*/  VIADD R0, R25, UR8 ;  /* 0x0000000819007c36 */ /* 0x000fe20008000000 */
[----:B------:R1:W-:Y:S01]  /*19300*/  STL [R1+0x70], R24 ;  /* 0x0000701801007387 */ /* 0x0003e20000100800 */
[----:B------:R-:W-:Y:S01]  /*19310*/  USHF.L.U32 UR9, UR16, 0x2, URZ ;  /* 0x0000000210097899 */ /* 0x000fe2000800063f */
[----:B--2---:R-:W-:Y:S02]  /*19320*/  IADD3.X R15, R9, UR10, RZ, P1, !PT ;  /* 0x0000000a090f7c10 */ /* 0x004fe40008ffe4ff */
[----:B------:R-:W2:Y:S01]  /*19330*/  LDL R9, [R1+0x101c] ;  /* 0x00101c0001097983 */ /* 0x000ea20000100800 */
[----:B0-----:R-:W-:Y:S01]  /*19340*/  IADD3 R16, P1, R0, UR4, RZ ;  /* 0x0000000400107c10 */ /* 0x001fe2000ff3e0ff */
[----:B------:R-:W-:Y:S02]  /*19350*/  VIADD R0, R29, UR8 ;  /* 0x000000081d007c36 */ /* 0x000fe40008000000 */
[----:B------:R-:W2:Y:S04]  /*19360*/  LDG.E.U8 R26, desc[UR12][R14.64] ;  /* 0x0000000c0e1a7981 */ /* 0x000ea8000c1e1100 */
[----:B---3--:R0:W-:Y:S01]  /*19370*/  STL [R1+0x6c], R23 ;  /* 0x00006c1701007387 */ /* 0x0081e20000100800 */
[----:B----4-:R-:W-:-:S03]  /*19380*/  IADD3.X R17, R10, UR10, RZ, P1, !PT ;  /* 0x0000000a0a117c10 */ /* 0x010fc60008ffe4ff */
[----:B------:R-:W3:Y:S04]  /*19390*/  LDL R10, [R1+0x1020] ;  /* 0x00102000010a7983 */ /* 0x000ee80000100800 */
[----:B------:R-:W-:Y:S04]  /*193a0*/  STL [R1+0x64], R22 ;  /* 0x0000641601007387 */ /* 0x000fe80000100800 */
[----:B-1----:R1:W4:Y:S04]  /*193b0*/  LDG.E.U8 R24, desc[UR12][R16.64] ;  /* 0x0000000c10187981 */ /* 0x002328000c1e1100 */
[----:B------:R-:W4:Y:S01]  /*193c0*/  LDL R11, [R1+0x1024] ;  /* 0x00102400010b7983 */ /* 0x000f220000100800 */
[----:B-1----:R-:W-:Y:S01]  /*193d0*/  IADD3 R16, P1, R0, UR4, RZ ;  /* 0x0000000400107c10 */ /* 0x002fe2000ff3e0ff */
[----:B------:R-:W-:-:S03]  /*193e0*/  VIADD R0, R7, UR9 ;  /* 0x0000000907007c36 */ /* 0x000fc60008000000 */
[----:B-----5:R-:W-:Y:S01]  /*193f0*/  IADD3.X R17, R12, UR10, RZ, P1, !PT ;  /* 0x0000000a0c117c10 */ /* 0x020fe20008ffe4ff */
[----:B------:R-:W-:Y:S01]  /*19400*/  STL [R1+0x5c], R21 ;  /* 0x00005c1501007387 */ /* 0x000fe20000100800 */
[----:B------:R-:W-:-:S03]  /*19410*/  IADD3 R14, P1, R0, UR4, RZ ;  /* 0x00000004000e7c10 */ /* 0x000fc6000ff3e0ff */
[----:B------:R-:W5:Y:S01]  /*19420*/  LDL R12, [R1+0x80c] ;  /* 0x00080c00010c7983 */ /* 0x000f620000100800 */
[----:B------:R-:W-:-:S03]  /*19430*/  VIADD R0, R8, UR9 ;  /* 0x0000000908007c36 */ /* 0x000fc60008000000 */
[----:B------:R1:W-:Y:S04]  /*19440*/  STL [R1+0x58], R20 ;  /* 0x0000581401007387 */ /* 0x0003e80000100800 */
[----:B0-----:R0:W5:Y:S01]  /*19450*/  LDG.E.U8 R23, desc[UR12][R16.64] ;  /* 0x0000000c10177981 */ /* 0x001162000c1e1100 */
[----:B------:R-:W-:-:S03]  /*19460*/  IADD3.X R15, R18, UR10, RZ, P1, !PT ;  /* 0x0000000a120f7c10 */ /* 0x000fc60008ffe4ff */
[----:B-1----:R-:W5:Y:S04]  /*19470*/  LDL R20, [R1+0x1028] ;  /* 0x0010280001147983 */ /* 0x002f680000100800 */
[----:B------:R1:W5:Y:S01]  /*19480*/  LDG.E.U8 R22, desc[UR12][R14.64] ;  /* 0x0000000c0e167981 */ /* 0x000362000c1e1100 */
[----:B0-----:R-:W-:-:S03]  /*19490*/  IADD3 R16, P1, R0, UR4, RZ ;  /* 0x0000000400107c10 */ /* 0x001fc6000ff3e0ff */
[----:B------:R0:W-:Y:S01]  /*194a0*/  STL [R1+0x4c], R19 ;  /* 0x00004c1301007387 */ /* 0x0001e20000100800 */
[----:B------:R-:W-:-:S05]  /*194b0*/  IADD3.X R17, R13, UR10, RZ, P1, !PT ;  /* 0x0000000a0d117c10 */ /* 0x000fca0008ffe4ff */
[----:B------:R2:W5:Y:S04]  /*194c0*/  LDG.E.U8 R21, desc[UR12][R16.64] ;  /* 0x0000000c10157981 */ /* 0x000568000c1e1100 */
[----:B0-----:R-:W5:Y:S04]  /*194d0*/  LDL R19, [R1+0x102c] ;  /* 0x00102c0001137983 */ /* 0x001f680000100800 */
[----:B------:R-:W-:Y:S04]  /*194e0*/  STL [R1+0x60], R27 ;  /* 0x0000601b01007387 */ /* 0x000fe80000100800 */
[----:B------:R-:W5:Y:S01]  /*194f0*/  LDL R18, [R1+0x1030] ;  /* 0x0010300001127983 */ /* 0x000f620000100800 */
[----:B------:R-:W-:-:S06]  /*19500*/  USHF.L.U32 UR8, UR16, 0x3, URZ ;  /* 0x0000000310087899 */ /* 0x000fcc000800063f */
[----:B------:R-:W-:-:S05]  /*19510*/  VIADD R0, R7, UR8 ;  /* 0x0000000807007c36 */ /* 0x000fca0008000000 */
[----:B-1----:R-:W-:Y:S01]  /*19520*/  IADD3 R14, P1, R0, UR4, RZ ;  /* 0x00000004000e7c10 */ /* 0x002fe2000ff3e0ff */
[----:B------:R-:W-:Y:S01]  /*19530*/  VIADD R0, R8, UR8 ;  /* 0x0000000808007c36 */ /* 0x000fe20008000000 */
[----:B------:R-:W-:Y:S02]  /*19540*/  UIMAD UR17, UR16, 0x9, URZ ;  /* 0x00000009101178a4 */ /* 0x000fe4000f8e023f */
[----:B--2---:R-:W-:Y:S02]  /*19550*/  IADD3.X R15, R9, UR10, RZ, P1, !PT ;  /* 0x0000000a090f7c10 */ /* 0x004fe40008ffe4ff */
[----:B------:R-:W-:Y:S01]  /*19560*/  IADD3 R16, P1, R0, UR4, RZ ;  /* 0x0000000400107c10 */ /* 0x000fe2000ff3e0ff */
[----:B------:R-:W-:Y:S02]  /*19570*/  VIADD R0, R25, UR8 ;  /* 0x0000000819007c36 */ /* 0x000fe40008000000 */
[----:B------:R0:W2:Y:S04]  /*19580*/  LDG.E.U8 R9, desc[UR12][R14.64] ;  /* 0x0000000c0e097981 */ /* 0x0000a8000c1e1100 */
[----:B------:R-:W-:Y:S01]  /*19590*/  STL [R1+0x54], R26 ;  /* 0x0000541a01007387 */ /* 0x000fe20000100800 */
[----:B---3--:R-:W-:-:S02]  /*195a0*/  IADD3.X R17, R10, UR10, RZ, P1, !PT ;  /* 0x0000000a0a117c10 */ /* 0x008fc40008ffe4ff */
[----:B0-----:R-:W-:Y:S01]  /*195b0*/  IADD3 R14, P1, R0, UR4, RZ ;  /* 0x00000004000e7c10 */ /* 0x001fe2000ff3e0ff */
[----:B------:R-:W-:Y:S02]  /*195c0*/  VIADD R0, R29, UR8 ;  /* 0x000000081d007c36 */ /* 0x000fe40008000000 */
[----:B------:R0:W3:Y:S01]  /*195d0*/  LDG.E.U8 R10, desc[UR12][R16.64] ;  /* 0x0000000c100a7981 */ /* 0x0000e2000c1e1100 */
[----:B----4-:R-:W-:Y:S02]  /*195e0*/  IADD3.X R15, R11, UR10, RZ, P1, !PT ;  /* 0x0000000a0b0f7c10 */ /* 0x010fe40008ffe4ff */
[----:B0-----:R-:W-:Y:S01]  /*195f0*/  IADD3 R16, P1, R0, UR4, RZ ;  /* 0x0000000400107c10 */ /* 0x001fe2000ff3e0ff */
[----:B------:R-:W-:Y:S01]  /*19600*/  VIADD R0, R7, UR17 ;  /* 0x0000001107007c36 */ /* 0x000fe20008000000 */
[----:B------:R0:W-:Y:S04]  /*19610*/  STL [R1+0x50], R24 ;  /* 0x0000501801007387 */ /* 0x0001e80000100800 */
[----:B------:R1:W4:Y:S04]  /*19620*/  LDG.E.U8 R11, desc[UR12][R14.64] ;  /* 0x0000000c0e0b7981 */ /* 0x000328000c1e1100 */
[----:B------:R-:W2:Y:S01]  /*19630*/  LDL R13, [R1+0x804] ;  /* 0x00080400010d7983 */ /* 0x000ea20000100800 */
[----:B-----5:R-:W-:-:S02]  /*19640*/  IADD3.X R17, R12, UR10, RZ, P1, !PT ;  /* 0x0000000a0c117c10 */ /* 0x020fc40008ffe4ff */
[----:B-1----:R-:W-:Y:S01]  /*19650*/  IADD3 R14, P1, R0, UR4, RZ ;  /* 0x00000004000e7c10 */ /* 0x002fe2000ff3e0ff */
[----:B------:R-:W-:Y:S02]  /*19660*/  VIADD R0, R8, UR17 ;  /* 0x0000001108007c36 */ /* 0x000fe40008000000 */
[----:B------:R1:W5:Y:S04]  /*19670*/  LDG.E.U8 R12, desc[UR12][R16.64] ;  /* 0x0000000c100c7981 */ /* 0x000368000c1e1100 */
[----:B------:R-:W-:Y:S01]  /*19680*/  STL [R1+0x48], R23 ;  /* 0x0000481701007387 */ /* 0x000fe20000100800 */
[----:B------:R-:W-:-:S03]  /*19690*/  IADD3.X R15, R20, UR10, RZ, P1, !PT ;  /* 0x0000000a140f7c10 */ /* 0x000fc60008ffe4ff */
[----:B------:R-:W3:Y:S01]  /*196a0*/  LDL R20, [R1+0x1034] ;  /* 0x0010340001147983 */ /* 0x000ee20000100800 */
[----:B-1----:R-:W-:Y:S01]  /*196b0*/  IADD3 R16, P1, R0, UR4, RZ ;  /* 0x0000000400107c10 */ /* 0x002fe2000ff3e0ff */
[----:B------:R-:W-:Y:S02]  /*196c0*/  VIADD R0, R25, UR17 ;  /* 0x0000001119007c36 */ /* 0x000fe40008000000 */
[----:B------:R-:W-:Y:S04]  /*196d0*/  STL [R1+0x44], R22 ;  /* 0x0000441601007387 */ /* 0x000fe80000100800 */
[----:B------:R1:W4:Y:S01]  /*196e0*/  LDG.E.U8 R28, desc[UR12][R14.64] ;  /* 0x0000000c0e1c7981 */ /* 0x000322000c1e1100 */
[----:B------:R-:W-:-:S03]  /*196f0*/  IADD3.X R17, R19, UR10, RZ, P1, !PT ;  /* 0x0000000a13117c10 */ /* 0x000fc60008ffe4ff */
[----:B------:R-:W5:Y:S01]  /*19700*/  LDL R19, [R1+0x1038] ;  /* 0x0010380001137983 */ /* 0x000f620000100800 */
[----:B-1----:R-:W-:-:S03]  /*19710*/  IADD3 R14, P1, R0, UR4, RZ ;  /* 0x00000004000e7c10 */ /* 0x002fc6000ff3e0ff */
[----:B------:R1:W-:Y:S01]  /*19720*/  STL [R1+0x40], R21 ;  /* 0x0000401501007387 */ /* 0x0003e20000100800 */
[----:B------:R-:W-:-:S03]  /*19730*/  IADD3.X R15, R18, UR10, RZ, P1, !PT ;  /* 0x0000000a120f7c10 */ /* 0x000fc60008ffe4ff */
[----:B------:R-:W5:Y:S01]  /*19740*/  LDL R18, [R1+0x103c] ;  /* 0x00103c0001127983 */ /* 0x000f620000100800 */
[----:B------:R-:W-:Y:S01]  /*19750*/  VIADD R0, R29, UR17 ;  /* 0x000000111d007c36 */ /* 0x000fe20008000000 */
[----:B------:R-:W-:Y:S02]  /*19760*/  UIMAD UR17, UR16, 0xa, URZ ;  /* 0x0000000a101178a4 */ /* 0x000fe4000f8e023f */
[----:B0-----:R0:W5:Y:S04]  /*19770*/  LDG.E.U8 R24, desc[UR12][R14.64] ;  /* 0x0000000c0e187981 */ /* 0x001168000c1e1100 */
[----:B------:R2:W5:Y:S04]  /*19780*/  LDG.E.U8 R26, desc[UR12][R16.64] ;  /* 0x0000000c101a7981 */ /* 0x000568000c1e1100 */
[----:B-1----:R-:W5:Y:S01]  /*19790*/  LDL R21, [R1+0x1588] ;  /* 0x0015880001157983 */ /* 0x002f620000100800 */
[----:B0-----:R-:W-:Y:S01]  /*197a0*/  IADD3 R14, P1, R0, UR4, RZ ;  /* 0x00000004000e7c10 */ /* 0x001fe2000ff3e0ff */
[----:B------:R-:W-:-:S03]  /*197b0*/  VIADD R0, R7, UR17 ;  /* 0x0000001107007c36 */ /* 0x000fc60008000000 */
[----:B--2---:R-:W-:Y:S02]  /*197c0*/  IADD3.X R15, R13, UR10, RZ, P1, !PT ;  /* 0x0000000a0d0f7c10 */ /* 0x004fe40008ffe4ff */
[----:B------:R-:W-:Y:S01]  /*197d0*/  IADD3 R16, P1, R0, UR4, RZ ;  /* 0x0000000400107c10 */ /* 0x000fe2000ff3e0ff */
[----:B------:R-:W-:Y:S01]  /*197e0*/  VIADD R0, R8, UR17 ;  /* 0x0000001108007c36 */ /* 0x000fe20008000000 */
[----:B------:R-:W2:Y:S04]  /*197f0*/  LDL R13, [R1+0x1594] ;  /* 0x00159400010d7983 */ /* 0x000ea80000100800 */
[----:B------:R0:W2:Y:S01]  /*19800*/  LDG.E.U8 R22, desc[UR12][R14.64] ;  /* 0x0000000c0e167981 */ /* 0x0000a2000c1e1100 */
[----:B---3--:R-:W-:Y:S02]  /*19810*/  IADD3.X R17, R20, UR10, RZ, P1, !PT ;  /* 0x0000000a14117c10 */ /* 0x008fe40008ffe4ff */
[----:B0-----:R-:W-:Y:S01]  /*19820*/  IADD3 R14, P1, R0, UR4, RZ ;  /* 0x00000004000e7c10 */ /* 0x001fe2000ff3e0ff */
[----:B------:R-:W-:Y:S01]  /*19830*/  VIADD R0, R25, UR17 ;  /* 0x0000001119007c36 */ /* 0x000fe20008000000 */
[----:B------:R-:W3:Y:S04]  /*19840*/  LDL R20, [R1+0x158c] ;  /* 0x00158c0001147983 */ /* 0x000ee80000100800 */
[----:B----4-:R0:W-:Y:S01]  /*19850*/  STL [R1+0x28], R28 ;  /* 0x0000281c01007387 */ /* 0x0101e20000100800 */
[----:B------:R-:W-:-:S03]  /*19860*/  USHF.L.U32 UR8, UR16, 0x1, URZ ;  /* 0x0000000110087899 */ /* 0x000fc6000800063f */
[----:B------:R-:W4:Y:S01]  /*19870*/  LDG.E.U8 R27, desc[UR12][R16.64] ;  /* 0x0000000c101b7981 */ /* 0x000f22000c1e1100 */
[----:B-----5:R-:W-:-:S05]  /*19880*/  IADD3.X R15, R19, UR10, RZ, P1, !PT ;  /* 0x0000000a130f7c10 */ /* 0x020fca0008ffe4ff */
[----:B------:R1:W5:Y:S02]  /*19890*/  LDG.E.U8 R23, desc[UR12][R14.64] ;  /* 0x0000000c0e177981 */ /* 0x000364000c1e1100 */
[----:B-1----:R-:W-:-:S04]  /*198a0*/  IADD3 R14, P1, R0, UR4, RZ ;  /* 0x00000004000e7c10 */ /* 0x002fc8000ff3e0ff */
[----:B------:R-:W-:Y:S02]  /*198b0*/  IADD3.X R15, R18, UR10, RZ, P1, !PT ;  /* 0x0000000a120f7c10 */ /* 0x000fe40008ffe4ff */
[----:B------:R-:W4:Y:S04]  /*198c0*/  LDL R18, [R1+0x1580] ;  /* 0x0015800001127983 */ /* 0x000f280000100800 */
[----:B0-----:R-:W2:Y:S01]  /*198d0*/  LDG.E.U8 R28, desc[UR12][R14.64] ;  /* 0x0000000c0e1c7981 */ /* 0x001ea2000c1e1100 */
[----:B------:R-:W-:-:S05]  /*198e0*/  VIADD R0, R7, UR8 ;  /* 0x0000000807007c36 */ /* 0x000fca0008000000 */
[----:B------:R-:W-:Y:S01]  /*198f0*/  IADD3 R16, P1, R0, UR4, RZ ;  /* 0x0000000400107c10 */ /* 0x000fe2000ff3e0ff */
[----:B------:R-:W-:Y:S01]  /*19900*/  VIADD R0, R8, UR8 ;  /* 0x0000000808007c36 */ /* 0x000fe20008000000 */
[----:B--2---:R-:W-:Y:S04]  /*19910*/  STL [R1+0x1a90], R28 ;  /* 0x001a901c01007387 */ /* 0x004fe80000100800 */
[----:B------:R0:W-:Y:S04]  /*19920*/  STL [R1+0x24], R26 ;  /* 0x0000241a01007387 */ /* 0x0001e80000100800 */
[----:B------:R-:W2:Y:S01]  /*19930*/  LDL R19, [R1+0x7fc] ;  /* 0x0007fc0001137983 */ /* 0x000ea20000100800 */
[----:B------:R-:W-:-:S02]  /*19940*/  IADD3.X R17, R13, UR10, RZ, P1, !PT ;  /* 0x0000000a0d117c10 */ /* 0x000fc40008ffe4ff */
[----:B------:R-:W-:Y:S01]  /*19950*/  IADD3 R14, P1, R0, UR4, RZ ;  /* 0x00000004000e7c10 */ /* 0x000fe2000ff3e0ff */
[----:B------:R-:W-:Y:S02]  /*19960*/  VIADD R0, R25, UR8 ;  /* 0x0000000819007c36 */ /* 0x000fe40008000000 */
[----:B0-----:R0:W5:Y:S01]  /*19970*/  LDG.E.U8 R26, desc[UR12][R16.64] ;  /* 0x0000000c101a7981 */ /* 0x001162000c1e1100 */
[----:B------:R-:W-:-:S03]  /*19980*/  IADD3.X R15, R21, UR10, RZ, P1, !PT ;  /* 0x0000000a150f7c10 */ /* 0x000fc60008ffe4ff */
[----:B------:R1:W-:Y:S04]  /*19990*/  STL [R1+0x20], R24 ;  /* 0x0000201801007387 */ /* 0x0003e80000100800 */
[----:B------:R-:W5:Y:S01]  /*199a0*/  LDL R13, [R1+0x156c] ;  /* 0x00156c00010d7983 */ /* 0x000f620000100800 */
[----:B0-----:R-:W-:Y:S01]  /*199b0*/  IADD3 R16, P1, R0, UR4, RZ ;  /* 0x0000000400107c10 */ /* 0x001fe2000ff3e0ff */
[----:B------:R-:W-:Y:S02]  /*199c0*/  VIADD R0, R29, UR8 ;  /* 0x000000081d007c36 */ /* 0x000fe40008000000 */
[----:B-1----:R0:W5:Y:S01]  /*199d0*/  LDG.E.U8 R24, desc[UR12][R14.64] ;  /* 0x0000000c0e187981 */ /* 0x002162000c1e1100 */
[----:B---3--:R-:W-:Y:S02]  /*199e0*/  IADD3.X R17, R20, UR10, RZ, P1, !PT ;  /* 0x0000000a14117c10 */ /* 0x008fe40008ffe4ff */
[----:B0-----:R-:W-:-:S04]  /*199f0*/  IADD3 R14, P1, R0, UR4, RZ ;  /* 0x00000004000e7c10 */ /* 0x001fc8000ff3e0ff */
[----:B----4-:R-:W-:Y:S01]  /*19a00*/  IADD3.X R15, R18, UR10, RZ, P1, !PT ;  /* 0x0000000a120f7c10 */ /* 0x010fe20008ffe4ff */
[----:B------:R-:W-:Y:S01]  /*19a10*/  VIADD R0, R29, UR17 ;  /* 0x000000111d007c36 */ /* 0x000fe20008000000 */
[----:B------:R0:W-:Y:S04]  /*19a20*/  STL [R1+0x14], R22 ;  /* 0x0000141601007387 */ /* 0x0001e80000100800 */
[----:B------:R-:W3:Y:S04]  /*19a30*/  LDG.E.U8 R28, desc[UR12][R14.64] ;  /* 0x0000000c0e1c7981 */ /* 0x000ee8000c1e1100 */
[----:B------:R-:W4:Y:S04]  /*19a40*/  LDL R20, [R1+0x1560] ;  /* 0x0015600001147983 */ /* 0x000f280000100800 */
[----:B0-----:R0:W4:Y:S04]  /*19a50*/  LDG.E.U8 R22, desc[UR12][R16.64] ;  /* 0x0000000c10167981 */ /* 0x001128000c1e1100 */
[----:B------:R-:W4:Y:S01]  /*19a60*/  LDL R18, [R1+0x1564] ;  /* 0x0015640001127983 */ /* 0x000f220000100800 */
[----:B0-----:R-:W-:Y:S01]  /*19a70*/  IADD3 R16, P1, R0, UR4, RZ ;  /* 0x0000000400107c10 */ /* 0x001fe2000ff3e0ff */
[----:B------:R-:W-:-:S03]  /*19a80*/  VIADD R0, R25, UR9 ;  /* 0x0000000919007c36 */ /* 0x000fc60008000000 */
[----:B--2---:R-:W-:Y:S02]  /*19a90*/  IADD3.X R17, R19, UR10, RZ, P1, !PT ;  /* 0x0000000a13117c10 */ /* 0x004fe40008ffe4ff */
[----:B------:R-:W-:-:S03]  /*19aa0*/  IADD3 R14, P1, R0, UR4, RZ ;  /* 0x00000004000e7c10 */ /* 0x000fc6000ff3e0ff */
[----:B------:R0:W2:Y:S01]  /*19ab0*/  LDG.E.U8 R0, desc[UR12][R16.64] ;  /* 0x0000000c10007981 */ /* 0x0000a2000c1e1100 */
[----:B------:R-:W-:-:S03]  /*19ac0*/  UIMAD UR8, UR16, 0x5, URZ ;  /* 0x00000005100878a4 */ /* 0x000fc6000f8e023f */
[----:B------:R1:W-:Y:S01]  /*19ad0*/  STL [R1+0x1c], R27 ;  /* 0x00001c1b01007387 */ /* 0x0003e20000100800 */
[----:B-----5:R-:W-:Y:S01]  /*19ae0*/  IADD3.X R15, R13, UR10, RZ, P1, !PT ;  /* 0x0000000a0d0f7c10 */ /* 0x020fe20008ffe4ff */
[----:B------:R-:W-:-:S05]  /*19af0*/  VIADD R13, R29, UR9 ;  /* 0x000000091d0d7c36 */ /* 0x000fca0008000000 */
[----:B0-----:R-:W-:Y:S01]  /*19b00*/  IADD3 R16, P1, R13, UR4, RZ ;  /* 0x000000040d107c10 */ /* 0x001fe2000ff3e0ff */
[----:B---3--:R-:W-:Y:S04]  /*19b10*/  STL [R1+0x1a94], R28 ;  /* 0x001a941c01007387 */ /* 0x008fe80000100800 */
[----:B------:R0:W-:Y:S01]  /*19b20*/  STL [R1+0x18], R23 ;  /* 0x0000181701007387 */ /* 0x0001e20000100800 */
[----:B----4-:R-:W-:-:S03]  /*19b30*/  IADD3.X R17, R20, UR10, RZ, P1, !PT ;  /* 0x0000000a14117c10 */ /* 0x010fc60008ffe4ff */
[----:B------:R-:W3:Y:S04]  /*19b40*/  LDL R19, [R1+0x1550] ;  /* 0x0015500001137983 */ /* 0x000ee80000100800 */
[----:B-1----:R-:W4:Y:S04]  /*19b50*/  LDG.E.U8 R27, desc[UR12][R16.64] ;  /* 0x0000000c101b7981 */ /* 0x002f28000c1e1100 */
[----:B0-----:R0:W5:Y:S02]  /*19b60*/  LDG.E.U8 R23, desc[UR12][R14.64] ;  /* 0x0000000c0e177981 */ /* 0x001164000c1e1100 */
[----:B0-----:R-:W-:-:S05]  /*19b70*/  VIADD R14, R7, UR8 ;  /* 0x00000008070e7c36 */ /* 0x001fca0008000000 */
[----:B------:R-:W-:-:S04]  /*19b80*/  IADD3 R14, P1, R14, UR4, RZ ;  /* 0x000000040e0e7c10 */ /* 0x000fc8000ff3e0ff */
[----:B------:R-:W-:Y:S01]  /*19b90*/  IADD3.X R15, R18, UR10, RZ, P1, !PT ;  /* 0x0000000a120f7c10 */ /* 0x000fe20008ffe4ff */
[----:B--2---:R-:W-:Y:S04]  /*19ba0*/  STL [R1+0x1a98], R0 ;  /* 0x001a980001007387 */ /* 0x004fe80000100800 */
[----:B------:R-:W2:Y:S04]  /*19bb0*/  LDL R21, [R1+0x1554] ;  /* 0x0015540001157983 */ /* 0x000ea80000100800 */
[----:B------:R0:W-:Y:S01]  /*19bc0*/  STL [R1+0x10], R26 ;  /* 0x0000101a01007387 */ /* 0x0001e20000100800 */
[----:B------:R-:W-:-:S03]  /*19bd0*/  VIADD R13, R8, UR8 ;  /* 0x00000008080d7c36 */ /* 0x000fc60008000000 */
[----:B------:R-:W5:Y:S04]  /*19be0*/  LDL R20, [R1+0x1004] ;  /* 0x0010040001147983 */ /* 0x000f680000100800 */
[----:B0-----:R0:W2:Y:S01]  /*19bf0*/  LDG.E.U8 R26, desc[UR12][R14.64] ;  /* 0x0000000c0e1a7981 */ /* 0x0010a2000c1e1100 */
[----:B------:R-:W-:-:S03]  /*19c00*/  IADD3 R16, P1, R13, UR4, RZ ;  /* 0x000000040d107c10 */ /* 0x000fc6000ff3e0ff */
[----:B------:R1:W-:Y:S04]  /*19c10*/  STL [R1+0xc], R24 ;  /* 0x00000c1801007387 */ /* 0x0003e80000100800 */
[----:B----4-:R-:W-:Y:S04]  /*19c20*/  STL [R1+0x1a8c], R27 ;  /* 0x001a8c1b01007387 */ /* 0x010fe80000100800 */
[----:B------:R-:W4:Y:S01]  /*19c30*/  LDL R18, [R1+0x1558] ;  /* 0x0015580001127983 */ /* 0x000f220000100800 */
[----:B---3--:R-:W-:Y:S01]  /*19c40*/  IADD3.X R17, R19, UR10, RZ, P1, !PT ;  /* 0x0000000a13117c10 */ /* 0x008fe20008ffe4ff */
[----:B0-----:R-:W-:Y:S01]  /*19c50*/  VIADD R14, R25, UR8 ;  /* 0x00000008190e7c36 */ /* 0x001fe20008000000 */
[----:B------:R-:W-:Y:S01]  /*19c60*/  UIMAD UR9, UR16, 0x6, URZ ;  /* 0x00000006100978a4 */ /* 0x000fe2000f8e023f */
[----:B------:R-:W-:-:S02]  /*19c70*/  VIADD R13, R29, UR8 ;  /* 0x000000081d0d7c36 */ /* 0x000fc40008000000 */
[----:B-1----:R0:W3:Y:S04]  /*19c80*/  LDG.E.U8 R24, desc[UR12][R16.64] ;  /* 0x0000000c10187981 */ /* 0x0020e8000c1e1100 */
[----:B--2---:R-:W-:Y:S04]  /*19c90*/  STL [R1+0x1a78], R26 ;  /* 0x001a781a01007387 */ /* 0x004fe80000100800 */
[----:B------:R1:W-:Y:S04]  /*19ca0*/  STL [R1+0x8], R22 ;  /* 0x0000081601007387 */ /* 0x0003e80000100800 */
[----:B------:R-:W2:Y:S01]  /*19cb0*/  LDL R19, [R1+0x155c] ;  /* 0x00155c0001137983 */ /* 0x000ea20000100800 */
[----:B------:R-:W-:-:S03]  /*19cc0*/  IADD3 R14, P1, R14, UR4, RZ ;  /* 0x000000040e0e7c10 */ /* 0x000fc6000ff3e0ff */
[----:B------:R-:W3:Y:S01]  /*19cd0*/  LDL R0, [R1+0x1540] ;  /* 0x0015400001007983 */ /* 0x000ee20000100800 */
[----:B------:R-:W-:Y:S02]  /*19ce0*/  IADD3.X R15, R21, UR10, RZ, P1, !PT ;  /* 0x0000000a150f7c10 */ /* 0x000fe40008ffe4ff */
[----:B0-----:R-:W-:-:S03]  /*19cf0*/  IADD3 R16, P1, R13, UR4, RZ ;  /* 0x000000040d107c10 */ /* 0x001fc6000ff3e0ff */
[----:B-1----:R0:W3:Y:S01]  /*19d00*/  LDG.E.U8 R22, desc[UR12][R14.64] ;  /* 0x0000000c0e167981 */ /* 0x0020e2000c1e1100 */
[----:B-----5:R-:W-:Y:S01]  /*19d10*/  IADD3.X R17, R20, UR10, RZ, P1, !PT ;  /* 0x0000000a14117c10 */ /* 0x020fe20008ffe4ff */
[----:B------:R-:W-:-:S04]  /*19d20*/  VIADD R13, R8, UR9 ;  /* 0x00000009080d7c36 */ /* 0x000fc80008000000 */
[----:B------:R1:W5:Y:S01]  /*19d30*/  LDG.E.U8 R20, desc[UR12][R16.64] ;  /* 0x0000000c10147981 */ /* 0x000362000c1e1100 */
[----:B0-----:R-:W-:-:S05]  /*19d40*/  VIADD R14, R7, UR9 ;  /* 0x00000009070e7c36 */ /* 0x001fca0008000000 */
[----:B------:R-:W-:-:S04]  /*19d50*/  IADD3 R14, P1, R14, UR4, RZ ;  /* 0x000000040e0e7c10 */ /* 0x000fc8000ff3e0ff */
[----:B----4-:R-:W-:Y:S02]  /*19d60*/  IADD3.X R15, R18, UR10, RZ, P1, !PT ;  /* 0x0000000a120f7c10 */ /* 0x010fe40008ffe4ff */
[----:B-1----:R-:W-:-:S03]  /*19d70*/  IADD3 R16, P1, R13, UR4, RZ ;  /* 0x000000040d107c10 */ /* 0x002fc6000ff3e0ff */
[----:B------:R-:W4:Y:S01]  /*19d80*/  LDG.E.U8 R18, desc[UR12][R14.64] ;  /* 0x0000000c0e127981 */ /* 0x000f22000c1e1100 */
[----:B--2---:R-:W-:-:S05]  /*19d90*/  IADD3.X R17, R19, UR10, RZ, P1, !PT ;  /* 0x0000000a13117c10 */ /* 0x004fca0008ffe4ff */
[----:B------:R-:W2:Y:S04]  /*19da0*/  LDG.E.U8 R13, desc[UR12][R16.64] ;  /* 0x0000000c100d7981 */ /* 0x000ea8000c1e1100 */
[----:B---3--:R-:W-:Y:S04]  /*19db0*/  STL [R1+0x1a7c], R24 ;  /* 0x001a7c1801007387 */ /* 0x008fe80000100800 */
[----:B------:R-:W-:Y:S04]  /*19dc0*/  STL [R1+0x1a80], R22 ;  /* 0x001a801601007387 */ /* 0x000fe80000100800 */
[----:B------:R0:W-:Y:S04]  /*19dd0*/  STL [R1], R23 ;  /* 0x0000001701007387 */ /* 0x0001e80000100800 */
[----:B------:R-:W3:Y:S04]  /*19de0*/  LDL R21, [R1+0x81c] ;  /* 0x00081c0001157983 */ /* 0x000ee80000100800 */
[----:B-----5:R1:W-:Y:S04]  /*19df0*/  STL [R1+0x1a84], R20 ;  /* 0x001a841401007387 */ /* 0x0203e80000100800 */
[----:B0-----:R-:W5:Y:S04]  /*19e00*/  LDL R23, [R1+0x1544] ;  /* 0x0015440001177983 */ /* 0x001f680000100800 */
[----:B----4-:R0:W-:Y:S01]  /*19e10*/  STL [R1+0x1a64], R18 ;  /* 0x001a641201007387 */ /* 0x0101e20000100800 */
[----:B------:R-:W-:-:S05]  /*19e20*/  VIADD R14, R25, UR9 ;  /* 0x00000009190e7c36 */ /* 0x000fca0008000000 */
[----:B------:R-:W-:-:S04]  /*19e30*/  IADD3 R14, P1, R14, UR4, RZ ;  /* 0x000000040e0e7c10 */ /* 0x000fc8000ff3e0ff */
[----:B------:R-:W-:-:S05]  /*19e40*/  IADD3.X R15, R0, UR10, RZ, P1, !PT ;  /* 0x0000000a000f7c10 */ /* 0x000fca0008ffe4ff */
[----:B------:R4:W5:Y:S04]  /*19e50*/  LDG.E.U8 R19, desc[UR12][R14.64] ;  /* 0x0000000c0e137981 */ /* 0x000968000c1e1100 */
[----:B--2---:R2:W-:Y:S04]  /*19e60*/  STL [R1+0x1a68], R13 ;  /* 0x001a680d01007387 */ /* 0x0045e80000100800 */
[----:B------:R-:W2:Y:S04]  /*19e70*/  LDL R22, [R1+0x1548] ;  /* 0x0015480001167983 */ /* 0x000ea80000100800 */
[----:B-1----:R-:W2:Y:S04]  /*19e80*/  LDL R20, [R1+0x154c] ;  /* 0x00154c0001147983 */ /* 0x002ea80000100800 */
[----:B------:R-:W2:Y:S01]  /*19e90*/  LDL R0, [R1+0x814] ;  /* 0x0008140001007983 */ /* 0x000ea20000100800 */
[----:B----4-:R-:W-:Y:S01]  /*19ea0*/  VIADD R14, R29, UR9 ;  /* 0x000000091d0e7c36 */ /* 0x010fe20008000000 */
[----:B------:R-:W-:-:S04]  /*19eb0*/  UIMAD UR8, UR16, 0x7, URZ ;  /* 0x00000007100878a4 */ /* 0x000fc8000f8e023f */
[----:B------:R-:W-:Y:S02]  /*19ec0*/  IADD3 R14, P1, R14, UR4, RZ ;  /* 0x000000040e0e7c10 */ /* 0x000fe4000ff3e0ff */
[----:B------:R-:W-:Y:S02]  /*19ed0*/  VIADD R16, R7, UR8 ;  /* 0x0000000807107c36 */ /* 0x000fe40008000000 */
[----:B---3--:R-:W-:-:S03]  /*19ee0*/  IADD3.X R15, R21, UR10, RZ, P1, !PT ;  /* 0x0000000a150f7c10 */ /* 0x008fc60008ffe4ff */
[----:B------:R-:W-:Y:S02]  /*19ef0*/  IADD3 R16, P1, R16, UR4, RZ ;  /* 0x0000000410107c10 */ /* 0x000fe4000ff3e0ff */
[----:B------:R1:W3:Y:S02]  /*19f00*/  LDG.E.U8 R21, desc[UR12][R14.64] ;  /* 0x0000000c0e157981 */ /* 0x0002e4000c1e1100 */
[----:B-----5:R-:W-:-:S05]  /*19f10*/  IADD3.X R17, R23, UR10, RZ, P1, !PT ;  /* 0x0000000a17117c10 */ /* 0x020fca0008ffe4ff */
[----:B------:R4:W5:Y:S01]  /*19f20*/  LDG.E.U8 R23, desc[UR12][R16.64] ;  /* 0x0000000c10177981 */ /* 0x000962000c1e1100 */
[----:B-1----:R-:W-:-:S05]  /*19f30*/  VIADD R14, R8, UR8 ;  /* 0x00000008080e7c36 */ /* 0x002fca0008000000 */
[----:B------:R-:W-:Y:S01]  /*19f40*/  IADD3 R14, P1, R14, UR4, RZ ;  /* 0x000000040e0e7c10 */ /* 0x000fe2000ff3e0ff */
[----:B----4-:R-:W-:Y:S01]  /*19f50*/  VIADD R16, R25, UR8 ;  /* 0x0000000819107c36 */ /* 0x010fe20008000000 */
[----:B------:R-:W-:Y:S04]  /*19f60*/  STL [R1+0x1a6c], R19 ;  /* 0x001a6c1301007387 */ /* 0x000fe80000100800 */
[----:B------:R-:W4:Y:S04]  /*19f70*/  LDL.LU R7, [R1+0x1ab4] ;  /* 0x001ab40001077983 */ /* 0x000f280000300800 */
[----:B0-----:R-:W4:Y:S04]  /*19f80*/  LDL R18, [R1+0x1534] ;  /* 0x0015340001127983 */ /* 0x001f280000100800 */
[----:B--2---:R-:W2:Y:S01]  /*19f90*/  LDL R13, [R1+0x1530] ;  /* 0x00153000010d7983 */ /* 0x004ea20000100800 */
[----:B------:R-:W-:-:S02]  /*19fa0*/  IADD3.X R15, R22, UR10, RZ, P1, !PT ;  /* 0x0000000a160f7c10 */ /* 0x000fc40008ffe4ff */
[----:B------:R-:W-:-:S03]  /*19fb0*/  IADD3 R16, P1, R16, UR4, RZ ;  /* 0x0000000410107c10 */ /* 0x000fc6000ff3e0ff */
[----:B------:R0:W2:Y:S01]  /*19fc0*/  LDG.E.U8 R25, desc[UR12][R14.64] ;  /* 0x0000000c0e197981 */ /* 0x0000a2000c1e1100 */
[----:B------:R-:W-:-:S05]  /*19fd0*/  IADD3.X R17, R20, UR10, RZ, P1, !PT ;  /* 0x0000000a14117c10 */ /* 0x000fca0008ffe4ff */
[----:B------:R-:W2:Y:S01]  /*19fe0*/  LDG.E.U8 R16, desc[UR12][R16.64] ;  /* 0x0000000c10107981 */ /* 0x000ea2000c1e1100 */
[----:B0-----:R-:W-:-:S05]  /*19ff0*/  VIADD R14, R29, UR8 ;  /* 0x000000081d0e7c36 */ /* 0x001fca0008000000 */
[----:B------:R-:W-:-:S04]  /*1a000*/  IADD3 R14, P1, R14, UR4, RZ ;  /* 0x000000040e0e7c10 */ /* 0x000fc8000ff3e0ff */
[----:B------:R-:W-:-:S05]  /*1a010*/  IADD3.X R15, R0, UR10, RZ, P1, !PT ;  /* 0x0000000a000f7c10 */ /* 0x000fca0008ffe4ff */
[----:B------:R4:W2:Y:S04]  /*1a020*/  LDG.E.U8 R17, desc[UR12][R14.64] ;  /* 0x0000000c0e117981 */ /* 0x0008a8000c1e1100 */
[----:B---3--:R-:W-:Y:S04]  /*1a030*/  STL [R1+0x1a70], R21 ;  /* 0x001a701501007387 */ /* 0x008fe80000100800 */
[----:B-----5:R-:W-:Y:S04]  /*1a040*/  STL [R1+0x1a48], R23 ;  /* 0x001a481701007387 */ /* 0x020fe80000100800 */
[----:B------:R-:W3:Y:S01]  /*1a050*/  LDL.LU R8, [R1+0x1ab0] ;  /* 0x001ab00001087983 */ /* 0x000ee20000300800 */
[----:B----4-:R-:W-:-:S04]  /*1a060*/  IADD3 R14, P1, R18, UR4, RZ ;  /* 0x00000004120e7c10 */ /* 0x010fc8000ff3e0ff */
[----:B--2---:R-:W-:-:S05]  /*1a070*/  IADD3.X R15, R13, UR10, RZ, P1, !PT ;  /* 0x0000000a0d0f7c10 */ /* 0x004fca0008ffe4ff */
[----:B------:R-:W2:Y:S04]  /*1a080*/  LDG.E.U8 R29, desc[UR12][R14.64] ;  /* 0x0000000c0e1d7981 */ /* 0x000ea8000c1e1100 */
[----:B------:R-:W-:Y:S04]  /*1a090*/  STL [R1+0x1a4c], R25 ;  /* 0x001a4c1901007387 */ /* 0x000fe80000100800 */
[----:B------:R-:W-:Y:S04]  /*1a0a0*/  STL [R1+0x1a50], R16 ;  /* 0x001a501001007387 */ /* 0x000fe80000100800 */
[----:B------:R-:W4:Y:S04]  /*1a0b0*/  LDL.LU R0, [R1+0x36c] ;  /* 0x00036c0001007983 */ /* 0x000f280000300800 */
[----:B------:R0:W-:Y:S04]  /*1a0c0*/  STL [R1+0x1a54], R17 ;  /* 0x001a541101007387 */ /* 0x0001e80000100800 */
[----:B------:R-:W5:Y:S04]  /*1a0d0*/  LDL.LU R28, [R1+0x32c] ;  /* 0x00032c00011c7983 */ /* 0x000f680000300800 */
[----:B0-----:R-:W3:Y:S04]  /*1a0e0*/  LDL.LU R17, [R1+0x328] ;  /* 0x0003280001117983 */ /* 0x001ee80000300800 */
[----:B------:R-:W3:Y:S04]  /*1a0f0*/  LDL.LU R16, [R1+0x324] ;  /* 0x0003240001107983 */ /* 0x000ee80000300800 */
        /* <DEDUP_REMOVED lines=10> */
[----:B------:R-:W4:Y:S04]  /*1a1a0*/  LDL R15, [R1+0x678] ;  /* 0x00067800010f7983 */ /* 0x000f280000100800 */
[----:B--2---:R0:W-:Y:S04]  /*1a1b0*/  STL [R1+0x1a40], R29 ;  /* 0x001a401d01007387 */ /* 0x0041e80000100800 */
[----:B0-----:R-:W2:Y:S01]  /*1a1c0*/  LDL.LU R29, [R1+0x374] ;  /* 0x00037400011d7983 */ /* 0x001ea20000300800 */
[----:B----4-:R-:W-:-:S03]  /*1a1d0*/  IADD3 R14, P1, R15, UR4, RZ ;  /* 0x000000040f0e7c10 */ /* 0x010fc6000ff3e0ff */
[----:B------:R-:W4:Y:S02]  /*1a1e0*/  LDL R15, [R1+0x674] ;  /* 0x00067400010f7983 */ /* 0x000f240000100800 */
[----:B----4-:R-:W-:-:S05]  /*1a1f0*/  IADD3.X R15, R15, UR10, RZ, P1, !PT ;  /* 0x0000000a0f0f7c10 */ /* 0x010fca0008ffe4ff */
[----:B------:R-:W4:Y:S04]  /*1a200*/  LDG.E.U8 R14, desc[UR12][R14.64] ;  /* 0x0000000c0e0e7981 */ /* 0x000f28000c1e1100 */
[----:B------:R-:W5:Y:S01]  /*1a210*/  LDL.LU R15, [R1+0x37c] ;  /* 0x00037c00010f7983 */ /* 0x000f620000300800 */
[----:B------:R-:W0:Y:S01]  /*1a220*/  S2R R13, SR_TID.X ;  /* 0x00000000000d7919 */ /* 0x000e220000002100 */
[----:B------:R-:W1:Y:S01]  /*1a230*/  S2UR UR9, SR_CgaCtaId ;  /* 0x00000000000979c3 */ /* 0x000e620000008800 */
[----:B------:R-:W-:-:S07]  /*1a240*/  UMOV UR8, 0x400 ;  /* 0x0000040000087882 */ /* 0x000fce0000000000 */
[----:B------:R-:W-:Y:S06]  /*1a250*/  BAR.SYNC.DEFER_BLOCKING 0x0 ;  /* 0x0000000000007b1d */ /* 0x000fec0000010000 */
[----:B----4-:R4:W-:Y:S04]  /*1a260*/  STL [R1+0x1a44], R14 ;  /* 0x001a440e01007387 */ /* 0x0109e80000100800 */
[----:B----4-:R-:W4:Y:S01]  /*1a270*/  LDL.LU R14, [R1+0x384] ;  /* 0x00038400010e7983 */ /* 0x010f220000300800 */
[----:B-1----:R-:W-:Y:S01]  /*1a280*/  ULEA UR8, UR9, UR8, 0x18 ;  /* 0x0000000809087291 */ /* 0x002fe2000f8ec03f */
[----:B0-----:R-:W-:-:S08]  /*1a290*/  LOP3.LUT R13, R13, 0x7f, RZ, 0xc0, !PT ;  /* 0x0000007f0d0d7812 */ /* 0x001fd000078ec0ff */
[----:B----4-:R-:W-:Y:S04]  /*1a2a0*/  STS.U8 [R13+UR8+0x8000], R14 ;  /* 0x0080000e0d007988 */ /* 0x010fe80008000008 */
[----:B-----5:R-:W-:Y:S04]  /*1a2b0*/  STS.U8 [R13+UR8+0x8080], R15 ;  /* 0x0080800f0d007988 */ /* 0x020fe80008000008 */
[----:B--2---:R-:W-:Y:S04]  /*1a2c0*/  STS.U8 [R13+UR8+0x8100], R29 ;  /* 0x0081001d0d007988 */ /* 0x004fe80008000008 */
[----:B------:R-:W-:Y:S04]  /*1a2d0*/  STS.U8 [R13+UR8+0x8180], R0 ;  /* 0x008180000d007988 */ /* 0x000fe80008000008 */
[----:B------:R0:W-:Y:S04]  /*1a2e0*/  STS.U8 [R13+UR8+0x9000], R9 ;  /* 0x009000090d007988 */ /* 0x0001e80008000008 */
[----:B------:R1:W-:Y:S04]  /*1a2f0*/  STS.U8 [R13+UR8+0x9080], R10 ;  /* 0x0090800a0d007988 */ /* 0x0003e80008000008 */
[----:B------:R2:W-:Y:S04]  /*1a300*/  STS.U8 [R13+UR8+0x9100], R11 ;  /* 0x0091000b0d007988 */ /* 0x0005e80008000008 */
[----:B0-----:R-:W4:Y:S04]  /*1a310*/  LDL.LU R9, [R1+0x1aac] ;  /* 0x001aac0001097983 */ /* 0x001f280000300800 */
[----:B-1----:R-:W5:Y:S04]  /*1a320*/  LDL.LU R10, [R1+0x1aa8] ;  /* 0x001aa800010a7983 */ /* 0x002f680000300800 */
[----:B--2---:R-:W2:Y:S04]  /*1a330*/  LDL.LU R11, [R1+0x1aa4] ;  /* 0x001aa400010b7983 */ /* 0x004ea80000300800 */
[----:B------:R0:W-:Y:S04]  /*1a340*/  STS.U8 [R13+UR8+0x9180], R12 ;  /* 0x0091800c0d007988 */ /* 0x0001e80008000008 */
[----:B0-----:R-:W4:Y:S04]  /*1a350*/  LDL.LU R12, [R1+0x1aa0] ;  /* 0x001aa000010c7983 */ /* 0x001f280000300800 */
[----:B------:R0:W-:Y:S04]  /*1a360*/  STS.U8 [R13+UR8+0xa000], R28 ;  /* 0x00a0001c0d007988 */ /* 0x0001e80008000008 */
[----:B------:R-:W5:Y:S04]  /*1a370*/  LDL.LU R0, [R1+0x64] ;  /* 0x0000640001007983 */ /* 0x000f680000300800 */
[----:B0-----:R-:W5:Y:S04]  /*1a380*/  LDL.LU R28, [R1+0x5c] ;  /* 0x00005c00011c7983 */ /* 0x001f680000300800 */
[----:B---3--:R-:W-:Y:S04]  /*1a390*/  STS.U8 [R13+UR8+0xa080], R17 ;  /* 0x00a080110d007988 */ /* 0x008fe80008000008 */
[----:B------:R-:W-:Y:S04]  /*1a3a0*/  STS.U8 [R13+UR8+0xa100], R16 ;  /* 0x00a100100d007988 */ /* 0x000fe80008000008 */
[----:B------:R-:W-:Y:S04]  /*1a3b0*/  STS.U8 [R13+UR8+0xa180], R25 ;  /* 0x00a180190d007988 */ /* 0x000fe80008000008 */
[----:B------:R-:W-:Y:S04]  /*1a3c0*/  STS.U8 [R13+UR8+0xb000], R23 ;  /* 0x00b000170d007988 */ /* 0x000fe80008000008 */
[----:B------:R-:W-:Y:S04]  /*1a3d0*/  STS.U8 [R13+UR8+0xb080], R21 ;  /* 0x00b080150d007988 */ /* 0x000fe80008000008 */
[----:B------:R-:W-:Y:S04]  /*1a3e0*/  STS.U8 [R13+UR8+0xb100], R19 ;  /* 0x00b100130d007988 */ /* 0x000fe80008000008 */
[----:B------:R-:W-:Y:S04]  /*1a3f0*/  STS.U8 [R13+UR8+0xb180], R18 ;  /* 0x00b180120d007988 */ /* 0x000fe80008000008 */
[----:B------:R0:W-:Y:S04]  /*1a400*/  STS.U8 [R13+UR8+0xc000], R20 ;  /* 0x00c000140d007988 */ /* 0x0001e80008000008 */
[----:B------:R-:W-:Y:S04]  /*1a410*/  STS.U8 [R13+UR8+0xc080], R22 ;  /* 0x00c080160d007988 */ /* 0x000fe80008000008 */
[----:B------:R1:W-:Y:S04]  /*1a420*/  STS.U8 [R13+UR8+0xc100], R24 ;  /* 0x00c100180d007988 */ /* 0x0003e80008000008 */
[----:B------:R-:W-:Y:S04]  /*1a430*/  STS.U8 [R13+UR8+0xc180], R26 ;  /* 0x00c1801a0d007988 */ /* 0x000fe80008000008 */
[----:B------:R3:W-:Y:S04]  /*1a440*/  STS.U8 [R13+UR8+0xd000], R27 ;  /* 0x00d0001b0d007988 */ /* 0x0007e80008000008 */
[----:B0-----:R-:W5:Y:S04]  /*1a450*/  LDL.LU R20, [R1+0x58] ;  /* 0x0000580001147983 */ /* 0x001f680000300800 */
[----:B-1----:R-:W5:Y:S01]  /*1a460*/  LDL.LU R24, [R1+0x4c] ;  /* 0x00004c0001187983 */ /* 0x002f620000300800 */
[----:B---3--:R-:W0:Y:S03]  /*1a470*/  S2R R27, SR_TID.X ;  /* 0x00000000001b7919 */ /* 0x008e260000002100 */
[----:B------:R-:W3:Y:S04]  /*1a480*/  LDL.LU R26, [R1+0x28] ;  /* 0x00002800011a7983 */ /* 0x000ee80000300800 */
[----:B----4-:R-:W-:Y:S04]  /*1a490*/  STS.U8 [R13+UR8+0xd080], R12 ;  /* 0x00d0800c0d007988 */ /* 0x010fe80008000008 */
[----:B--2---:R0:W-:Y:S02]  /*1a4a0*/  STS.U8 [R13+UR8+0xd100], R11 ;  /* 0x00d1000b0d007988 */ /* 0x0041e40008000008 */
[----:B0-----:R-:W-:-:S05]  /*1a4b0*/  LOP3.LUT R11, R27, 0x7f, RZ, 0xc0, !PT ;  /* 0x0000007f1b0b7812 */ /* 0x001fca00078ec0ff */
[----:B-----5:R-:W-:Y:S04]  /*1a4c0*/  STS.U8 [R11+UR8+0xd180], R10 ;  /* 0x00d1800a0b007988 */ /* 0x020fe80008000008 */
[----:B------:R-:W-:Y:S04]  /*1a4d0*/  STS.U8 [R11+UR8+0xe000], R9 ;  /* 0x00e000090b007988 */ /* 0x000fe80008000008 */
[----:B------:R-:W-:Y:S04]  /*1a4e0*/  STS.U8 [R11+UR8+0xe080], R8 ;  /* 0x00e080080b007988 */ /* 0x000fe80008000008 */
[----:B------:R-:W-:Y:S04]  /*1a4f0*/  STS.U8 [R11+UR8+0xe100], R7 ;  /* 0x00e100070b007988 */ /* 0x000fe80008000008 */
[----:B------:R-:W-:Y:S04]  /*1a500*/  STS.U8 [R11+UR8+0xe180], R6 ;  /* 0x00e180060b007988 */ /* 0x000fe80008000008 */
[----:B------:R-:W-:Y:S04]  /*1a510*/  STS.U8 [R11+UR8+0xf000], R5 ;  /* 0x00f000050b007988 */ /* 0x000fe80008000008 */
[----:B------:R-:W-:Y:S04]  /*1a520*/  STS.U8 [R11+UR8+0xf080], R4 ;  /* 0x00f080040b007988 */ /* 0x000fe80008000008 */
[----:B------:R-:W-:Y:S04]  /*1a530*/  STS.U8 [R11+UR8+0xf100], R3 ;  /* 0x00f100030b007988 */ /* 0x000fe80008000008 */
[----:B------:R0:W-:Y:S04]  /*1a540*/  STS.U8 [R11+UR8+0xf180], R2 ;  /* 0x00f180020b007988 */ /* 0x0001e80008000008 */
[----:B------:R1:W-:Y:S01]  /*1a550*/  STL [R1+0x1a9c], R11 ;  /* 0x001a9c0b01007387 */ /* 0x0003e20000100800 */
[----:B0-----:R-:W-:-:S03]  /*1a560*/  LOP3.LUT R2, R11, 0x10, RZ, 0x3c, !PT ;  /* 0x000000100b027812 */ /* 0x001fc600078e3cff */
[----:B-1----:R-:W2:Y:S04]  /*1a570*/  LDL.LU R11, [R1+0x24] ;  /* 0x00002400010b7983 */ /* 0x002ea80000300800 */
[----:B------:R0:W-:Y:S04]  /*1a580*/  STS.U8 [R2+UR8+0x8200], R0 ;  /* 0x0082000002007988 */ /* 0x0001e80008000008 */
[----:B------:R1:W-:Y:S04]  /*1a590*/  STS.U8 [R2+UR8+0x8280], R28 ;  /* 0x0082801c02007988 */ /* 0x0003e80008000008 */
[----:B0-----:R-:W4:Y:S04]  /*1a5a0*/  LDL.LU R0, [R1+0x20] ;  /* 0x0000200001007983 */ /* 0x001f280000300800 */
[----:B-1----:R-:W5:Y:S04]  /*1a5b0*/  LDL.LU R28, [R1+0x14] ;  /* 0x00001400011c7983 */ /* 0x002f680000300800 */
        /* <DEDUP_REMOVED lines=12> */
[----:B------:R0:W-:Y:S04]  /*1a680*/  STS.U8 [R2+UR8+0x8380], R24 ;  /* 0x0083801802007988 */ /* 0x0001e80008000008 */
[----:B------:R-:W5:Y:S04]  /*1a690*/  LDL.LU R29, [R1+0x1c4] ;  /* 0x0001c400011d7983 */ /* 0x000f680000300800 */
[----:B0-----:R-:W5:Y:S04]  /*1a6a0*/  LDL.LU R24, [R1+0x1bc] ;  /* 0x0001bc0001187983 */ /* 0x001f680000300800 */
[----:B------:R-:W5:Y:S04]  /*1a6b0*/  LDL.LU R17, [R1+0x1b4] ;  /* 0x0001b40001117983 */ /* 0x000f680000300800 */
[----:B------:R-:W5:Y:S04]  /*1a6c0*/  LDL.LU R16, [R1+0x1ac] ;  /* 0x0001ac0001107983 */ /* 0x000f680000300800 */
[----:B---3--:R0:W-:Y:S04]  /*1a6d0*/  STS.U8 [R2+UR8+0x9200], R26 ;  /* 0x0092001a02007988 */ /* 0x0081e80008000008 */
[----:B------:R-:W3:Y:S04]  /*1a6e0*/  LDL.LU R25, [R1+0x144] ;  /* 0x0001440001197983 */ /* 0x000ee80000300800 */
[----:B0-----:R-:W3:Y:S04]  /*1a6f0*/  LDL.LU R26, [R1+0x13c] ;  /* 0x00013c00011a7983 */ /* 0x001ee80000300800 */
[----:B------:R-:W3:Y:S04]  /*1a700*/  LDL.LU R23, [R1+0xf0] ;  /* 0x0000f00001177983 */ /* 0x000ee80000300800 */
[----:B------:R-:W3:Y:S04]  /*1a710*/  LDL.LU R21, [R1+0xe0] ;  /* 0x0000e00001157983 */ /* 0x000ee80000300800 */
[----:B------:R-:W3:Y:S04]  /*1a720*/  LDL.LU R19, [R1+0xc4] ;  /* 0x0000c40001137983 */ /* 0x000ee80000300800 */
[----:B------:R-:W3:Y:S04]  /*1a730*/  LDL.LU R13, [R1+0xb8] ;  /* 0x0000b800010d7983 */ /* 0x000ee80000300800 */
[----:B------:R0:W-:Y:S04]  /*1a740*/  STS.U8 [R2+UR8+0x8300], R20 ;  /* 0x0083001402007988 */ /* 0x0001e80008000008 */
[----:B------:R-:W3:Y:S04]  /*1a750*/  LDL.LU R18, [R1+0x68] ;  /* 0x0000680001127983 */ /* 0x000ee80000300800 */
[----:B0-----:R-:W3:Y:S04]  /*1a760*/  LDL.LU R20, [R1+0x3c] ;  /* 0x00003c0001147983 */ /* 0x001ee80000300800 */
[----:B--2---:R0:W-:Y:S04]  /*1a770*/  STS.U8 [R2+UR8+0x9280], R11 ;  /* 0x0092800b02007988 */ /* 0x0041e80008000008 */
[----:B0-----:R-:W2:Y:S04]  /*1a780*/  LDL.LU R11, [R1+0x1a9c] ;  /* 0x001a9c00010b7983 */ /* 0x001ea80000300800 */
[----:B----4-:R0:W-:Y:S04]  /*1a790*/  STS.U8 [R2+UR8+0x9300], R0 ;  /* 0x0093000002007988 */ /* 0x0101e80008000008 */
[----:B-----5:R1:W-:Y:S04]  /*1a7a0*/  STS.U8 [R2+UR8+0x9380], R28 ;  /* 0x0093801c02007988 */ /* 0x0203e80008000008 */
[----:B0-----:R-:W4:Y:S04]  /*1a7b0*/  LDL.LU R0, [R1+0x1a98] ;  /* 0x001a980001007983 */ /* 0x001f280000300800 */
[----:B-1----:R-:W5:Y:S04]  /*1a7c0*/  LDL.LU R28, [R1+0x1a94] ;  /* 0x001a9400011c7983 */ /* 0x002f680000300800 */
[----:B------:R0:W-:Y:S04]  /*1a7d0*/  STS.U8 [R2+UR8+0xc200], R22 ;  /* 0x00c2001602007988 */ /* 0x0001e80008000008 */
[----:B------:R1:W-:Y:S04]  /*1a7e0*/  STS.U8 [R2+UR8+0xc280], R27 ;  /* 0x00c2801b02007988 */ /* 0x0003e80008000008 */
[----:B0-----:R-:W4:Y:S04]  /*1a7f0*/  LDL.LU R22, [R1+0x10] ;  /* 0x0000100001167983 */ /* 0x001f280000300800 */
[----:B-1----:R-:W4:Y:S01]  /*1a800*/  LDL.LU R27, [R1+0xc] ;  /* 0x00000c00011b7983 */ /* 0x002f220000300800 */
[----:B------:R-:W0:Y:S03]  /*1a810*/  S2R R7, SR_TID.X ;  /* 0x0000000000077919 */ /* 0x000e260000002100 */
[----:B------:R0:W-:Y:S04]  /*1a820*/  STS.U8 [R2+UR8+0xa200], R3 ;  /* 0x00a2000302007988 */ /* 0x0001e80008000008 */
[----:B------:R1:W-:Y:S04]  /*1a830*/  STS.U8 [R2+UR8+0xa280], R4 ;  /* 0x00a2800402007988 */ /* 0x0003e80008000008 */
[----:B------:R-:W-:Y:S04]  /*1a840*/  STS.U8 [R2+UR8+0xa300], R5 ;  /* 0x00a3000502007988 */ /* 0x000fe80008000008 */
[----:B------:R-:W-:Y:S04]  /*1a850*/  STS.U8 [R2+UR8+0xa380], R6 ;  /* 0x00a3800602007988 */ /* 0x000fe80008000008 */
[----:B------:R-:W-:Y:S04]  /*1a860*/  STS.U8 [R2+UR8+0xb200], R8 ;  /* 0x00b2000802007988 */ /* 0x000fe80008000008 */
[----:B------:R-:W-:Y:S04]  /*1a870*/  STS.U8 [R2+UR8+0xb280], R9 ;  /* 0x00b2800902007988 */ /* 0x000fe80008000008 */
[----:B------:R-:W-:Y:S01]  /*1a880*/  STS.U8 [R2+UR8+0xb300], R10 ;  /* 0x00b3000a02007988 */ /* 0x000fe20008000008 */
[----:B0-----:R-:W-:-:S03]  /*1a890*/  IMAD.SHL.U32 R3, R7, 0x80, RZ ;  /* 0x0000008007037824 */ /* 0x001fc600078e00ff */
[----:B------:R-:W-:Y:S01]  /*1a8a0*/  STS.U8 [R2+UR8+0xb380], R12 ;  /* 0x00b3800c02007988 */ /* 0x000fe20008000008 */
[----:B-1----:R-:W-:-:S03]  /*1a8b0*/  SHF.R.S32.HI R4, RZ, 0x3, R7 ;  /* 0x00000003ff047819 */ /* 0x002fc60000011407 */
[----:B------:R-:W-:Y:S01]  /*1a8c0*/  STS.U8 [R2+UR8+0xc300], R14 ;  /* 0x00c3000e02007988 */ /* 0x000fe20008000008 */
[----:B------:R-:W-:-:S03]  /*1a8d0*/  LOP3.LUT R3, R3, 0x200, RZ, 0xc0, !PT ;  /* 0x0000020003037812 */ /* 0x000fc600078ec0ff */
[----:B------:R-:W-:Y:S04]  /*1a8e0*/  STS.U8 [R2+UR8+0xc380], R15 ;  /* 0x00c3800f02007988 */ /* 0x000fe80008000008 */
[----:B------:R-:W-:Y:S04]  /*1a8f0*/  STS.U8 [R2+UR8+0xd200], R29 ;  /* 0x00d2001d02007988 */ /* 0x000fe80008000008 */
[----:B------:R0:W-:Y:S04]  /*1a900*/  STS.U8 [R2+UR8+0xd280], R24 ;  /* 0x00d2801802007988 */ /* 0x0001e80008000008 */
[----:B------:R-:W-:Y:S04]  /*1a910*/  STS.U8 [R2+UR8+0xd300], R17 ;  /* 0x00d3001102007988 */ /* 0x000fe80008000008 */
[----:B------:R-:W-:Y:S04]  /*1a920*/  STS.U8 [R2+UR8+0xd380], R16 ;  /* 0x00d3801002007988 */ /* 0x000fe80008000008 */
[----:B---3--:R-:W-:Y:S04]  /*1a930*/  STS.U8 [R2+UR8+0xe200], R25 ;  /* 0x00e2001902007988 */ /* 0x008fe80008000008 */
[----:B------:R1:W-:Y:S04]  /*1a940*/  STS.U8 [R2+UR8+0xe280], R26 ;  /* 0x00e2801a02007988 */ /* 0x0003e80008000008 */
[----:B------:R-:W-:Y:S04]  /*1a950*/  STS.U8 [R2+UR8+0xe300], R23 ;  /* 0x00e3001702007988 */ /* 0x000fe80008000008 */
[----:B------:R-:W-:Y:S04]  /*1a960*/  STS.U8 [R2+UR8+0xe380], R21 ;  /* 0x00e3801502007988 */ /* 0x000fe80008000008 */
[----:B------:R-:W-:Y:S04]  /*1a970*/  STS.U8 [R2+UR8+0xf200], R19 ;  /* 0x00f2001302007988 */ /* 0x000fe80008000008 */
[----:B------:R-:W-:Y:S04]  /*1a980*/  STS.U8 [R2+UR8+0xf280], R13 ;  /* 0x00f2800d02007988 */ /* 0x000fe80008000008 */
[----:B------:R-:W-:Y:S04]  /*1a990*/  STS.U8 [R2+UR8+0xf300], R18 ;  /* 0x00f3001202007988 */ /* 0x000fe80008000008 */
[----:B------:R3:W-:Y:S04]  /*1a9a0*/  STS.U8 [R2+UR8+0xf380], R20 ;  /* 0x00f3801402007988 */ /* 0x0007e80008000008 */
[----:B0-----:R-:W4:Y:S04]  /*1a9b0*/  LDL.LU R24, [R1+0x8] ;  /* 0x0000080001187983 */ /* 0x001f280000300800 */
[----:B-1----:R-:W4:Y:S01]  /*1a9c0*/  LDL.LU R26, [R1+0x1c] ;  /* 0x00001c00011a7983 */ /* 0x002f220000300800 */
[----:B---3--:R-:W-:-:S05]  /*1a9d0*/  IMAD.SHL.U32 R2, R7, 0x40, RZ ;  /* 0x0000004007027824 */ /* 0x008fca00078e00ff */
[----:B------:R-:W-:Y:S02]  /*1a9e0*/  LOP3.LUT R3, R3, 0x40, R2, 0xf8, !PT ;  /* 0x0000004003037812 */ /* 0x000fe400078ef802 */
[----:B------:R-:W-:Y:S02]  /*1a9f0*/  SGXT R2, R4, 0x1 ;  /* 0x000000010402781a */ /* 0x000fe40000000200 */
[----:B------:R-:W-:Y:S02]  /*1aa00*/  SHF.R.S32.HI R4, RZ, 0x1, R7 ;  /* 0x00000001ff047819 */ /* 0x000fe40000011407 */
[----:B------:R-:W-:Y:S02]  /*1aa10*/  LOP3.LUT R2, R2, 0x90, RZ, 0xc0, !PT ;  /* 0x0000009002027812 */ /* 0x000fe400078ec0ff */
[----:B------:R-:W-:-:S04]  /*1aa20*/  SGXT R4, R4, 0x1 ;  /* 0x000000010404781a */ /* 0x000fc80000000200 */
[----:B------:R-:W-:Y:S02]  /*1aa30*/  LOP3.LUT R3, R3, 0x120, R4, 0xf8, !PT ;  /* 0x0000012003037812 */ /* 0x000fe400078ef804 */
[----:B------:R-:W-:-:S04]  /*1aa40*/  LOP3.LUT R4, R2, 0x10, R7, 0x78, !PT ;  /* 0x0000001002047812 */ /* 0x000fc800078e7807 */
[----:B------:R-:W-:Y:S02]  /*1aa50*/  LOP3.LUT R5, R3, R4, RZ, 0xfc, !PT ;  /* 0x0000000403057212 */ /* 0x000fe400078efcff */
[----:B--2---:R-:W-:-:S05]  /*1aa60*/  LOP3.LUT R2, R11, 0x20, RZ, 0x3c, !PT ;  /* 0x000000200b027812 */ /* 0x004fca00078e3cff */
[----:B-----5:R-:W-:Y:S04]  /*1aa70*/  STS.U8 [R2+UR8+0x8580], R28 ;  /* 0x0085801c02007988 */ /* 0x020fe80008000008 */
[----:B----4-:R0:W-:Y:S04]  /*1aa80*/  STS.U8 [R2+UR8+0x8480], R27 ;  /* 0x0084801b02007988 */ /* 0x0101e80008000008 */
[----:B0-----:R-:W2:Y:S04]  /*1aa90*/  LDL.LU R27, [R1+0x18] ;  /* 0x00001800011b7983 */ /* 0x001ea80000300800 */
[----:B------:R-:W-:Y:S04]  /*1aaa0*/  STL [R1+0xf0], R5 ;  /* 0x0000f00501007387 */ /* 0x000fe80000100800 */
[----:B------:R0:W-:Y:S04]  /*1aab0*/  STL [R1+0x1a58], R5 ;  /* 0x001a580501007387 */ /* 0x0001e80000100800 */
[----:B------:R-:W3:Y:S01]  /*1aac0*/  LDL.LU R28, [R1+0x1a90] ;  /* 0x001a9000011c7983 */ /* 0x000ee20000300800 */
[C---:B------:R-:W-:Y:S01]  /*1aad0*/  LOP3.LUT R4, R7.reuse, 0x7, RZ, 0xc0, !PT ;  /* 0x0000000707047812 */ /* 0x040fe200078ec0ff */
[C---:B------:R-:W-:Y:S01]  /*1aae0*/  IMAD.SHL.U32 R6, R7.reuse, 0x2, RZ ;  /* 0x0000000207067824 */ /* 0x040fe200078e00ff */
[----:B0-----:R-:W-:-:S03]  /*1aaf0*/  LOP3.LUT R5, R7, 0x60, RZ, 0xc0, !PT ;  /* 0x0000006007057812 */ /* 0x001fc600078ec0ff */
[C---:B------:R-:W-:Y:S02]  /*1ab00*/  IMAD.SHL.U32 R3, R4.reuse, 0x10, RZ ;  /* 0x0000001004037824 */ /* 0x040fe400078e00ff */
[----:B------:R-:W-:-:S03]  /*1ab10*/  IMAD R4, R4, 0x4, R5 ;  /* 0x0000000404047824 */ /* 0x000fc600078e0205 */
[----:B------:R-:W-:Y:S01]  /*1ab20*/  LOP3.LUT R3, R3, 0x30, R6, 0x78, !PT ;  /* 0x0000003003037812 */ /* 0x000fe200078e7806 */
        /* <DEDUP_REMOVED lines=13> */
[----:B------:R-:W-:-:S03]  /*1ac00*/  IMAD.U32 R3, R4, 0x80, R3 ;  /* 0x0000008004037824 */ /* 0x000fc600078e0003 */
[----:B------:R-:W5:Y:S04]  /*1ac10*/  LDL.LU R23, [R1+0x148] ;  /* 0x0001480001177983 */ /* 0x000f680000300800 */
[----:B------:R0:W-:Y:S04]  /*1ac20*/  STS.U8 [R2+UR8+0x8400], R22 ;  /* 0x0084001602007988 */ /* 0x0001e80008000008 */
[----:B------:R-:W5:Y:S04]  /*1ac30*/  LDL.LU R20, [R1+0x140] ;  /* 0x0001400001147983 */ /* 0x000f680000300800 */
[----:B------:R1:W-:Y:S04]  /*1ac40*/  STS.U8 [R2+UR8+0x8500], R24 ;  /* 0x0085001802007988 */ /* 0x0003e80008000008 */
[----:B0-----:R-:W5:Y:S04]  /*1ac50*/  LDL.LU R22, [R1+0x138] ;  /* 0x0001380001167983 */ /* 0x001f680000300800 */
[----:B------:R0:W-:Y:S04]  /*1ac60*/  STS.U8 [R2+UR8+0x9400], R26 ;  /* 0x0094001a02007988 */ /* 0x0001e80008000008 */
[----:B-1----:R-:W5:Y:S04]  /*1ac70*/  LDL.LU R24, [R1+0x134] ;  /* 0x0001340001187983 */ /* 0x002f680000300800 */
[----:B------:R-:W5:Y:S04]  /*1ac80*/  LDL.LU R4, [R1+0x30c] ;  /* 0x00030c0001047983 */ /* 0x000f680000300800 */
[----:B0-----:R-:W5:Y:S04]  /*1ac90*/  LDL.LU R26, [R1+0xcc] ;  /* 0x0000cc00011a7983 */ /* 0x001f680000300800 */
[----:B------:R-:W5:Y:S04]  /*1aca0*/  LDL.LU R21, [R1+0xc0] ;  /* 0x0000c00001157983 */ /* 0x000f680000300800 */
[----:B------:R-:W5:Y:S04]  /*1acb0*/  LDL.LU R19, [R1+0xbc] ;  /* 0x0000bc0001137983 */ /* 0x000f680000300800 */
[----:B------:R-:W5:Y:S04]  /*1acc0*/  LDL.LU R13, [R1+0xb4] ;  /* 0x0000b400010d7983 */ /* 0x000f680000300800 */
[----:B------:R-:W5:Y:S04]  /*1acd0*/  LDL.LU R18, [R1+0x60] ;  /* 0x0000600001127983 */ /* 0x000f680000300800 */
[----:B------:R-:W-:Y:S04]  /*1ace0*/  STS.U8 [R2+UR8+0x9580], R0 ;  /* 0x0095800002007988 */ /* 0x000fe80008000008 */
[----:B--2---:R0:W-:Y:S04]  /*1acf0*/  STS.U8 [R2+UR8+0x9480], R27 ;  /* 0x0094801b02007988 */ /* 0x0041e80008000008 */
[----:B0-----:R-:W2:Y:S04]  /*1ad00*/  LDL.LU R27, [R1+0x54] ;  /* 0x00005400011b7983 */ /* 0x001ea80000300800 */
[----:B---3--:R0:W-:Y:S04]  /*1ad10*/  STS.U8 [R2+UR8+0x9500], R28 ;  /* 0x0095001c02007988 */ /* 0x0081e80008000008 */
[----:B0-----:R-:W3:Y:S04]  /*1ad20*/  LDL.LU R28, [R1+0x314] ;  /* 0x00031400011c7983 */ /* 0x001ee80000300800 */
[----:B------:R-:W2:Y:S04]  /*1ad30*/  LDL.LU R0, [R1+0x31c] ;  /* 0x00031c0001007983 */ /* 0x000ea80000300800 */
[----:B------:R-:W-:Y:S04]  /*1ad40*/  STL [R1+0xe0], R3 ;  /* 0x0000e00301007387 */ /* 0x000fe80000100800 */
[----:B------:R-:W-:Y:S04]  /*1ad50*/  STL [R1+0x1a5c], R3 ;  /* 0x001a5c0301007387 */ /* 0x000fe80000100800 */
[----:B----4-:R-:W-:Y:S04]  /*1ad60*/  STS.U8 [R2+UR8+0xa580], R5 ;  /* 0x00a5800502007988 */ /* 0x010fe80008000008 */
        /* <DEDUP_REMOVED lines=13> */
[----:B0-----:R-:W4:Y:S04]  /*1ae40*/  LDL.LU R20, [R1+0x50] ;  /* 0x0000500001147983 */ /* 0x001f280000300800 */
[----:B------:R0:W-:Y:S04]  /*1ae50*/  STS.U8 [R2+UR8+0xe580], R24 ;  /* 0x00e5801802007988 */ /* 0x0001e80008000008 */
[----:B-1----:R-:W5:Y:S04]  /*1ae60*/  LDL.LU R22, [R1+0x48] ;  /* 0x0000480001167983 */ /* 0x002f680000300800 */
[----:B------:R-:W-:Y:S04]  /*1ae70*/  STS.U8 [R2+UR8+0xa500], R4 ;  /* 0x00a5000402007988 */ /* 0x000fe80008000008 */
[----:B------:R-:W-:Y:S04]  /*1ae80*/  STS.U8 [R2+UR8+0xd580], R25 ;  /* 0x00d5801902007988 */ /* 0x000fe80008000008 */
[----:B------:R-:W-:Y:S04]  /*1ae90*/  STS.U8 [R2+UR8+0xe400], R23 ;  /* 0x00e4001702007988 */ /* 0x000fe80008000008 */
[----:B------:R1:W-:Y:S04]  /*1aea0*/  STS.U8 [R2+UR8+0xf400], R26 ;  /* 0x00f4001a02007988 */ /* 0x0003e80008000008 */
[----:B0-----:R-:W5:Y:S04]  /*1aeb0*/  LDL.LU R24, [R1+0x38c] ;  /* 0x00038c0001187983 */ /* 0x001f680000300800 */
[----:B------:R-:W-:Y:S04]  /*1aec0*/  STS.U8 [R2+UR8+0xf480], R21 ;  /* 0x00f4801502007988 */ /* 0x000fe80008000008 */
[----:B------:R-:W-:Y:S04]  /*1aed0*/  STS.U8 [R2+UR8+0xf500], R19 ;  /* 0x00f5001302007988 */ /* 0x000fe80008000008 */
[----:B------:R-:W-:Y:S04]  /*1aee0*/  STS.U8 [R2+UR8+0xf580], R13 ;  /* 0x00f5800d02007988 */ /* 0x000fe80008000008 */
[----:B-1----:R-:W5:Y:S04]  /*1aef0*/  LDL.LU R26, [R1+0x388] ;  /* 0x00038800011a7983 */ /* 0x002f680000300800 */
[----:B--2---:R0:W-:Y:S04]  /*1af00*/  STS.U8 [R2+UR8+0xa400], R0 ;  /* 0x00a4000002007988 */ /* 0x0041e80008000008 */
[----:B---3--:R-:W-:Y:S01]  /*1af10*/  STS.U8 [R2+UR8+0xa480], R28 ;  /* 0x00a4801c02007988 */ /* 0x008fe20008000008 */
[----:B0-----:R-:W-:-:S05]  /*1af20*/  LOP3.LUT R0, R11, 0x30, RZ, 0x3c, !PT ;  /* 0x000000300b007812 */ /* 0x001fca00078e3cff */
[----:B------:R0:W-:Y:S04]  /*1af30*/  STS.U8 [R0+UR8+0x8680], R27 ;  /* 0x0086801b00007988 */ /* 0x0001e80008000008 */
[----:B0-----:R-:W2:Y:S04]  /*1af40*/  LDL.LU R27, [R1+0x380] ;  /* 0x00038000011b7983 */ /* 0x001ea80000300800 */
        /* <DEDUP_REMOVED lines=19> */
[----:B------:R0:W-:Y:S04]  /*1b080*/  STS.U8 [R0+UR8+0x8600], R18 ;  /* 0x0086001200007988 */ /* 0x0001e80008000008 */
[----:B------:R-:W3:Y:S04]  /*1b090*/  LDL.LU R13, [R1+0x128] ;  /* 0x00012800010d7983 */ /* 0x000ee80000300800 */
[----:B0-----:R-:W3:Y:S04]  /*1b0a0*/  LDL.LU R18, [R1+0x124] ;  /* 0x0001240001127983 */ /* 0x001ee80000300800 */
[----:B----4-:R0:W-:Y:S04]  /*1b0b0*/  STS.U8 [R0+UR8+0x8700], R20 ;  /* 0x0087001400007988 */ /* 0x0101e80008000008 */
[----:B------:R-:W4:Y:S04]  /*1b0c0*/  LDL.LU R19, [R1+0xb0] ;  /* 0x0000b00001137983 */ /* 0x000f280000300800 */
[----:B-----5:R1:W-:Y:S04]  /*1b0d0*/  STS.U8 [R0+UR8+0x8780], R22 ;  /* 0x0087801600007988 */ /* 0x0203e80008000008 */
[----:B0-----:R-:W5:Y:S04]  /*1b0e0*/  LDL.LU R20, [R1+0xac] ;  /* 0x0000ac0001147983 */ /* 0x001f680000300800 */
[----:B------:R0:W-:Y:S04]  /*1b0f0*/  STS.U8 [R0+UR8+0x9600], R24 ;  /* 0x0096001800007988 */ /* 0x0001e80008000008 */
[----:B-1----:R-:W4:Y:S04]  /*1b100*/  LDL.LU R22, [R1+0xa8] ;  /* 0x0000a80001167983 */ /* 0x002f280000300800 */
[----:B------:R1:W-:Y:S04]  /*1b110*/  STS.U8 [R0+UR8+0x9680], R26 ;  /* 0x0096801a00007988 */ /* 0x0003e80008000008 */
[----:B0-----:R-:W4:Y:S04]  /*1b120*/  LDL.LU R24, [R1+0xa4] ;  /* 0x0000a40001187983 */ /* 0x001f280000300800 */
[----:B-1----:R-:W4:Y:S04]  /*1b130*/  LDL.LU R26, [R1+0x44] ;  /* 0x00004400011a7983 */ /* 0x002f280000300800 */
[----:B--2---:R0:W-:Y:S04]  /*1b140*/  STS.U8 [R0+UR8+0x9700], R27 ;  /* 0x0097001b00007988 */ /* 0x0041e80008000008 */
[----:B---3--:R1:W-:Y:S04]  /*1b150*/  STS.U8 [R0+UR8+0x9780], R2 ;  /* 0x0097800200007988 */ /* 0x0083e80008000008 */
[----:B0-----:R-:W2:Y:S01]  /*1b160*/  LDL.LU R27, [R1+0x1a8c] ;  /* 0x001a8c00011b7983 */ /* 0x001ea20000300800 */
[----:B-1----:R-:W-:-:S03]  /*1b170*/  LOP3.LUT R2, R11, 0x40, RZ, 0x3c, !PT ;  /* 0x000000400b027812 */ /* 0x002fc600078e3cff */
[----:B------:R0:W-:Y:S04]  /*1b180*/  STS.U8 [R0+UR8+0xe700], R13 ;  /* 0x00e7000d00007988 */ /* 0x0001e80008000008 */
[----:B------:R1:W-:Y:S04]  /*1b190*/  STS.U8 [R0+UR8+0xe780], R18 ;  /* 0x00e7801200007988 */ /* 0x0003e80008000008 */
[----:B0-----:R-:W3:Y:S04]  /*1b1a0*/  LDL.LU R13, [R1+0x40] ;  /* 0x00004000010d7983 */ /* 0x001ee80000300800 */
[----:B-1----:R-:W3:Y:S04]  /*1b1b0*/  LDL.LU R18, [R1] ;  /* 0x0000000001127983 */ /* 0x002ee80000300800 */
[----:B------:R0:W-:Y:S04]  /*1b1c0*/  STL [R1+0x1a88], R11 ;  /* 0x001a880b01007387 */ /* 0x0001e80000100800 */
[----:B0-----:R-:W3:Y:S04]  /*1b1d0*/  LDL.LU R11, [R1+0x370] ;  /* 0x00037000010b7983 */ /* 0x001ee80000300800 */
[----:B-----5:R0:W-:Y:S04]  /*1b1e0*/  STS.U8 [R0+UR8+0xf680], R20 ;  /* 0x00f6801400007988 */ /* 0x0201e80008000008 */
[----:B----4-:R1:W-:Y:S04]  /*1b1f0*/  STS.U8 [R0+UR8+0xf700], R22 ;  /* 0x00f7001600007988 */ /* 0x0103e80008000008 */
[----:B------:R-:W-:Y:S04]  /*1b200*/  STS.U8 [R0+UR8+0xa600], R3 ;  /* 0x00a6000300007988 */ /* 0x000fe80008000008 */
[----:B0-----:R-:W4:Y:S04]  /*1b210*/  LDL.LU R20, [R1+0x368] ;  /* 0x0003680001147983 */ /* 0x001f280000300800 */
        /* <DEDUP_REMOVED lines=19> */
[----:B-1----:R-:W5:Y:S04]  /*1b350*/  LDL.LU R22, [R1+0x364] ;  /* 0x0003640001167983 */ /* 0x002f680000300800 */
[----:B------:R1:W-:Y:S04]  /*1b360*/  STS.U8 [R2+UR8+0x8800], R26 ;  /* 0x0088001a02007988 */ /* 0x0003e80008000008 */
[----:B0-----:R-:W5:Y:S04]  /*1b370*/  LDL.LU R24, [R1+0x360] ;  /* 0x0003600001187983 */ /* 0x001f680000300800 */
        /* <DEDUP_REMOVED lines=21> */
[----:B--2---:R-:W-:Y:S04]  /*1b4d0*/  STS.U8 [R2+UR8+0x8980], R27 ;  /* 0x0089801b02007988 */ /* 0x004fe80008000008 */
[----:B---3--:R0:W-:Y:S04]  /*1b4e0*/  STS.U8 [R2+UR8+0x8880], R13 ;  /* 0x0088800d02007988 */ /* 0x0081e80008000008 */
[----:B------:R1:W-:Y:S04]  /*1b4f0*/  STS.U8 [R2+UR8+0x8900], R18 ;  /* 0x0089001202007988 */ /* 0x0003e80008000008 */
[----:B0-----:R-:W2:Y:S04]  /*1b500*/  LDL.LU R13, [R1+0x98] ;  /* 0x00009800010d7983 */ /* 0x001ea80000300800 */
[----:B-1----:R-:W3:Y:S04]  /*1b510*/  LDL.LU R18, [R1+0x94] ;  /* 0x0000940001127983 */ /* 0x002ee80000300800 */
[----:B------:R-:W3:Y:S04]  /*1b520*/  LDL.LU R27, [R1+0x2e8] ;  /* 0x0002e800011b7983 */ /* 0x000ee80000300800 */
[----:B------:R0:W-:Y:S04]  /*1b530*/  STS.U8 [R2+UR8+0x9800], R11 ;  /* 0x0098000b02007988 */ /* 0x0001e80008000008 */
[----:B0-----:R-:W2:Y:S04]  /*1b540*/  LDL.LU R11, [R1+0x1a88] ;  /* 0x001a8800010b7983 */ /* 0x001ea80000300800 */
[----:B----4-:R0:W-:Y:S04]  /*1b550*/  STS.U8 [R2+UR8+0x9880], R20 ;  /* 0x0098801402007988 */ /* 0x0101e80008000008 */
[----:B0-----:R-:W4:Y:S04]  /*1b560*/  LDL.LU R20, [R1+0x1a84] ;  /* 0x001a840001147983 */ /* 0x001f280000300800 */
[----:B-----5:R0:W-:Y:S04]  /*1b570*/  STS.U8 [R2+UR8+0x9900], R22 ;  /* 0x0099001602007988 */ /* 0x0201e80008000008 */
[----:B------:R1:W-:Y:S04]  /*1b580*/  STS.U8 [R2+UR8+0x9980], R24 ;  /* 0x0099801802007988 */ /* 0x0003e80008000008 */
[----:B0-----:R-:W5:Y:S04]  /*1b590*/  LDL.LU R22, [R1+0x1a80] ;  /* 0x001a800001167983 */ /* 0x001f680000300800 */
[----:B------:R0:W-:Y:S04]  /*1b5a0*/  STS.U8 [R2+UR8+0xa800], R26 ;  /* 0x00a8001a02007988 */ /* 0x0001e80008000008 */
[----:B-1----:R-:W4:Y:S04]  /*1b5b0*/  LDL.LU R24, [R1+0x1a7c] ;  /* 0x001a7c0001187983 */ /* 0x002f280000300800 */
[----:B------:R2:W-:Y:S04]  /*1b5c0*/  STS.U8 [R2+UR8+0xa900], R0 ;  /* 0x00a9000002007988 */ /* 0x0005e80008000008 */
[----:B0-----:R-:W5:Y:S01]  /*1b5d0*/  LDL.LU R26, [R1+0x1a78] ;  /* 0x001a7800011a7983 */ /* 0x001f620000300800 */
[----:B--2---:R-:W-:-:S03]  /*1b5e0*/  LOP3.LUT R0, R11, 0x50, RZ, 0x3c, !PT ;  /* 0x000000500b007812 */ /* 0x004fc600078e3cff */
[----:B------:R0:W-:Y:S04]  /*1b5f0*/  STL [R1+0x1a74], R11 ;  /* 0x001a740b01007387 */ /* 0x0001e80000100800 */
[----:B0-----:R-:W2:Y:S04]  /*1b600*/  LDL.LU R11, [R1+0x35c] ;  /* 0x00035c00010b7983 */ /* 0x001ea80000300800 */
[----:B------:R0:W-:Y:S04]  /*1b610*/  STS.U8 [R2+UR8+0xf800], R21 ;  /* 0x00f8001502007988 */ /* 0x0001e80008000008 */
[----:B------:R1:W-:Y:S04]  /*1b620*/  STS.U8 [R2+UR8+0xf880], R19 ;  /* 0x00f8801302007988 */ /* 0x0003e80008000008 */
[----:B------:R3:W-:Y:S04]  /*1b630*/  STS.U8 [R2+UR8+0xf900], R13 ;  /* 0x00f9000d02007988 */ /* 0x0007e80008000008 */
[----:B0-----:R-:W2:Y:S04]  /*1b640*/  LDL.LU R21, [R1+0x358] ;  /* 0x0003580001157983 */ /* 0x001ea80000300800 */
[----:B-1----:R-:W2:Y:S04]  /*1b650*/  LDL.LU R19, [R1+0x354] ;  /* 0x0003540001137983 */ /* 0x002ea80000300800 */
[----:B---3--:R0:W-:Y:S04]  /*1b660*/  STS.U8 [R2+UR8+0xf980], R18 ;  /* 0x00f9801202007988 */ /* 0x0081e80008000008 */
[----:B------:R-:W3:Y:S04]  /*1b670*/  LDL.LU R13, [R1+0x350] ;  /* 0x00035000010d7983 */ /* 0x000ee80000300800 */
        /* <DEDUP_REMOVED lines=18> */
[----:B0-----:R-:W3:Y:S04]  /*1b7a0*/  LDL.LU R18, [R1+0x2c4] ;  /* 0x0002c40001127983 */ /* 0x001ee80000300800 */
[----:B-1----:R-:W3:Y:S04]  /*1b7b0*/  LDL.LU R2, [R1+0x274] ;  /* 0x0002740001027983 */ /* 0x002ee80000300800 */
        /* <DEDUP_REMOVED lines=18> */
[----:B-----5:R0:W-:Y:S04]  /*1b8e0*/  STS.U8 [R0+UR8+0x8a00], R26 ;  /* 0x008a001a00007988 */ /* 0x0201e80008000008 */
[----:B----4-:R1:W-:Y:S04]  /*1b8f0*/  STS.U8 [R0+UR8+0x8a80], R24 ;  /* 0x008a801800007988 */ /* 0x0103e80008000008 */
[----:B------:R4:W-:Y:S04]  /*1b900*/  STS.U8 [R0+UR8+0x8b00], R22 ;  /* 0x008b001600007988 */ /* 0x0009e80008000008 */
[----:B0-----:R-:W5:Y:S04]  /*1b910*/  LDL.LU R26, [R1+0x278] ;  /* 0x00027800011a7983 */ /* 0x001f680000300800 */
[----:B-1----:R-:W5:Y:S04]  /*1b920*/  LDL.LU R24, [R1+0x2b8] ;  /* 0x0002b80001187983 */ /* 0x002f680000300800 */
[----:B----4-:R-:W4:Y:S04]  /*1b930*/  LDL.LU R22, [R1+0x2bc] ;  /* 0x0002bc0001167983 */ /* 0x010f280000300800 */
[----:B------:R0:W-:Y:S04]  /*1b940*/  STS.U8 [R0+UR8+0x8b80], R20 ;  /* 0x008b801400007988 */ /* 0x0001e80008000008 */
[----:B0-----:R-:W4:Y:S04]  /*1b950*/  LDL.LU R20, [R1+0x2c0] ;  /* 0x0002c00001147983 */ /* 0x001f280000300800 */
[----:B--2---:R0:W-:Y:S04]  /*1b960*/  STS.U8 [R0+UR8+0x9a00], R11 ;  /* 0x009a000b00007988 */ /* 0x0041e80008000008 */
[----:B0-----:R-:W2:Y:S04]  /*1b970*/  LDL.LU R11, [R1+0x1a74] ;  /* 0x001a7400010b7983 */ /* 0x001ea80000300800 */
[----:B------:R0:W-:Y:S04]  /*1b980*/  STS.U8 [R0+UR8+0x9a80], R21 ;  /* 0x009a801500007988 */ /* 0x0001e80008000008 */
[----:B------:R1:W-:Y:S04]  /*1b990*/  STS.U8 [R0+UR8+0x9b00], R19 ;  /* 0x009b001300007988 */ /* 0x0003e80008000008 */
[----:B0-----:R-:W2:Y:S04]  /*1b9a0*/  LDL.LU R21, [R1+0x1a70] ;  /* 0x001a700001157983 */ /* 0x001ea80000300800 */
[----:B-1----:R-:W2:Y:S04]  /*1b9b0*/  LDL.LU R19, [R1+0x1a6c] ;  /* 0x001a6c0001137983 */ /* 0x002ea80000300800 */
[----:B---3--:R0:W-:Y:S04]  /*1b9c0*/  STS.U8 [R0+UR8+0x9b80], R13 ;  /* 0x009b800d00007988 */ /* 0x0081e80008000008 */
[----:B0-----:R-:W3:Y:S04]  /*1b9d0*/  LDL.LU R13, [R1+0x1a68] ;  /* 0x001a6800010d7983 */ /* 0x001ee80000300800 */
[----:B------:R0:W-:Y:S04]  /*1b9e0*/  STS.U8 [R0+UR8+0xaa00], R18 ;  /* 0x00aa001200007988 */ /* 0x0001e80008000008 */
[----:B------:R2:W-:Y:S04]  /*1b9f0*/  STS.U8 [R0+UR8+0xba80], R2 ;  /* 0x00ba800200007988 */ /* 0x0005e80008000008 */
[----:B0-----:R-:W3:Y:S04]  /*1ba00*/  LDL.LU R18, [R1+0x1a64] ;  /* 0x001a640001127983 */ /* 0x001ee80000300800 */
        /* <DEDUP_REMOVED lines=18> */
[----:B-----5:R-:W-:Y:S04]  /*1bb30*/  STS.U8 [R0+UR8+0xba00], R26 ;  /* 0x00ba001a00007988 */ /* 0x020fe80008000008 */
[----:B------:R-:W-:Y:S04]  /*1bb40*/  STS.U8 [R0+UR8+0xab80], R24 ;  /* 0x00ab801800007988 */ /* 0x000fe80008000008 */
[----:B----4-:R-:W-:Y:S04]  /*1bb50*/  STS.U8 [R0+UR8+0xab00], R22 ;  /* 0x00ab001600007988 */ /* 0x010fe80008000008 */
[----:B------:R-:W-:Y:S01]  /*1bb60*/  STS.U8 [R0+UR8+0xaa80], R20 ;  /* 0x00aa801400007988 */ /* 0x000fe20008000008 */
[----:B--2---:R-:W-:-:S03]  /*1bb70*/  LOP3.LUT R2, R11, 0x60, RZ, 0x3c, !PT ;  /* 0x000000600b027812 */ /* 0x004fc600078e3cff */
[----:B------:R0:W-:Y:S04]  /*1bb80*/  STL [R1+0x1a60], R11 ;  /* 0x001a600b01007387 */ /* 0x0001e80000100800 */
[----:B0-----:R-:W2:Y:S04]  /*1bb90*/  LDL.LU R11, [R1+0x34c] ;  /* 0x00034c00010b7983 */ /* 0x001ea80000300800 */
        /* <DEDUP_REMOVED lines=23> */
[----:B---3--:R0:W-:Y:S04]  /*1bd10*/  STS.U8 [R2+UR8+0x8c00], R18 ;  /* 0x008c001202007988 */ /* 0x0081e80008000008 */
[----:B------:R1:W-:Y:S04]  /*1bd20*/  STS.U8 [R2+UR8+0x8c80], R13 ;  /* 0x008c800d02007988 */ /* 0x0003e80008000008 */
[----:B------:R3:W-:Y:S04]  /*1bd30*/  STS.U8 [R2+UR8+0x8d00], R19 ;  /* 0x008d001302007988 */ /* 0x0007e80008000008 */
[----:B0-----:R-:W5:Y:S04]  /*1bd40*/  LDL.LU R18, [R1+0x260] ;  /* 0x0002600001127983 */ /* 0x001f680000300800 */
[----:B-1----:R-:W5:Y:S04]  /*1bd50*/  LDL.LU R13, [R1+0x264] ;  /* 0x00026400010d7983 */ /* 0x002f680000300800 */
[----:B---3--:R-:W3:Y:S04]  /*1bd60*/  LDL.LU R19, [R1+0x268] ;  /* 0x0002680001137983 */ /* 0x008ee80000300800 */
[----:B------:R0:W-:Y:S04]  /*1bd70*/  STS.U8 [R2+UR8+0x8d80], R21 ;  /* 0x008d801502007988 */ /* 0x0001e80008000008 */
[----:B0-----:R-:W3:Y:S04]  /*1bd80*/  LDL.LU R21, [R1+0x2c8] ;  /* 0x0002c80001157983 */ /* 0x001ee80000300800 */
[----:B--2---:R0:W-:Y:S04]  /*1bd90*/  STS.U8 [R2+UR8+0x9c00], R11 ;  /* 0x009c000b02007988 */ /* 0x0041e80008000008 */
[----:B----4-:R1:W-:Y:S04]  /*1bda0*/  STS.U8 [R2+UR8+0x9c80], R3 ;  /* 0x009c800302007988 */ /* 0x0103e80008000008 */
[----:B-----5:R2:W-:Y:S04]  /*1bdb0*/  STS.U8 [R2+UR8+0x9d00], R5 ;  /* 0x009d000502007988 */ /* 0x0205e80008000008 */
[----:B0-----:R-:W4:Y:S04]  /*1bdc0*/  LDL.LU R11, [R1+0x1a60] ;  /* 0x001a6000010b7983 */ /* 0x001f280000300800 */
[----:B-1----:R-:W5:Y:S04]  /*1bdd0*/  LDL.LU R3, [R1+0x1a5c] ;  /* 0x001a5c0001037983 */ /* 0x002f680000300800 */
[----:B--2---:R-:W2:Y:S04]  /*1bde0*/  LDL.LU R5, [R1+0x1a58] ;  /* 0x001a580001057983 */ /* 0x004ea80000300800 */
[----:B------:R0:W-:Y:S04]  /*1bdf0*/  STS.U8 [R2+UR8+0x9d80], R17 ;  /* 0x009d801102007988 */ /* 0x0001e80008000008 */
[----:B------:R1:W-:Y:S04]  /*1be00*/  STS.U8 [R2+UR8+0xac00], R16 ;  /* 0x00ac001002007988 */ /* 0x0003e80008000008 */
[----:B------:R1:W-:Y:S04]  /*1be10*/  STS.U8 [R2+UR8+0xac80], R25 ;  /* 0x00ac801902007988 */ /* 0x0003e80008000008 */
[----:B0-----:R-:W5:Y:S04]  /*1be20*/  LDL.LU R17, [R1+0x1a54] ;  /* 0x001a540001117983 */ /* 0x001f680000300800 */
[----:B-1----:R-:W5:Y:S04]  /*1be30*/  LDL.LU R16, [R1+0x1a50] ;  /* 0x001a500001107983 */ /* 0x002f680000300800 */
[----:B------:R-:W5:Y:S04]  /*1be40*/  LDL.LU R25, [R1+0x1a4c] ;  /* 0x001a4c0001197983 */ /* 0x000f680000300800 */
[----:B------:R0:W-:Y:S04]  /*1be50*/  STS.U8 [R2+UR8+0xad00], R23 ;  /* 0x00ad001702007988 */ /* 0x0001e80008000008 */
[----:B0-----:R-:W5:Y:S04]  /*1be60*/  LDL.LU R23, [R1+0x1a48] ;  /* 0x001a480001177983 */ /* 0x001f680000300800 */
[----:B------:R0:W-:Y:S04]  /*1be70*/  STS.U8 [R2+UR8+0xfc80], R14 ;  /* 0x00fc800e02007988 */ /* 0x0001e80008000008 */
[----:B------:R1:W-:Y:S04]  /*1be80*/  STS.U8 [R2+UR8+0xfd80], R29 ;  /* 0x00fd801d02007988 */ /* 0x0003e80008000008 */
[----:B0-----:R-:W5:Y:S04]  /*1be90*/  LDL.LU R14, [R1+0x33c] ;  /* 0x00033c00010e7983 */ /* 0x001f680000300800 */
[----:B-1----:R-:W5:Y:S04]  /*1bea0*/  LDL.LU R29, [R1+0x338] ;  /* 0x00033800011d7983 */ /* 0x002f680000300800 */
[----:B------:R-:W-:Y:S04]  /*1beb0*/  STS.U8 [R2+UR8+0xbd80], R0 ;  /* 0x00bd800002007988 */ /* 0x000fe80008000008 */
[----:B------:R-:W-:Y:S04]  /*1bec0*/  STS.U8 [R2+UR8+0xbd00], R18 ;  /* 0x00bd001202007988 */ /* 0x000fe80008000008 */
[----:B------:R-:W-:Y:S04]  /*1bed0*/  STS.U8 [R2+UR8+0xbc80], R13 ;  /* 0x00bc800d02007988 */ /* 0x000fe80008000008 */
[----:B---3--:R-:W-:Y:S04]  /*1bee0*/  STS.U8 [R2+UR8+0xbc00], R19 ;  /* 0x00bc001302007988 */ /* 0x008fe80008000008 */
        /* <DEDUP_REMOVED lines=25> */
[----:B------:R-:W3:Y:S01]  /*1c080*/  LDL.LU R4, [R1+0x168] ;  /* 0x0001680001047983 */ /* 0x000ee20000300800 */
[----:B----4-:R-:W-:Y:S01]  /*1c090*/  LOP3.LUT R0, R11, 0x70, RZ, 0x3c, !PT ;  /* 0x000000700b007812 */ /* 0x010fe200078e3cff */
[----:B--2---:R-:W-:-:S02]  /*1c0a0*/  IMAD.MOV.U32 R27, RZ, RZ, R5 ;  /* 0x000000ffff1b7224 */ /* 0x004fc400078e0005 */
[----:B------:R-:W2:Y:S04]  /*1c0b0*/  LDL.LU R5, [R1+0x164] ;  /* 0x0001640001057983 */ /* 0x000ea80000300800 */
[----:B------:R-:W4:Y:S04]  /*1c0c0*/  LDL.LU R6, [R1+0x160] ;  /* 0x0001600001067983 */ /* 0x000f280000300800 */
[----:B------:R-:W4:Y:S04]  /*1c0d0*/  LDL.LU R7, [R1+0x15c] ;  /* 0x00015c0001077983 */ /* 0x000f280000300800 */
[----:B------:R-:W4:Y:S04]  /*1c0e0*/  LDL.LU R8, [R1+0xec] ;  /* 0x0000ec0001087983 */ /* 0x000f280000300800 */
[----:B------:R-:W4:Y:S04]  /*1c0f0*/  LDL.LU R9, [R1+0xe8] ;  /* 0x0000e80001097983 */ /* 0x000f280000300800 */
[----:B------:R-:W4:Y:S04]  /*1c100*/  LDL.LU R10, [R1+0xe4] ;  /* 0x0000e400010a7983 */ /* 0x000f280000300800 */
[----:B------:R-:W4:Y:S04]  /*1c110*/  LDL.LU R11, [R1+0xdc] ;  /* 0x0000dc00010b7983 */ /* 0x000f280000300800 */
[----:B------:R-:W4:Y:S04]  /*1c120*/  LDL.LU R12, [R1+0x70] ;  /* 0x00007000010c7983 */ /* 0x000f280000300800 */
[----:B------:R-:W4:Y:S04]  /*1c130*/  LDL.LU R15, [R1+0x6c] ;  /* 0x00006c00010f7983 */ /* 0x000f280000300800 */
[----:B-----5:R0:W-:Y:S04]  /*1c140*/  STS.U8 [R0+UR8+0x8e00], R23 ;  /* 0x008e001700007988 */ /* 0x0201e80008000008 */
[----:B------:R1:W-:Y:S04]  /*1c150*/  STS.U8 [R0+UR8+0x8e80], R25 ;  /* 0x008e801900007988 */ /* 0x0003e80008000008 */
[----:B------:R5:W-:Y:S04]  /*1c160*/  STS.U8 [R0+UR8+0x8f00], R16 ;  /* 0x008f001000007988 */ /* 0x000be80008000008 */
[----:B0-----:R-:W3:Y:S04]  /*1c170*/  LDL.LU R23, [R1+0x2d4] ;  /* 0x0002d40001177983 */ /* 0x001ee80000300800 */
[----:B-1----:R-:W2:Y:S04]  /*1c180*/  LDL.LU R25, [R1+0x2d8] ;  /* 0x0002d80001197983 */ /* 0x002ea80000300800 */
[----:B-----5:R-:W5:Y:S04]  /*1c190*/  LDL.LU R16, [R1+0x330] ;  /* 0x0003300001107983 */ /* 0x020f680000300800 */
[----:B------:R0:W-:Y:S04]  /*1c1a0*/  STS.U8 [R0+UR8+0x8f80], R17 ;  /* 0x008f801100007988 */ /* 0x0001e80008000008 */
[----:B0-----:R-:W4:Y:S04]  /*1c1b0*/  LDL.LU R17, [R1+0x334] ;  /* 0x0003340001117983 */ /* 0x001f280000300800 */
[----:B------:R0:W-:Y:S04]  /*1c1c0*/  STS.U8 [R0+UR8+0x9e00], R14 ;  /* 0x009e000e00007988 */ /* 0x0001e80008000008 */
[----:B------:R1:W-:Y:S04]  /*1c1d0*/  STS.U8 [R0+UR8+0x9e80], R29 ;  /* 0x009e801d00007988 */ /* 0x0003e80008000008 */
[----:B0-----:R-:W3:Y:S04]  /*1c1e0*/  LDL.LU R14, [R1+0x1a44] ;  /* 0x001a4400010e7983 */ /* 0x001ee80000300800 */
[----:B-1----:R-:W3:Y:S01]  /*1c1f0*/  LDL.LU R29, [R1+0x1a40] ;  /* 0x001a4000011d7983 */ /* 0x002ee20000300800 */
[----:B------:R-:W0:Y:S01]  /*1c200*/  S2UR UR10, SR_CgaCtaId ;  /* 0x00000000000a79c3 */ /* 0x000e220000008800 */
[----:B------:R-:W-:-:S02]  /*1c210*/  UMOV UR9, 0x400 ;  /* 0x0000040000097882 */ /* 0x000fc40000000000 */
[----:B0-----:R-:W-:Y:S01]  /*1c220*/  ULEA UR9, UR10, UR9, 0x18 ;  /* 0x000000090a097291 */ /* 0x001fe2000f8ec03f */
[----:B----4-:R-:W-:Y:S04]  /*1c230*/  STS.U8 [R0+UR8+0x9f00], R17 ;  /* 0x009f001100007988 */ /* 0x010fe80008000008 */
[----:B-----5:R-:W-:Y:S04]  /*1c240*/  STS.U8 [R0+UR8+0x9f80], R16 ;  /* 0x009f801000007988 */ /* 0x020fe80008000008 */
[----:B--2---:R-:W-:Y:S04]  /*1c250*/  STS.U8 [R0+UR8+0xae00], R25 ;  /* 0x00ae001900007988 */ /* 0x004fe80008000008 */
        /* <DEDUP_REMOVED lines=22> */
[----:B------:R0:W-:Y:S01]  /*1c3c0*/  STS.U8 [R0+UR8+0xff80], R14 ;  /* 0x00ff800e00007988 */ /* 0x0001e20008000008 */
[----:B------:R-:W-:Y:S06]  /*1c3d0*/  BAR.SYNC.DEFER_BLOCKING 0x0 ;  /* 0x0000000000007b1d */ /* 0x000fec0000010000 */
[----:B------:R-:W1:Y:S04]  /*1c3e0*/  LDSM.16.M88.4 R4, [R3+UR9+0x8000] ;  /* 0x008000090304783b */ /* 0x000e680008000200 */
[----:B------:R-:W2:Y:S01]  /*1c3f0*/  LDSM.16.MT88.4 R8, [R27+UR9] ;  /* 0x000000091b08783b */ /* 0x000ea20008004200 */
[----:B0-----:R-:W-:-:S03]  /*1c400*/  LOP3.LUT R0, R27, 0x20, RZ, 0x3c, !PT ;  /* 0x000000201b007812 */ /* 0x001fc600078e3cff */
[----:B------:R0:W3:Y:S04]  /*1c410*/  LDSM.16.M88.4 R20, [R3+UR9+0xc000] ;  /* 0x00c000090314783b */ /* 0x0000e80008000200 */
[----:B------:R-:W4:Y:S04]  /*1c420*/  LDSM.16.MT88.4 R16, [R27+UR9+0x400] ;  /* 0x000400091b10783b */ /* 0x000f280008004200 */
[----:B------:R-:W-:Y:S01]  /*1c430*/  LDSM.16.MT88.4 R12, [R0+UR9+0x400] ;  /* 0x00040009000c783b */ /* 0x000fe20008004200 */
[----:B-1----:R-:W-:-:S03]  /*1c440*/  IMAD.MOV.U32 R28, RZ, RZ, R4 ;  /* 0x000000ffff1c7224 */ /* 0x002fc600078e0004 */
[----:B------:R-:W-:Y:S01]  /*1c450*/  STL.64 [R1+0x48], R6 ;  /* 0x0000480601007387 */ /* 0x000fe20000100a00 */
[----:B------:R-:W-:-:S03]  /*1c460*/  IMAD.MOV.U32 R29, RZ, RZ, R5 ;  /* 0x000000ffff1d7224 */ /* 0x000fc600078e0005 */
[----:B------:R-:W1:Y:S04]  /*1c470*/  LDSM.16.MT88.4 R4, [R0+UR9] ;  /* 0x000000090004783b */ /* 0x000e680008004200 */
[----:B--2---:R3:W-:Y:S01]  /*1c480*/  STL [R1+0x1a1c], R9 ;  /* 0x001a1c0901007387 */ /* 0x0047e20000100800 */
[----:B------:R-:W-:-:S03]  /*1c490*/  F2FP.F16.E4M3.UNPACK_B R2, R28 ;  /* 0x0000001cff02723e */ /* 0x000fc600020006ff */
[----:B------:R-:W-:Y:S01]  /*1c4a0*/  STL [R1+0x1a18], R11 ;  /* 0x001a180b01007387 */ /* 0x000fe20000100800 */
[----:B0-----:R-:W-:-:S03]  /*1c4b0*/  F2FP.F16.E4M3.UNPACK_B R3, R29 ;  /* 0x0000001dff03723e */ /* 0x001fc600020006ff */
[----:B------:R0:W-:Y:S01]  /*1c4c0*/  STL [R1+0x1a00], R0 ;  /* 0x001a000001007387 */ /* 0x0001e20000100800 */
[----:B---3--:R-:W-:-:S03]  /*1c4d0*/  IMAD.MOV.U32 R9, RZ, RZ, R20 ;  /* 0x000000ffff097224 */ /* 0x008fc600078e0014 */
[----:B------:R2:W-:Y:S01]  /*1c4e0*/  STL.64 [R1+0x58], R22 ;  /* 0x0000581601007387 */ /* 0x0005e20000100a00 */
[----:B------:R-:W-:Y:S02]  /*1c4f0*/  IMAD.MOV.U32 R20, RZ, RZ, R8 ;  /* 0x000000ffff147224 */ /* 0x000fe400078e0008 */
[----:B0-----:R-:W-:Y:S02]  /*1c500*/  IMAD.MOV.U32 R0, RZ, RZ, R21 ;  /* 0x000000ffff007224 */ /* 0x001fe400078e0015 */
[----:B------:R-:W-:Y:S01]  /*1c510*/  IMAD.MOV.U32 R21, RZ, RZ, R10 ;  /* 0x000000ffff157224 */ /* 0x000fe200078e000a */
[----:B----4-:R-:W-:Y:S01]  /*1c520*/  STL.64 [R1+0x1a28], R18 ;  /* 0x001a281201007387 */ /* 0x010fe20000100a00 */
[----:B--2---:R-:W-:Y:S02]  /*1c530*/  IMAD.MOV.U32 R22, RZ, RZ, R16 ;  /* 0x000000ffff167224 */ /* 0x004fe400078e0010 */
[----:B------:R-:W-:Y:S01]  /*1c540*/  IMAD.MOV.U32 R23, RZ, RZ, R18 ;  /* 0x000000ffff177224 */ /* 0x000fe200078e0012 */
[----:B------:R-:W-:Y:S04]  /*1c550*/  STL.64 [R1+0x1a20], R16 ;  /* 0x001a201001007387 */ /* 0x000fe80000100a00 */
[----:B-1----:R-:W-:Y:S01]  /*1c560*/  STL.64 [R1+0x1a38], R6 ;  /* 0x001a380601007387 */ /* 0x002fe20000100a00 */
[----:B------:R-:W-:-:S02]  /*1c570*/  IMAD.MOV.U32 R24, RZ, RZ, R4 ;  /* 0x000000ffff187224 */ /* 0x000fc400078e0004 */
[----:B------:R-:W-:Y:S01]  /*1c580*/  IMAD.MOV.U32 R25, RZ, RZ, R6 ;  /* 0x000000ffff197224 */ /* 0x000fe200078e0006 */
[----:B------:R0:W-:Y:S02]  /*1c590*/  STL.64 [R1+0x1a30], R4 ;  /* 0x001a300401007387 */ /* 0x0001e40000100a00 */
[----:B0-----:R-:W-:Y:S01]  /*1c5a0*/  HMMA.16816.F32 R4, R20, R2, RZ ;  /* 0x000000021404723c */ /* 0x001fe200000018ff */
[----:B------:R-:W-:Y:S02]  /*1c5b0*/  IMAD.MOV.U32 R19, RZ, RZ, R27 ;  /* 0x000000ffff137224 */ /* 0x000fe400078e001b */
[----:B------:R-:W-:Y:S02]  /*1c5c0*/  IMAD.MOV.U32 R26, RZ, RZ, R12 ;  /* 0x000000ffff1a7224 */ /* 0x000fe400078e000c */
[----:B------:R-:W-:Y:S02]  /*1c5d0*/  IMAD.MOV.U32 R27, RZ, RZ, R14 ;  /* 0x000000ffff1b7224 */ /* 0x000fe400078e000e */
[----:B------:R-:W-:-:S15]  /*1c5e0*/  IMAD.MOV.U32 R18, RZ, RZ, R9 ;  /* 0x000000ffff127224 */ /* 0x000fde00078e0009 */
[----:B------:R-:W-:-:S02]  /*1c5f0*/  NOP ;  /* 0x0000000000007918 */ /* 0x000fc40000000000 */
[----:B------:R-:W-:Y:S02]  /*1c600*/  IMAD.MOV.U32 R9, RZ, RZ, R4 ;  /* 0x000000ffff097224 */ /* 0x000fe400078e0004 */
[----:B------:R-:W-:Y:S02]  /*1c610*/  IMAD.MOV.U32 R11, RZ, RZ, R5 ;  /* 0x000000ffff0b7224 */ /* 0x000fe400078e0005 */
[----:B------:R-:W-:Y:S02]  /*1c620*/  IMAD.MOV.U32 R23, RZ, RZ, R6 ;  /* 0x000000ffff177224 */ /* 0x000fe400078e0006 */
[----:B------:R-:W-:Y:S02]  /*1c630*/  IMAD.MOV.U32 R22, RZ, RZ, R7 ;  /* 0x000000ffff167224 */ /* 0x000fe400078e0007 */
[----:B------:R-:W-:Y:S01]  /*1c640*/  HMMA.16816.F32 R4, R24, R2, RZ ;  /* 0x000000021804723c */ /* 0x000fe200000018ff */
[----:B------:R-:W-:-:S06]  /*1c650*/  IMAD.MOV.U32 R20, RZ, RZ, R0 ;  /* 0x000000ffff147224 */ /* 0x000fcc00078e0000 */
[----:B------:R-:W-:-:S15]  /*1c660*/  IMAD.MOV.U32 R27, RZ, RZ, R18 ;  /* 0x000000ffff1b7224 */ /* 0x000fde00078e0012 */
[----:B------:R-:W-:-:S02]  /*1c670*/  NOP ;  /* 0x0000000000007918 */ /* 0x000fc40000000000 */
[----:B------:R-:W-:Y:S02]  /*1c680*/  IMAD.MOV.U32 R25, RZ, RZ, R6 ;  /* 0x000000ffff197224 */ /* 0x000fe400078e0006 */
[----:B------:R-:W-:Y:S02]  /*1c690*/  IMAD.MOV.U32 R26, RZ, RZ, R5 ;  /* 0x000000ffff1a7224 */ /* 0x000fe400078e0005 */
[----:B------:R-:W-:Y:S02]  /*1c6a0*/  IMAD.MOV.U32 R21, RZ, RZ, R7 ;  /* 0x000000ffff157224 */ /* 0x000fe400078e0007 */
[----:B------:R-:W-:Y:S02]  /*1c6b0*/  IMAD.MOV.U32 R0, RZ, RZ, R4 ;  /* 0x000000ffff007224 */ /* 0x000fe400078e0004 */
[----:B------:R-:W0:Y:S04]  /*1c6c0*/  LDSM.16.MT88.4 R4, [R19+UR9+0x800] ;  /* 0x000800091304783b */ /* 0x000e280008004200 */
[----:B------:R-:W1:Y:S04]  /*1c6d0*/  LDSM.16.MT88.4 R16, [R19+UR9+0xc00] ;  /* 0x000c00091310783b */ /* 0x000e680008004200 */
[----:B0-----:R-:W-:Y:S04]  /*1c6e0*/  STL.64 [R1+0x60], R4 ;  /* 0x0000600401007387 */ /* 0x001fe80000100a00 */
[----:B------:R0:W-:Y:S04]  /*1c6f0*/  STL.64 [R1+0x68], R6 ;  /* 0x0000680601007387 */ /* 0x0001e80000100a00 */
[----:B0-----:R-:W2:Y:S04]  /*1c700*/  LDL.LU.64 R6, [R1+0x1a38] ;  /* 0x001a380001067983 */ /* 0x001ea80000300a00 */
[----:B------:R-:W3:Y:S04]  /*1c710*/  LDL.LU.64 R4, [R1+0x1a30] ;  /* 0x001a300001047983 */ /* 0x000ee80000300a00 */
[----:B-1----:R-:W-:Y:S04]  /*1c720*/  STL.64 [R1+0x90], R16 ;  /* 0x0000901001007387 */ /* 0x002fe80000100a00 */
[----:B------:R0:W-:Y:S04]  /*1c730*/  STL.64 [R1+0x98], R18 ;  /* 0x0000981201007387 */ /* 0x0001e80000100a00 */
[----:B0-----:R-:W4:Y:S04]  /*1c740*/  LDL.LU.64 R18, [R1+0x1a28] ;  /* 0x001a280001127983 */ /* 0x001f280000300a00 */
[----:B------:R-:W5:Y:S01]  /*1c750*/  LDL.LU.64 R16, [R1+0x1a20] ;  /* 0x001a200001107983 */ /* 0x000f620000300a00 */
[----:B------:R-:W-:-:S02]  /*1c760*/  IMAD.MOV.U32 R24, RZ, RZ, R8 ;  /* 0x000000ffff187224 */ /* 0x000fc400078e0008 */
[----:B------:R-:W-:Y:S02]  /*1c770*/  IMAD.MOV.U32 R8, RZ, RZ, R25 ;  /* 0x000000ffff087224 */ /* 0x000fe400078e0019 */
[----:B------:R-:W-:Y:S02]  /*1c780*/  IMAD.MOV.U32 R25, RZ, RZ, R10 ;  /* 0x000000ffff197224 */ /* 0x000fe400078e000a */
[----:B------:R-:W-:Y:S01]  /*1c790*/  IMAD.MOV.U32 R10, RZ, RZ, R26 ;  /* 0x000000ffff0a7224 */ /* 0x000fe200078e001a */
[----:B------:R-:W-:Y:S02]  /*1c7a0*/  F2FP.F16.E4M3.UNPACK_B R2, R27 ;  /* 0x0000001bff02723e */ /* 0x000fe400020006ff */
[----:B------:R-:W-:Y:S01]  /*1c7b0*/  F2FP.F16.E4M3.UNPACK_B R3, R20 ;  /* 0x00000014ff03723e */ /* 0x000fe200020006ff */
[----:B--2---:R0:W-:Y:S01]  /*1c7c0*/  STL [R1+0x19e8], R7 ;  /* 0x0019e80701007387 */ /* 0x0041e20000100800 */
[----:B-----5:R-:W-:Y:S02]  /*1c7d0*/  IMAD.MOV.U32 R26, RZ, RZ, R16 ;  /* 0x000000ffff1a7224 */ /* 0x020fe400078e0010 */
[----:B------:R-:W-:-:S02]  /*1c7e0*/  IMAD.MOV.U32 R16, RZ, RZ, R27 ;  /* 0x000000ffff107224 */ /* 0x000fc400078e001b */
[----:B----4-:R-:W-:-:S07]  /*1c7f0*/  IMAD.MOV.U32 R27, RZ, RZ, R18 ;  /* 0x000000ffff1b7224 */ /* 0x010fce00078e0012 */
[----:B------:R-:W-:Y:S01]  /*1c800*/  HMMA.16816.F32 R24, R24, R2, RZ ;  /* 0x000000021818723c */ /* 0x000fe200000018ff */
[----:B------:R-:W-:Y:S02]  /*1c810*/  IMAD.MOV.U32 R18, RZ, RZ, R20 ;  /* 0x000000ffff127224 */ /* 0x000fe400078e0014 */
[----:B---3--:R-:W-:Y:S02]  /*1c820*/  IMAD.MOV.U32 R20, RZ, RZ, R4 ;  /* 0x000000ffff147224 */ /* 0x008fe400078e0004 */
[----:B------:R-:W-:Y:S02]  /*1c830*/  IMAD.MOV.U32 R4, RZ, RZ, R18 ;  /* 0x000000ffff047224 */ /* 0x000fe400078e0012 */
[----:B------:R-:W-:Y:S02]  /*1c840*/  IMAD.MOV.U32 R18, RZ, RZ, R10 ;  /* 0x000000ffff127224 */ /* 0x000fe400078e000a */
[----:B------:R-:W-:Y:S02]  /*1c850*/  IMAD.MOV.U32 R10, RZ, RZ, R8 ;  /* 0x000000ffff0a7224 */ /* 0x000fe400078e0008 */
[----:B------:R-:W-:Y:S01]  /*1c860*/  IMAD.MOV.U32 R8, RZ, RZ, R21 ;  /* 0x000000ffff087224 */ /* 0x000fe200078e0015 */
[----:B------:R1:W-:Y:S01]  /*1c870*/  STL.64 [R1+0x19e0], R4 ;  /* 0x0019e00401007387 */ /* 0x0003e20000100a00 */
[----:B------:R-:W-:-:S02]  /*1c880*/  IMAD.MOV.U32 R21, RZ, RZ, R6 ;  /* 0x000000ffff157224 */ /* 0x000fc400078e0006 */
[----:B------:R-:W-:Y:S02]  /*1c890*/  IMAD.MOV.U32 R6, RZ, RZ, R23 ;  /* 0x000000ffff067224 */ /* 0x000fe400078e0017 */
[----:B0-----:R-:W-:Y:S02]  /*1c8a0*/  IMAD.MOV.U32 R7, RZ, RZ, R22 ;  /* 0x000000ffff077224 */ /* 0x001fe400078e0016 */
[----:B------:R-:W-:Y:S02]  /*1c8b0*/  IMAD.MOV.U32 R22, RZ, RZ, R12 ;  /* 0x000000ffff167224 */ /* 0x000fe400078e000c */
[----:B-1----:R-:W-:Y:S02]  /*1c8c0*/  IMAD.MOV.U32 R4, RZ, RZ, R9 ;  /* 0x000000ffff047224 */ /* 0x002fe400078e0009 */
[----:B------:R-:W-:Y:S01]  /*1c8d0*/  IMAD.MOV.U32 R5, RZ, RZ, R11 ;  /* 0x000000ffff057224 */ /* 0x000fe200078e000b */
[----:B------:R-:W2:Y:S01]  /*1c8e0*/  LDL.LU R9, [R1+0x1a1c] ;  /* 0x001a1c0001097983 */ /* 0x000ea20000300800 */
[----:B------:R-:W-:-:S03]  /*1c8f0*/  IMAD.MOV.U32 R23, RZ, RZ, R14 ;  /* 0x000000ffff177224 */ /* 0x000fc600078e000e */
[----:B------:R-:W3:Y:S04]  /*1c900*/  LDL.LU R11, [R1+0x1a18] ;  /* 0x001a1800010b7983 */ /* 0x000ee80000300800 */
[----:B------:R0:W-:Y:S04]  /*1c910*/  STL.64 [R1+0x19f8], R6 ;  /* 0x0019f80601007387 */ /* 0x0001e80000100a00 */
[----:B------:R1:W-:Y:S01]  /*1c920*/  STL.64 [R1+0x19f0], R4 ;  /* 0x0019f00401007387 */ /* 0x0003e20000100a00 */
[----:B0-----:R-:W-:Y:S02]  /*1c930*/  IMAD.MOV.U32 R7, RZ, RZ, R0 ;  /* 0x000000ffff077224 */ /* 0x001fe400078e0000 */
[----:B------:R-:W-:-:S02]  /*1c940*/  IMAD.MOV.U32 R6, RZ, RZ, R25 ;  /* 0x000000ffff067224 */ /* 0x000fc400078e0019 */
[----:B-1----:R-:W-:Y:S02]  /*1c950*/  IMAD.MOV.U32 R5, RZ, RZ, R26 ;  /* 0x000000ffff057224 */ /* 0x002fe400078e001a */
[----:B------:R-:W-:Y:S01]  /*1c960*/  IMAD.MOV.U32 R4, RZ, RZ, R27 ;  /* 0x000000ffff047224 */ /* 0x000fe200078e001b */
[----:B------:R-:W-:Y:S04]  /*1c970*/  STL.64 [R1+0x1a10], R6 ;  /* 0x001a100601007387 */ /* 0x000fe80000100a00 */
[----:B------:R0:W-:Y:S02]  /*1c980*/  STL.64 [R1+0x1a08], R4 ;  /* 0x001a080401007387 */ /* 0x0001e40000100a00 */
[----:B0-----:R-:W-:Y:S01]  /*1c990*/  HMMA.16816.F32 R4, R20, R2, RZ ;  /* 0x000000021404723c */ /* 0x001fe200000018ff */
[----:B------:R-:W-:-:S06]  /*1c9a0*/  IMAD.MOV.U32 R0, RZ, RZ, R24 ;  /* 0x000000ffff007224 */ /* 0x000fcc00078e0018 */
[----:B------:R-:W-:-:S15]  /*1c9b0*/  IMAD.MOV.U32 R3, RZ, RZ, R0 ;  /* 0x000000ffff037224 */ /* 0x000fde00078e0000 */
[----:B------:R-:W-:-:S02]  /*1c9c0*/  NOP ;  /* 0x0000000000007918 */ /* 0x000fc40000000000 */
[----:B------:R-:W-:Y:S02]  /*1c9d0*/  IMAD.MOV.U32 R14, RZ, RZ, R6 ;  /* 0x000000ffff0e7224 */ /* 0x000fe400078e0006 */
[----:B------:R-:W-:Y:S02]  /*1c9e0*/  IMAD.MOV.U32 R20, RZ, RZ, R7 ;  /* 0x000000ffff147224 */ /* 0x000fe400078e0007 */
[----:B------:R-:W-:Y:S01]  /*1c9f0*/  IMAD.MOV.U32 R12, RZ, RZ, R4 ;  /* 0x000000ffff0c7224 */ /* 0x000fe200078e0004 */
[----:B------:R-:W4:Y:S01]  /*1ca00*/  LDL.LU.64 R6, [R1+0x1a10] ;  /* 0x001a100001067983 */ /* 0x000f220000300a00 */
[----:B------:R-:W-:-:S03]  /*1ca10*/  IMAD.MOV.U32 R21, RZ, RZ, R5 ;  /* 0x000000ffff157224 */ /* 0x000fc600078e0005 */
[----:B------:R-:W5:Y:S04]  /*1ca20*/  LDL.LU.64 R4, [R1+0x1a08] ;  /* 0x001a080001047983 */ /* 0x000f680000300a00 */
[----:B------:R-:W2:Y:S04]  /*1ca30*/  LDL.LU R0, [R1+0x1a00] ;  /* 0x001a000001007983 */ /* 0x000ea80000300800 */
[----:B------:R-:W3:Y:S04]  /*1ca40*/  LDL R22, [R1+0x48] ;  /* 0x0000480001167983 */ /* 0x000ee80000100800 */
[----:B------:R-:W3:Y:S04]  /*1ca50*/  LDL R23, [R1+0x4c] ;  /* 0x00004c0001177983 */ /* 0x000ee80000100800 */
[----:B---3--:R5:W-:Y:S04]  /*1ca60*/  STL.64 [R1+0x19c8], R22 ;  /* 0x0019c81601007387 */ /* 0x008be80000100a00 */
[----:B------:R0:W-:Y:S01]  /*1ca70*/  STL.64 [R1+0x19c0], R20 ;  /* 0x0019c01401007387 */ /* 0x0001e20000100a00 */
[----:B-----5:R-:W-:-:S02]  /*1ca80*/  IMAD.MOV.U32 R22, RZ, RZ, R5 ;  /* 0x000000ffff167224 */ /* 0x020fc400078e0005 */
[----:B------:R-:W-:Y:S02]  /*1ca90*/  IMAD.MOV.U32 R23, RZ, RZ, R4 ;  /* 0x000000ffff177224 */ /* 0x000fe400078e0004 */
[----:B0-----:R-:W-:Y:S02]  /*1caa0*/  IMAD.MOV.U32 R20, RZ, RZ, R3 ;  /* 0x000000ffff147224 */ /* 0x001fe400078e0003 */
[----:B----4-:R-:W-:Y:S01]  /*1cab0*/  IMAD.MOV.U32 R21, RZ, RZ, R6 ;  /* 0x000000ffff157224 */ /* 0x010fe200078e0006 */
[----:B------:R-:W-:Y:S04]  /*1cac0*/  STL.64 [R1+0x19d8], R22 ;  /* 0x0019d81601007387 */ /* 0x000fe80000100a00 */
[----:B------:R0:W-:Y:S02]  /*1cad0*/  STL.64 [R1+0x19d0], R20 ;  /* 0x0019d01401007387 */ /* 0x0001e40000100a00 */
[----:B0-----:R-:W-:-:S02]  /*1cae0*/  IMAD.MOV.U32 R20, RZ, RZ, R7 ;  /* 0x000000ffff147224 */ /* 0x001fc400078e0007 */
[----:B--2---:R-:W0:Y:S04]  /*1caf0*/  LDSM.16.MT88.4 R4, [R0+UR9+0x800] ;  /* 0x000800090004783b */ /* 0x004e280008004200 */
[----:B0-----:R-:W-:Y:S04]  /*1cb00*/  STL.64 [R1+0x70], R4 ;  /* 0x0000700401007387 */ /* 0x001fe80000100a00 */
[----:B------:R-:W-:Y:S04]  /*1cb10*/  STL.64 [R1+0x78], R6 ;  /* 0x0000780601007387 */ /* 0x000fe80000100a00 */
[----:B------:R-:W0:Y:S04]  /*1cb20*/  LDSM.16.MT88.4 R4, [R0+UR9+0xc00] ;  /* 0x000c00090004783b */ /* 0x000e280008004200 */
[----:B0-----:R-:W-:Y:S04]  /*1cb30*/  STL.64 [R1+0x80], R4 ;  /* 0x0000800401007387 */ /* 0x001fe80000100a00 */
[----:B------:R0:W-:Y:S04]  /*1cb40*/  STL.64 [R1+0x88], R6 ;  /* 0x0000880601007387 */ /* 0x0001e80000100a00 */
[----:B0-----:R-:W2:Y:S04]  /*1cb50*/  LDL.LU.64 R6, [R1+0x19f8] ;  /* 0x0019f80001067983 */ /* 0x001ea80000300a00 */
[----:B------:R-:W2:Y:S01]  /*1cb60*/  LDL.LU.64 R4, [R1+0x19f0] ;  /* 0x0019f00001047983 */ /* 0x000ea20000300a00 */
[----:B------:R-:W-:Y:S01]  /*1cb70*/  F2FP.F16.E4M3.UNPACK_B R28, R28.H1 ;  /* 0x0000001cff1c723e */ /* 0x000fe200030006ff */
[----:B------:R-:W-:Y:S01]  /*1cb80*/  IMAD.MOV.U32 R24, RZ, RZ, R9 ;  /* 0x000000ffff187224 */ /* 0x000fe200078e0009 */
[----:B------:R-:W-:Y:S01]  /*1cb90*/  F2FP.F16.E4M3.UNPACK_B R29, R29.H1 ;  /* 0x0000001dff1d723e */ /* 0x000fe200030006ff */
[----:B------:R-:W-:-:S02]  /*1cba0*/  IMAD.MOV.U32 R25, RZ, RZ, R11 ;  /* 0x000000ffff197224 */ /* 0x000fc400078e000b */
[----:B------:R-:W-:Y:S02]  /*1cbb0*/  IMAD.MOV.U32 R26, RZ, RZ, R17 ;  /* 0x000000ffff1a7224 */ /* 0x000fe400078e0011 */
[----:B------:R-:W-:-:S07]  /*1cbc0*/  IMAD.MOV.U32 R27, RZ, RZ, R19 ;  /* 0x000000ffff1b7224 */ /* 0x000fce00078e0013 */
[----:B--2---:R-:W-:Y:S01]  /*1cbd0*/  HMMA.16816.F32 R24, R24, R28, R4 ;  /* 0x0000001c1818723c */ /* 0x004fe20000001804 */
[----:B------:R-:W2:Y:S04]  /*1cbe0*/  LDL.LU R7, [R1+0x19e8] ;  /* 0x0019e80001077983 */ /* 0x000ea80000300800 */
[----:B------:R-:W3:Y:S01]  /*1cbf0*/  LDL.LU.64 R4, [R1+0x19e0] ;  /* 0x0019e00001047983 */ /* 0x000ee20000300a00 */
[----:B------:R-:W-:Y:S02]  /*1cc00*/  IMAD.MOV.U32 R23, RZ, RZ, R8 ;  /* 0x000000ffff177224 */ /* 0x000fe400078e0008 */
[----:B------:R-:W-:Y:S01]  /*1cc10*/  IMAD.MOV.U32 R8, RZ, RZ, R9 ;  /* 0x000000ffff087224 */ /* 0x000fe200078e0009 */
[----:B------:R-:W-:Y:S01]  /*1cc20*/  F2FP.F16.E4M3.UNPACK_B R2, R16.H1 ;  /* 0x00000010ff02723e */ /* 0x000fe200030006ff */
[----:B------:R-:W-:-:S02]  /*1cc30*/  IMAD.MOV.U32 R22, RZ, RZ, R10 ;  /* 0x000000ffff167224 */ /* 0x000fc400078e000a */
[----:B------:R-:W-:Y:S02]  /*1cc40*/  IMAD.MOV.U32 R9, RZ, RZ, R11 ;  /* 0x000000ffff097224 */ /* 0x000fe400078e000b */
[----:B------:R-:W-:Y:S02]  /*1cc50*/  IMAD.MOV.U32 R21, RZ, RZ, R18 ;  /* 0x000000ffff157224 */ /* 0x000fe400078e0012 */
[----:B------:R-:W-:Y:S02]  /*1cc60*/  IMAD.MOV.U32 R10, RZ, RZ, R17 ;  /* 0x000000ffff0a7224 */ /* 0x000fe400078e0011 */
[----:B------:R-:W-:Y:S02]  /*1cc70*/  IMAD.MOV.U32 R11, RZ, RZ, R19 ;  /* 0x000000ffff0b7224 */ /* 0x000fe400078e0013 */
[----:B------:R-:W-:Y:S02]  /*1cc80*/  IMAD.MOV.U32 R18, RZ, RZ, R13 ;  /* 0x000000ffff127224 */ /* 0x000fe400078e000d */
[----:B------:R-:W-:-:S02]  /*1cc90*/  IMAD.MOV.U32 R19, RZ, RZ, R15 ;  /* 0x000000ffff137224 */ /* 0x000fc400078e000f */
[----:B--2---:R-:W-:Y:S02]  /*1cca0*/  IMAD.MOV.U32 R17, RZ, RZ, R7 ;  /* 0x000000ffff117224 */ /* 0x004fe400078e0007 */
[----:B---3--:R-:W-:-:S07]  /*1ccb0*/  IMAD.MOV.U32 R16, RZ, RZ, R5 ;  /* 0x000000ffff107224 */ /* 0x008fce00078e0005 */
[----:B------:R-:W-:Y:S01]  /*1ccc0*/  HMMA.16816.F32 R16, R16, R28, R20 ;  /* 0x0000001c1010723c */ /* 0x000fe20000001814 */
[----:B------:R-:W2:Y:S04]  /*1ccd0*/  LDL.LU.64 R22, [R1+0x19d8] ;  /* 0x0019d80001167983 */ /* 0x000ea80000300a00 */
[----:B------:R-:W2:Y:S01]  /*1cce0*/  LDL.LU.64 R20, [R1+0x19d0] ;  /* 0x0019d00001147983 */ /* 0x000ea20000300a00 */
[----:B------:R-:W-:-:S07]  /*1ccf0*/  F2FP.F16.E4M3.UNPACK_B R3, R4.H1 ;  /* 0x00000004ff03723e */ /* 0x000fce00030006ff */
[----:B--2---:R-:W-:Y:S01]  /*1cd00*/  HMMA.16816.F32 R8, R8, R2, R20 ;  /* 0x000000020808723c */ /* 0x004fe20000001814 */
[----:B------:R-:W2:Y:S04]  /*1cd10*/  LDL.LU.64 R22, [R1+0x19c8] ;  /* 0x0019c80001167983 */ /* 0x000ea80000300a00 */
[----:B------:R-:W3:Y:S01]  /*1cd20*/  LDL.LU.64 R20, [R1+0x19c0] ;  /* 0x0019c00001147983 */ /* 0x000ee20000300a00 */
[----:B------:R-:W-:Y:S02]  /*1cd30*/  IMAD.MOV.U32 R4, RZ, RZ, R5 ;  /* 0x000000ffff047224 */ /* 0x000fe400078e0005 */
[----:B------:R-:W-:Y:S02]  /*1cd40*/  IMAD.MOV.U32 R5, RZ, RZ, R7 ;  /* 0x000000ffff057224 */ /* 0x000fe400078e0007 */
[----:B------:R-:W-:-:S02]  /*1cd50*/  IMAD.MOV.U32 R6, RZ, RZ, R13 ;  /* 0x000000ffff067224 */ /* 0x000fc400078e000d */
[----:B------:R-:W-:Y:S01]  /*1cd60*/  IMAD.MOV.U32 R7, RZ, RZ, R15 ;  /* 0x000000ffff077224 */ /* 0x000fe200078e000f */
[----:B--2---:R-:W-:Y:S02]  /*1cd70*/  F2FP.F16.E4M3.UNPACK_B R28, R22 ;  /* 0x00000016ff1c723e */ /* 0x004fe400020006ff */
[----:B------:R-:W-:Y:S01]  /*1cd80*/  F2FP.F16.E4M3.UNPACK_B R29, R23 ;  /* 0x00000017ff1d723e */ /* 0x000fe200020006ff */
[----:B------:R-:W2:Y:S01]  /*1cd90*/  LDL R22, [R1+0x90] ;  /* 0x0000900001167983 */ /* 0x000ea20000100800 */
[----:B---3--:R-:W-:Y:S02]  /*1cda0*/  IMAD.MOV.U32 R13, RZ, RZ, R21 ;  /* 0x000000ffff0d7224 */ /* 0x008fe400078e0015 */
[----:B------:R-:W-:Y:S01]  /*1cdb0*/  IMAD.MOV.U32 R15, RZ, RZ, R20 ;  /* 0x000000ffff0f7224 */ /* 0x000fe200078e0014 */
[----:B------:R-:W2:Y:S04]  /*1cdc0*/  LDL R21, [R1+0x68] ;  /* 0x0000680001157983 */ /* 0x000ea80000100800 */
[----:B------:R-:W2:Y:S04]  /*1cdd0*/  LDL R20, [R1+0x60] ;  /* 0x0000600001147983 */ /* 0x000ea80000100800 */
[----:B------:R-:W2:Y:S01]  /*1cde0*/  LDL R23, [R1+0x98] ;  /* 0x0000980001177983 */ /* 0x000ea20000100800 */
[----:B------:R-:W-:-:S15]  /*1cdf0*/  HMMA.16816.F32 R12, R4, R2, R12 ;  /* 0x00000002040c723c */ /* 0x000fde000000180c */
[----:B------:R-:W-:-:S08]  /*1ce00*/  NOP ;  /* 0x0000000000007918 */ /* 0x000fd00000000000 */
[----:B------:R0:W-:Y:S04]  /*1ce10*/  STL.64 [R1+0x19a8], R14 ;  /* 0x0019a80e01007387 */ /* 0x0001e80000100a00 */
[----:B0-----:R-:W3:Y:S04]  /*1ce20*/  LDL.LU R14, [R1+0x88] ;  /* 0x00008800010e7983 */ /* 0x001ee80000300800 */
[----:B------:R-:W4:Y:S04]  /*1ce30*/  LDL R15, [R1+0xf0] ;  /* 0x0000f000010f7983 */ /* 0x000f280000100800 */
[----:B------:R0:W-:Y:S04]  /*1ce40*/  STL.64 [R1+0x19a0], R12 ;  /* 0x0019a00c01007387 */ /* 0x0001e80000100a00 */
[----:B0-----:R-:W5:Y:S04]  /*1ce50*/  LDL.LU R12, [R1+0x78] ;  /* 0x00007800010c7983 */ /* 0x001f680000300800 */
[----:B------:R-:W3:Y:S01]  /*1ce60*/  LDL.LU R13, [R1+0x80] ;  /* 0x00008000010d7983 */ /* 0x000ee20000300800 */
[----:B--2---:R-:W-:-:S15]  /*1ce70*/  HMMA.16816.F32 R4, R20, R28, R24 ;  /* 0x0000001c1404723c */ /* 0x004fde0000001818 */
[----:B------:R-:W-:-:S08]  /*1ce80*/  NOP ;  /* 0x0000000000007918 */ /* 0x000fd00000000000 */
[----:B------:R0:W-:Y:S04]  /*1ce90*/  STL.64 [R1+0x1990], R6 ;  /* 0x0019900601007387 */ /* 0x0001e80000100a00 */
[----:B0-----:R-:W2:Y:S04]  /*1cea0*/  LDL.LU R6, [R1+0x58] ;  /* 0x0000580001067983 */ /* 0x001ea80000300800 */
[----:B------:R-:W4:Y:S04]  /*1ceb0*/  LDL.LU R7, [R1+0x5c] ;  /* 0x00005c0001077983 */ /* 0x000f280000300800 */
[----:B------:R0:W-:Y:S04]  /*1cec0*/  STL.64 [R1+0x1988], R4 ;  /* 0x0019880401007387 */ /* 0x0001e80000100a00 */
[----:B0-----:R-:W2:Y:S04]  /*1ced0*/  LDL R4, [R1+0xe0] ;  /* 0x0000e00001047983 */ /* 0x001ea80000100800 */
[----:B------:R-:W2:Y:S04]  /*1cee0*/  LDL.LU R5, [R1+0x4c] ;  /* 0x00004c0001057983 */ /* 0x000ea80000300800 */
[----:B------:R-:W2:Y:S01]  /*1cef0*/  LDL R20, [R1+0x70] ;  /* 0x0000700001147983 */ /* 0x000ea20000100800 */
[----:B-----5:R-:W-:-:S02]  /*1cf00*/  IMAD.MOV.U32 R21, RZ, RZ, R12 ;  /* 0x000000ffff157224 */ /* 0x020fc400078e000c */
[----:B---3--:R-:W-:Y:S02]  /*1cf10*/  IMAD.MOV.U32 R22, RZ, RZ, R13 ;  /* 0x000000ffff167224 */ /* 0x008fe400078e000d */
[----:B------:R-:W-:Y:S01]  /*1cf20*/  IMAD.MOV.U32 R23, RZ, RZ, R14 ;  /* 0x000000ffff177224 */ /* 0x000fe200078e000e */
[----:B----4-:R-:W-:Y:S01]  /*1cf30*/  F2FP.F16.E4M3.UNPACK_B R3, R7 ;  /* 0x00000007ff03723e */ /* 0x010fe200020006ff */
[----:B--2---:R0:W-:Y:S04]  /*1cf40*/  STL.64 [R1+0x1998], R6 ;  /* 0x0019980601007387 */ /* 0x0041e80000100a00 */
[----:B0-----:R-:W2:Y:S04]  /*1cf50*/  LDL.LU R7, [R1+0x48] ;  /* 0x0000480001077983 */ /* 0x001ea80000300800 */
[----:B------:R-:W3:Y:S04]  /*1cf60*/  LDL.LU R24, [R1+0x60] ;  /* 0x0000600001187983 */ /* 0x000ee80000300800 */
[----:B------:R-:W3:Y:S04]  /*1cf70*/  LDL.LU R25, [R1+0x68] ;  /* 0x0000680001197983 */ /* 0x000ee80000300800 */
[----:B------:R-:W3:Y:S04]  /*1cf80*/  LDL.LU R26, [R1+0x90] ;  /* 0x00009000011a7983 */ /* 0x000ee80000300800 */
[----:B------:R-:W3:Y:S01]  /*1cf90*/  LDL.LU R27, [R1+0x98] ;  /* 0x00009800011b7983 */ /* 0x000ee20000300800 */
[----:B------:R-:W-:Y:S01]  /*1cfa0*/  HMMA.16816.F32 R16, R20, R28, R16 ;  /* 0x0000001c1410723c */ /* 0x000fe20000001810 */
[----:B------:R-:W-:-:S15]  /*1cfb0*/  LOP3.LUT R4, R4, 0x40, RZ, 0x3c, !PT ;  /* 0x0000004004047812 */ /* 0x000fde00078e3cff */
[----:B------:R-:W-:-:S07]  /*1cfc0*/  NOP ;  /* 0x0000000000007918 */ /* 0x000fce0000000000 */
[----:B------:R-:W-:Y:S04]  /*1cfd0*/  STL.64 [R1+0x19b8], R18 ;  /* 0x0019b81201007387 */ /* 0x000fe80000100a00 */
[----:B------:R-:W-:Y:S04]  /*1cfe0*/  STL.64 [R1+0x19b0], R16 ;  /* 0x0019b01001007387 */ /* 0x000fe80000100a00 */
[----:B------:R-:W0:Y:S01]  /*1cff0*/  LDSM.16.M88.4 R16, [R4+UR9+0x8000] ;  /* 0x008000090410783b */ /* 0x000e220008000200 */
[----:B------:R-:W-:-:S07]  /*1d000*/  F2FP.F16.E4M3.UNPACK_B R2, R6 ;  /* 0x00000006ff02723e */ /* 0x000fce00020006ff */
[----:B---3--:R-:W-:Y:S01]  /*1d010*/  HMMA.16816.F32 R8, R24, R2, R8 ;  /* 0x000000021808723c */ /* 0x008fe20000001808 */
[----:B------:R-:W3:Y:S04]  /*1d020*/  LDL.LU R25, [R1+0x64] ;  /* 0x0000640001197983 */ /* 0x000ee80000300800 */
[----:B------:R-:W4:Y:S04]  /*1d030*/  LDL.LU R26, [R1+0x6c] ;  /* 0x00006c00011a7983 */ /* 0x000f280000300800 */
[----:B------:R-:W-:Y:S04]  /*1d040*/  STL [R1+0xf4], R4 ;  /* 0x0000f40401007387 */ /* 0x000fe80000100800 */
[----:B------:R-:W5:Y:S04]  /*1d050*/  LDL.LU R27, [R1+0x94] ;  /* 0x00009400011b7983 */ /* 0x000f680000300800 */
[----:B------:R-:W3:Y:S04]  /*1d060*/  LDL.LU R20, [R1+0x70] ;  /* 0x0000700001147983 */ /* 0x000ee80000300800 */
[----:B0-----:R-:W-:Y:S04]  /*1d070*/  STL.64 [R1+0xb0], R16 ;  /* 0x0000b01001007387 */ /* 0x001fe80000100a00 */
[----:B------:R-:W-:Y:S04]  /*1d080*/  STL.64 [R1+0xb8], R18 ;  /* 0x0000b81201007387 */ /* 0x000fe80000100a00 */
[----:B------:R-:W0:Y:S04]  /*1d090*/  LDSM.16.MT88.4 R16, [R15+UR9+0x1000] ;  /* 0x001000090f10783b */ /* 0x000e280008004200 */
[----:B------:R-:W1:Y:S04]  /*1d0a0*/  LDSM.16.MT88.4 R12, [R15+UR9+0x1400] ;  /* 0x001400090f0c783b */ /* 0x000e680008004200 */
[----:B0-----:R-:W-:Y:S04]  /*1d0b0*/  STL.64 [R1+0x10], R16 ;  /* 0x0000101001007387 */ /* 0x001fe80000100a00 */
[----:B------:R0:W-:Y:S04]  /*1d0c0*/  STL.64 [R1+0x18], R18 ;  /* 0x0000181201007387 */ /* 0x0001e80000100a00 */
[----:B0-----:R-:W5:Y:S04]  /*1d0d0*/  LDL.LU.64 R18, [R1+0x19b8] ;  /* 0x0019b80001127983 */ /* 0x001f680000300a00 */
[----:B------:R-:W5:Y:S04]  /*1d0e0*/  LDL.LU.64 R16, [R1+0x19b0] ;  /* 0x0019b00001107983 */ /* 0x000f680000300a00 */
[----:B-1----:R-:W-:Y:S04]  /*1d0f0*/  STL.64 [R1+0x30], R12 ;  /* 0x0000300c01007387 */ /* 0x002fe80000100a00 */
[----:B------:R0:W-:Y:S04]  /*1d100*/  STL.64 [R1+0x38], R14 ;  /* 0x0000380e01007387 */ /* 0x0001e80000100a00 */
[----:B0-----:R-:W3:Y:S04]  /*1d110*/  LDL.LU.64 R14, [R1+0x19a8] ;  /* 0x0019a800010e7983 */ /* 0x001ee80000300a00 */
[----:B------:R-:W3:Y:S01]  /*1d120*/  LDL.LU.64 R12, [R1+0x19a0] ;  /* 0x0019a000010c7983 */ /* 0x000ee20000300a00 */
[----:B--2---:R-:W-:-:S02]  /*1d130*/  F2FP.F16.E4M3.UNPACK_B R28, R7.H1 ;  /* 0x00000007ff1c723e */ /* 0x004fc400030006ff */
[----:B------:R-:W-:Y:S02]  /*1d140*/  F2FP.F16.E4M3.UNPACK_B R29, R5.H1 ;  /* 0x00000005ff1d723e */ /* 0x000fe400030006ff */
[----:B------:R-:W0:Y:S01]  /*1d150*/  LDSM.16.M88.4 R4, [R4+UR9+0xc000] ;  /* 0x00c000090404783b */ /* 0x000e220008000200 */
[----:B---3--:R-:W-:-:S15]  /*1d160*/  HMMA.16816.F32 R12, R20, R2, R12 ;  /* 0x00000002140c723c */ /* 0x008fde000000180c */
[----:B------:R-:W-:-:S08]  /*1d170*/  NOP ;  /* 0x0000000000007918 */ /* 0x000fd00000000000 */
[----:B------:R1:W-:Y:S04]  /*1d180*/  STL [R1+0x1984], R12 ;  /* 0x0019840c01007387 */ /* 0x0003e80000100800 */
[----:B-1----:R-:W2:Y:S04]  /*1d190*/  LDL.LU R12, [R1+0x74] ;  /* 0x00007400010c7983 */ /* 0x002ea80000300800 */
[----:B------:R1:W-:Y:S04]  /*1d1a0*/  STL [R1+0x1980], R13 ;  /* 0x0019800d01007387 */ /* 0x0003e80000100800 */
[----:B-1----:R-:W3:Y:S04]  /*1d1b0*/  LDL.LU R13, [R1+0x7c] ;  /* 0x00007c00010d7983 */ /* 0x002ee80000300800 */
[----:B------:R1:W-:Y:S04]  /*1d1c0*/  STL [R1+0x197c], R14 ;  /* 0x00197c0e01007387 */ /* 0x0003e80000100800 */
[----:B-1----:R-:W3:Y:S04]  /*1d1d0*/  LDL.LU R14, [R1+0x84] ;  /* 0x00008400010e7983 */ /* 0x002ee80000300800 */
[----:B------:R1:W-:Y:S04]  /*1d1e0*/  STL [R1+0x1978], R15 ;  /* 0x0019780f01007387 */ /* 0x0003e80000100800 */
[----:B-1----:R-:W3:Y:S04]  /*1d1f0*/  LDL.LU R15, [R1+0x8c] ;  /* 0x00008c00010f7983 */ /* 0x002ee80000300800 */
[----:B------:R-:W2:Y:S04]  /*1d200*/  LDL R23, [R1+0x9c] ;  /* 0x00009c0001177983 */ /* 0x000ea80000100800 */
[----:B0-----:R-:W-:Y:S04]  /*1d210*/  STL.64 [R1+0xa0], R4 ;  /* 0x0000a00401007387 */ /* 0x001fe80000100a00 */
[----:B------:R0:W-:Y:S04]  /*1d220*/  STL.64 [R1+0xa8], R6 ;  /* 0x0000a80601007387 */ /* 0x0001e80000100a00 */
[----:B0-----:R-:W4:Y:S02]  /*1d230*/  LDL.LU.64 R6, [R1+0x1998] ;  /* 0x0019980001067983 */ /* 0x001f240000300a00 */
[----:B----4-:R-:W-:-:S02]  /*1d240*/  F2FP.F16.E4M3.UNPACK_B R2, R6.H1 ;  /* 0x00000006ff02723e */ /* 0x010fc400030006ff */
[----:B------:R-:W-:Y:S02]  /*1d250*/  F2FP.F16.E4M3.UNPACK_B R3, R7.H1 ;  /* 0x00000007ff03723e */ /* 0x000fe400030006ff */
[----:B------:R-:W0:Y:S04]  /*1d260*/  LDSM.16.MT88.4 R4, [R0+UR9+0x1000] ;  /* 0x001000090004783b */ /* 0x000e280008004200 */
[----:B0-----:R-:W-:Y:S04]  /*1d270*/  STL.64 [R1+0x40], R4 ;  /* 0x0000400401007387 */ /* 0x001fe80000100a00 */
[----:B------:R0:W-:Y:S04]  /*1d280*/  STL.64 [R1+0x48], R6 ;  /* 0x0000480601007387 */ /* 0x0001e80000100a00 */
[----:B0-----:R-:W2:Y:S04]  /*1d290*/  LDL.LU.64 R6, [R1+0x1990] ;  /* 0x0019900001067983 */ /* 0x001ea80000300a00 */
[----:B------:R-:W2:Y:S01]  /*1d2a0*/  LDL.LU.64 R4, [R1+0x1988] ;  /* 0x0019880001047983 */ /* 0x000ea20000300a00 */
[----:B------:R-:W-:-:S02]  /*1d2b0*/  IMAD.MOV.U32 R20, RZ, RZ, R25 ;  /* 0x000000ffff147224 */ /* 0x000fc400078e0019 */
[----:B------:R-:W-:Y:S02]  /*1d2c0*/  IMAD.MOV.U32 R21, RZ, RZ, R26 ;  /* 0x000000ffff157224 */ /* 0x000fe400078e001a */
[----:B-----5:R-:W-:-:S07]  /*1d2d0*/  IMAD.MOV.U32 R22, RZ, RZ, R27 ;  /* 0x000000ffff167224 */ /* 0x020fce00078e001b */
[----:B--2---:R-:W-:Y:S01]  /*1d2e0*/  HMMA.16816.F32 R4, R20, R28, R4 ;  /* 0x0000001c1404723c */ /* 0x004fe20000001804 */
[----:B------:R-:W0:Y:S05]  /*1d2f0*/  LDSM.16.MT88.4 R20, [R0+UR9+0x1400] ;  /* 0x001400090014783b */ /* 0x000e2a0008004200 */
[----:B0-----:R-:W-:Y:S04]  /*1d300*/  STL.64 [R1+0x20], R20 ;  /* 0x0000201401007387 */ /* 0x001fe80000100a00 */
[----:B------:R0:W-:Y:S04]  /*1d310*/  STL.64 [R1+0x28], R22 ;  /* 0x0000281601007387 */ /* 0x0001e80000100a00 */
[----:B0-----:R-:W2:Y:S01]  /*1d320*/  LDL.LU R23, [R1+0x9c] ;  /* 0x00009c0001177983 */ /* 0x001ea20000300800 */
[----:B------:R-:W-:-:S02]  /*1d330*/  IMAD.MOV.U32 R20, RZ, RZ, R25 ;  /* 0x000000ffff147224 */ /* 0x000fc400078e0019 */
[----:B------:R-:W-:Y:S02]  /*1d340*/  IMAD.MOV.U32 R21, RZ, RZ, R26 ;  /* 0x000000ffff157224 */ /* 0x000fe400078e001a */
[----:B------:R-:W-:Y:S02]  /*1d350*/  IMAD.MOV.U32 R22, RZ, RZ, R27 ;  /* 0x000000ffff167224 */ /* 0x000fe400078e001b */
[----:B------:R-:W-:Y:S02]  /*1d360*/  IMAD.MOV.U32 R24, RZ, RZ, R12 ;  /* 0x000000ffff187224 */ /* 0x000fe400078e000c */
[----:B---3--:R-:W-:Y:S02]  /*1d370*/  IMAD.MOV.U32 R25, RZ, RZ, R13 ;  /* 0x000000ffff197224 */ /* 0x008fe400078e000d */
[----:B------:R-:W-:Y:S02]  /*1d380*/  IMAD.MOV.U32 R26, RZ, RZ, R14 ;  /* 0x000000ffff1a7224 */ /* 0x000fe400078e000e */
[----:B------:R-:W-:-:S07]  /*1d390*/  IMAD.MOV.U32 R27, RZ, RZ, R15 ;  /* 0x000000ffff1b7224 */ /* 0x000fce00078e000f */
[----:B------:R-:W-:Y:S01]  /*1d3a0*/  HMMA.16816.F32 R16, R24, R28, R16 ;  /* 0x0000001c1810723c */ /* 0x000fe20000001810 */
[----:B------:R-:W3:Y:S04]  /*1d3b0*/  LDL R28, [R1+0xb0] ;  /* 0x0000b000011c7983 */ /* 0x000ee80000100800 */
[----:B------:R-:W4:Y:S04]  /*1d3c0*/  LDL R29, [R1+0xb4] ;  /* 0x0000b400011d7983 */ /* 0x000f280000100800 */
[----:B------:R-:W5:Y:S04]  /*1d3d0*/  LDL.LU R12, [R1+0x1984] ;  /* 0x00198400010c7983 */ /* 0x000f680000300800 */
[----:B------:R-:W5:Y:S04]  /*1d3e0*/  LDL.LU R13, [R1+0x1980] ;  /* 0x00198000010d7983 */ /* 0x000f680000300800 */
[----:B------:R-:W5:Y:S04]  /*1d3f0*/  LDL.LU R14, [R1+0x197c] ;  /* 0x00197c00010e7983 */ /* 0x000f680000300800 */
[----:B------:R-:W5:Y:S01]  /*1d400*/  LDL.LU R15, [R1+0x1978] ;  /* 0x00197800010f7983 */ /* 0x000f620000300800 */
[----:B--2---:R-:W-:Y:S03]  /*1d410*/  HMMA.16816.F32 R8, R20, R2, R8 ;  /* 0x000000021408723c */ /* 0x004fe60000001808 */
[----:B------:R-:W2:Y:S04]  /*1d420*/  LDL R20, [R1+0x10] ;  /* 0x0000100001147983 */ /* 0x000ea80000100800 */
[----:B------:R-:W2:Y:S04]  /*1d430*/  LDL R21, [R1+0x18] ;  /* 0x0000180001157983 */ /* 0x000ea80000100800 */
[----:B------:R-:W2:Y:S04]  /*1d440*/  LDL R22, [R1+0x30] ;  /* 0x0000300001167983 */ /* 0x000ea80000100800 */
[----:B------:R-:W2:Y:S01]  /*1d450*/  LDL R23, [R1+0x38] ;  /* 0x0000380001177983 */ /* 0x000ea20000100800 */
[----:B---3--:R-:W-:-:S02]  /*1d460*/  F2FP.F16.E4M3.UNPACK_B R28, R28 ;  /* 0x0000001cff1c723e */ /* 0x008fc400020006ff */
[----:B----4-:R-:W-:Y:S01]  /*1d470*/  F2FP.F16.E4M3.UNPACK_B R29, R29 ;  /* 0x0000001dff1d723e */ /* 0x010fe200020006ff */
[----:B-----5:R-:W-:Y:S01]  /*1d480*/  HMMA.16816.F32 R12, R24, R2, R12 ;  /* 0x00000002180c723c */ /* 0x020fe2000000180c */
[----:B------:R-:W3:Y:S04]  /*1d490*/  LDL R2, [R1+0xa0] ;  /* 0x0000a00001027983 */ /* 0x000ee80000100800 */
[----:B------:R-:W4:Y:S01]  /*1d4a0*/  LDL R3, [R1+0xa4] ;  /* 0x0000a40001037983 */ /* 0x000f220000100800 */
[-C--:B--2---:R-:W-:Y:S03]  /*1d4b0*/  HMMA.16816.F32 R4, R20, R28.reuse, R4 ;  /* 0x0000001c1404723c */ /* 0x084fe60000001804 */
[----:B------:R-:W2:Y:S04]  /*1d4c0*/  LDL.LU R20, [R1+0x10] ;  /* 0x0000100001147983 */ /* 0x000ea80000300800 */
[----:B------:R-:W2:Y:S04]  /*1d4d0*/  LDL.LU R21, [R1+0x18] ;  /* 0x0000180001157983 */ /* 0x000ea80000300800 */
[----:B------:R-:W2:Y:S04]  /*1d4e0*/  LDL.LU R22, [R1+0x30] ;  /* 0x0000300001167983 */ /* 0x000ea80000300800 */
[----:B------:R-:W5:Y:S04]  /*1d4f0*/  LDL R24, [R1+0x40] ;  /* 0x0000400001187983 */ /* 0x000f680000100800 */
[----:B------:R-:W5:Y:S04]  /*1d500*/  LDL R25, [R1+0x48] ;  /* 0x0000480001197983 */ /* 0x000f680000100800 */
[----:B------:R-:W5:Y:S04]  /*1d510*/  LDL R26, [R1+0x20] ;  /* 0x00002000011a7983 */ /* 0x000f680000100800 */
[----:B------:R-:W5:Y:S04]  /*1d520*/  LDL R27, [R1+0x28] ;  /* 0x00002800011b7983 */ /* 0x000f680000100800 */
[----:B------:R-:W2:Y:S01]  /*1d530*/  LDL.LU R23, [R1+0x38] ;  /* 0x0000380001177983 */ /* 0x000ea20000300800 */
[----:B---3--:R-:W-:Y:S01]  /*1d540*/  F2FP.F16.E4M3.UNPACK_B R2, R2 ;  /* 0x00000002ff02723e */ /* 0x008fe200020006ff */
[----:B-----5:R-:W-:Y:S02]  /*1d550*/  HMMA.16816.F32 R24, R24, R28, R16 ;  /* 0x0000001c1818723c */ /* 0x020fe40000001810 */
[----:B------:R-:W3:Y:S01]  /*1d560*/  LDL R17, [R1+0xf0] ;  /* 0x0000f00001117983 */ /* 0x000ee20000100800 */
[----:B----4-:R-:W-:-:S03]  /*1d570*/  F2FP.F16.E4M3.UNPACK_B R3, R3 ;  /* 0x00000003ff03723e */ /* 0x010fc600020006ff */
[----:B------:R-:W4:Y:S04]  /*1d580*/  LDL.LU R18, [R1+0xb0] ;  /* 0x0000b00001127983 */ /* 0x000f280000300800 */
[----:B--2---:R-:W-:-:S13]  /*1d590*/  HMMA.16816.F32 R8, R20, R2, R8 ;  /* 0x000000021408723c */ /* 0x004fda0000001808 */
[----:B------:R0:W-:Y:S04]  /*1d5a0*/  STL.64 [R1], R24 ;  /* 0x0000001801007387 */ /* 0x0001e80000100a00 */
[----:B------:R1:W-:Y:S04]  /*1d5b0*/  STL.64 [R1+0x8], R26 ;  /* 0x0000081a01007387 */ /* 0x0003e80000100a00 */
[----:B------:R-:W2:Y:S04]  /*1d5c0*/  LDL.LU R19, [R1+0xb4] ;  /* 0x0000b40001137983 */ /* 0x000ea80000300800 */
[----:B0-----:R-:W5:Y:S04]  /*1d5d0*/  LDL.LU R24, [R1+0x14] ;  /* 0x0000140001187983 */ /* 0x001f680000300800 */
[----:B------:R-:W2:Y:S04]  /*1d5e0*/  LDL.LU R25, [R1+0x1c] ;  /* 0x00001c0001197983 */ /* 0x000ea80000300800 */
[----:B-1----:R-:W2:Y:S04]  /*1d5f0*/  LDL.LU R26, [R1+0x34] ;  /* 0x00003400011a7983 */ /* 0x002ea80000300800 */
[----:B------:R-:W2:Y:S04]  /*1d600*/  LDL.LU R27, [R1+0x3c] ;  /* 0x00003c00011b7983 */ /* 0x000ea80000300800 */
[----:B---3--:R-:W0:Y:S04]  /*1d610*/  LDSM.16.MT88.4 R20, [R17+UR9+0x1800] ;  /* 0x001800091114783b */ /* 0x008e280008004200 */
[----:B0-----:R-:W-:Y:S04]  /*1d620*/  STL.64 [R1+0x70], R20 ;  /* 0x0000701401007387 */ /* 0x001fe80000100a00 */
[----:B------:R-:W-:Y:S04]  /*1d630*/  STL.64 [R1+0x78], R22 ;  /* 0x0000781601007387 */ /* 0x000fe80000100a00 */
[----:B------:R-:W0:Y:S04]  /*1d640*/  LDSM.16.MT88.4 R20, [R17+UR9+0x1c00] ;  /* 0x001c00091114783b */ /* 0x000e280008004200 */
[----:B0-----:R0:W-:Y:S04]  /*1d650*/  STL.64 [R1+0x80], R20 ;  /* 0x0000801401007387 */ /* 0x0011e80000100a00 */
[----:B------:R1:W-:Y:S04]  /*1d660*/  STL.64 [R1+0x88], R22 ;  /* 0x0000881601007387 */ /* 0x0003e80000100a00 */
[----:B0-----:R-:W3:Y:S04]  /*1d670*/  LDL.LU R20, [R1+0x40] ;  /* 0x0000400001147983 */ /* 0x001ee80000300800 */
[----:B------:R-:W3:Y:S04]  /*1d680*/  LDL.LU R21, [R1+0x48] ;  /* 0x0000480001157983 */ /* 0x000ee80000300800 */
[----:B-1----:R-:W3:Y:S04]  /*1d690*/  LDL.LU R22, [R1+0x20] ;  /* 0x0000200001167983 */ /* 0x002ee80000300800 */
[----:B------:R-:W3:Y:S01]  /*1d6a0*/  LDL.LU R23, [R1+0x28] ;  /* 0x0000280001177983 */ /* 0x000ee20000300800 */
[----:B----4-:R-:W-:Y:S01]  /*1d6b0*/  F2FP.F16.E4M3.UNPACK_B R28, R18.H1 ;  /* 0x00000012ff1c723e */ /* 0x010fe200030006ff */
[----:B-----5:R-:W-:Y:S01]  /*1d6c0*/  IMAD.MOV.U32 R16, RZ, RZ, R24 ;  /* 0x000000ffff107224 */ /* 0x020fe200078e0018 */
[----:B--2---:R-:W-:Y:S01]  /*1d6d0*/  F2FP.F16.E4M3.UNPACK_B R29, R19.H1 ;  /* 0x00000013ff1d723e */ /* 0x004fe200030006ff */
[----:B------:R-:W-:-:S02]  /*1d6e0*/  IMAD.MOV.U32 R17, RZ, RZ, R25 ;  /* 0x000000ffff117224 */ /* 0x000fc400078e0019 */
[----:B------:R-:W-:Y:S02]  /*1d6f0*/  IMAD.MOV.U32 R18, RZ, RZ, R26 ;  /* 0x000000ffff127224 */ /* 0x000fe400078e001a */
[----:B------:R-:W-:Y:S01]  /*1d700*/  IMAD.MOV.U32 R19, RZ, RZ, R27 ;  /* 0x000000ffff137224 */ /* 0x000fe200078e001b */
[----:B---3--:R-:W-:Y:S01]  /*1d710*/  HMMA.16816.F32 R20, R20, R2, R12 ;  /* 0x000000021414723c */ /* 0x008fe2000000180c */
[----:B------:R-:W2:Y:S04]  /*1d720*/  LDL.LU R2, [R1+0xa0] ;  /* 0x0000a00001027983 */ /* 0x000ea80000300800 */
[----:B------:R-:W3:Y:S01]  /*1d730*/  LDL.LU R3, [R1+0xa4] ;  /* 0x0000a40001037983 */ /* 0x000ee20000300800 */
[----:B------:R-:W-:Y:S03]  /*1d740*/  HMMA.16816.F32 R12, R16, R28, R4 ;  /* 0x0000001c100c723c */ /* 0x000fe60000001804 */
[----:B------:R-:W0:-:S14]  /*1d750*/  LDSM.16.MT88.4 R4, [R0+UR9+0x1800] ;  /* 0x001800090004783b */ /* 0x000e1c0008004200 */
[----:B------:R1:W-:Y:S04]  /*1d760*/  STL [R1+0x1974], R20 ;  /* 0x0019741401007387 */ /* 0x0003e80000100800 */
[----:B-1----:R-:W4:Y:S04]  /*1d770*/  LDL.LU R20, [R1+0x44] ;  /* 0x0000440001147983 */ /* 0x002f280000300800 */
[----:B------:R1:W-:Y:S04]  /*1d780*/  STL [R1+0x1970], R21 ;  /* 0x0019701501007387 */ /* 0x0003e80000100800 */
[----:B-1----:R-:W5:Y:S04]  /*1d790*/  LDL.LU R21, [R1+0x4c] ;  /* 0x00004c0001157983 */ /* 0x002f680000300800 */
[----:B------:R1:W-:Y:S04]  /*1d7a0*/  STL [R1+0x196c], R22 ;  /* 0x00196c1601007387 */ /* 0x0003e80000100800 */
[----:B-1----:R-:W5:Y:S04]  /*1d7b0*/  LDL.LU R22, [R1+0x24] ;  /* 0x0000240001167983 */ /* 0x002f680000300800 */
[----:B------:R1:W-:Y:S04]  /*1d7c0*/  STL [R1+0x1968], R23 ;  /* 0x0019681701007387 */ /* 0x0003e80000100800 */
[----:B-1----:R-:W5:Y:S04]  /*1d7d0*/  LDL.LU R23, [R1+0x2c] ;  /* 0x00002c0001177983 */ /* 0x002f680000300800 */
[----:B------:R-:W5:Y:S04]  /*1d7e0*/  LDL.LU R16, [R1] ;  /* 0x0000000001107983 */ /* 0x000f680000300800 */
[----:B------:R-:W5:Y:S04]  /*1d7f0*/  LDL.LU R17, [R1+0x4] ;  /* 0x0000040001117983 */ /* 0x000f680000300800 */
[----:B------:R-:W5:Y:S04]  /*1d800*/  LDL.LU R18, [R1+0x8] ;  /* 0x0000080001127983 */ /* 0x000f680000300800 */
[----:B------:R-:W5:Y:S04]  /*1d810*/  LDL.LU R19, [R1+0xc] ;  /* 0x00000c0001137983 */ /* 0x000f680000300800 */
[----:B0-----:R-:W-:Y:S04]  /*1d820*/  STL.64 [R1+0x50], R4 ;  /* 0x0000500401007387 */ /* 0x001fe80000100a00 */
[----:B------:R-:W-:Y:S04]  /*1d830*/  STL.64 [R1+0x58], R6 ;  /* 0x0000580601007387 */ /* 0x000fe80000100a00 */
[----:B------:R-:W0:Y:S04]  /*1d840*/  LDSM.16.MT88.4 R4, [R0+UR9+0x1c00] ;  /* 0x001c00090004783b */ /* 0x000e280008004200 */
[----:B0-----:R4:W-:Y:S04]  /*1d850*/  STL.64 [R1+0x60], R4 ;  /* 0x0000600401007387 */ /* 0x0019e80000100a00 */
[----:B------:R0:W-:Y:S01]  /*1d860*/  STL.64 [R1+0x68], R6 ;  /* 0x0000680601007387 */ /* 0x0001e20000100a00 */
[----:B--2---:R-:W-:-:S02]  /*1d870*/  F2FP.F16.E4M3.UNPACK_B R2, R2.H1 ;  /* 0x00000002ff02723e */ /* 0x004fc400030006ff */
[----:B---3--:R-:W-:-:S07]  /*1d880*/  F2FP.F16.E4M3.UNPACK_B R3, R3.H1 ;  /* 0x00000003ff03723e */ /* 0x008fce00030006ff */
[----:B------:R-:W-:Y:S01]  /*1d890*/  HMMA.16816.F32 R24, R24, R2, R8 ;  /* 0x000000021818723c */ /* 0x000fe20000001808 */
[----:B----4-:R-:W-:Y:S02]  /*1d8a0*/  IMAD.MOV.U32 R4, RZ, RZ, R20 ;  /* 0x000000ffff047224 */ /* 0x010fe400078e0014 */
[----:B-----5:R-:W-:Y:S02]  /*1d8b0*/  IMAD.MOV.U32 R5, RZ, RZ, R21 ;  /* 0x000000ffff057224 */ /* 0x020fe400078e0015 */
[----:B0-----:R-:W-:Y:S02]  /*1d8c0*/  IMAD.MOV.U32 R6, RZ, RZ, R22 ;  /* 0x000000ffff067224 */ /* 0x001fe400078e0016 */
[----:B------:R-:W-:-:S07]  /*1d8d0*/  IMAD.MOV.U32 R7, RZ, RZ, R23 ;  /* 0x000000ffff077224 */ /* 0x000fce00078e0017 */
[----:B------:R-:W-:Y:S01]  /*1d8e0*/  HMMA.16816.F32 R16, R4, R28, R16 ;  /* 0x0000001c0410723c */ /* 0x000fe20000001810 */
[----:B------:R-:W2:Y:S04]  /*1d8f0*/  LDL R28, [R1+0xb8] ;  /* 0x0000b800011c7983 */ /* 0x000ea80000100800 */
[----:B------:R-:W3:Y:S04]  /*1d900*/  LDL R29, [R1+0xbc] ;  /* 0x0000bc00011d7983 */ /* 0x000ee80000100800 */
[----:B------:R-:W4:Y:S04]  /*1d910*/  LDL.LU R20, [R1+0x1974] ;  /* 0x0019740001147983 */ /* 0x000f280000300800 */
[----:B------:R-:W4:Y:S04]  /*1d920*/  LDL.LU R21, [R1+0x1970] ;  /* 0x0019700001157983 */ /* 0x000f280000300800 */
[----:B------:R-:W4:Y:S04]  /*1d930*/  LDL.LU R22, [R1+0x196c] ;  /* 0x00196c0001167983 */ /* 0x000f280000300800 */
[----:B------:R-:W4:Y:S04]  /*1d940*/  LDL.LU R23, [R1+0x1968] ;  /* 0x0019680001177983 */ /* 0x000f280000300800 */
[----:B------:R-:W5:Y:S04]  /*1d950*/  LDL R8, [R1+0x70] ;  /* 0x0000700001087983 */ /* 0x000f680000100800 */
[----:B------:R-:W5:Y:S04]  /*1d960*/  LDL R9, [R1+0x78] ;  /* 0x0000780001097983 */ /* 0x000f680000100800 */
[----:B------:R-:W5:Y:S04]  /*1d970*/  LDL R10, [R1+0x80] ;  /* 0x00008000010a7983 */ /* 0x000f680000100800 */
[----:B------:R-:W5:Y:S01]  /*1d980*/  LDL R11, [R1+0x88] ;  /* 0x00008800010b7983 */ /* 0x000f620000100800 */
[----:B--2---:R-:W-:-:S02]  /*1d990*/  F2FP.F16.E4M3.UNPACK_B R28, R28 ;  /* 0x0000001cff1c723e */ /* 0x004fc400020006ff */
[----:B---3--:R-:W-:Y:S01]  /*1d9a0*/  F2FP.F16.E4M3.UNPACK_B R29, R29 ;  /* 0x0000001dff1d723e */ /* 0x008fe200020006ff */
[----:B----4-:R-:W-:Y:S01]  /*1d9b0*/  HMMA.16816.F32 R4, R4, R2, R20 ;  /* 0x000000020404723c */ /* 0x010fe20000001814 */
[----:B------:R-:W2:Y:S04]  /*1d9c0*/  LDL.LU R22, [R1+0x70] ;  /* 0x0000700001167983 */ /* 0x000ea80000300800 */
[----:B------:R-:W3:Y:S01]  /*1d9d0*/  LDL.LU R23, [R1+0x78] ;  /* 0x0000780001177983 */ /* 0x000ee20000300800 */
[----:B-----5:R-:W-:-:S15]  /*1d9e0*/  HMMA.16816.F32 R8, R8, R28, R12 ;  /* 0x0000001c0808723c */ /* 0x020fde000000180c */
[----:B------:R-:W-:-:S02]  /*1d9f0*/  NOP ;  /* 0x0000000000007918 */ /* 0x000fc40000000000 */
[----:B------:R0:W-:Y:S04]  /*1da00*/  STL.64 [R1+0x1950], R6 ;  /* 0x0019500601007387 */ /* 0x0001e80000100a00 */
[----:B0-----:R-:W4:Y:S04]  /*1da10*/  LDL.LU R6, [R1+0x68] ;  /* 0x0000680001067983 */ /* 0x001f280000300800 */
[----:B------:R-:W5:Y:S04]  /*1da20*/  LDL R7, [R1+0xf0] ;  /* 0x0000f00001077983 */ /* 0x000f680000100800 */
[----:B------:R0:W-:Y:S04]  /*1da30*/  STL.64 [R1+0x1948], R4 ;  /* 0x0019480401007387 */ /* 0x0001e80000100a00 */
[----:B0-----:R-:W4:Y:S04]  /*1da40*/  LDL.LU R4, [R1+0x58] ;  /* 0x0000580001047983 */ /* 0x001f280000300800 */
[----:B------:R-:W5:Y:S04]  /*1da50*/  LDL.LU R5, [R1+0x60] ;  /* 0x0000600001057983 */ /* 0x000f680000300800 */
[----:B------:R0:W-:Y:S04]  /*1da60*/  STL.64 [R1+0x1938], R10 ;  /* 0x0019380a01007387 */ /* 0x0001e80000100a00 */
[----:B0-----:R-:W2:Y:S04]  /*1da70*/  LDL.LU R10, [R1+0xa8] ;  /* 0x0000a800010a7983 */ /* 0x001ea80000300800 */
[----:B------:R-:W3:Y:S04]  /*1da80*/  LDL.LU R11, [R1+0xac] ;  /* 0x0000ac00010b7983 */ /* 0x000ee80000300800 */
[----:B------:R0:W-:Y:S04]  /*1da90*/  STL.64 [R1+0x1930], R8 ;  /* 0x0019300801007387 */ /* 0x0001e80000100a00 */
[----:B0-----:R-:W5:Y:S04]  /*1daa0*/  LDL.LU R8, [R1+0xbc] ;  /* 0x0000bc0001087983 */ /* 0x001f680000300800 */
[----:B------:R-:W5:Y:S01]  /*1dab0*/  LDL R9, [R1+0xe0] ;  /* 0x0000e00001097983 */ /* 0x000f620000100800 */
[----:B--2---:R-:W-:-:S03]  /*1dac0*/  F2FP.F16.E4M3.UNPACK_B R2, R10 ;  /* 0x0000000aff02723e */ /* 0x004fc600020006ff */
[----:B---3--:R0:W-:Y:S04]  /*1dad0*/  STL.64 [R1+0x1940], R10 ;  /* 0x0019400a01007387 */ /* 0x0081e80000100a00 */
[----:B0-----:R-:W2:Y:S01]  /*1dae0*/  LDL.LU R10, [R1+0x50] ;  /* 0x00005000010a7983 */ /* 0x001ea20000300800 */
[----:B------:R-:W-:-:S03]  /*1daf0*/  F2FP.F16.E4M3.UNPACK_B R3, R11 ;  /* 0x0000000bff03723e */ /* 0x000fc600020006ff */
[----:B------:R-:W3:Y:S04]  /*1db00*/  LDL.LU R11, [R1+0xb8] ;  /* 0x0000b800010b7983 */ /* 0x000ee80000300800 */
[----:B------:R-:W3:Y:S04]  /*1db10*/  LDL.LU R14, [R1+0x80] ;  /* 0x00008000010e7983 */ /* 0x000ee80000300800 */
[----:B------:R-:W3:Y:S01]  /*1db20*/  LDL.LU R15, [R1+0x88] ;  /* 0x00008800010f7983 */ /* 0x000ee20000300800 */
[----:B------:R-:W-:Y:S02]  /*1db30*/  IMAD.MOV.U32 R12, RZ, RZ, R22 ;  /* 0x000000ffff0c7224 */ /* 0x000fe400078e0016 */
[----:B------:R-:W-:-:S02]  /*1db40*/  IMAD.MOV.U32 R13, RZ, RZ, R23 ;  /* 0x000000ffff0d7224 */ /* 0x000fc400078e0017 */
[----:B----4-:R-:W-:Y:S02]  /*1db50*/  IMAD.MOV.U32 R21, RZ, RZ, R4 ;  /* 0x000000ffff157224 */ /* 0x010fe400078e0004 */
[----:B-----5:R-:W-:Y:S02]  /*1db60*/  IMAD.MOV.U32 R22, RZ, RZ, R5 ;  /* 0x000000ffff167224 */ /* 0x020fe400078e0005 */
[----:B------:R-:W-:Y:S02]  /*1db70*/  IMAD.MOV.U32 R23, RZ, RZ, R6 ;  /* 0x000000ffff177224 */ /* 0x000fe400078e0006 */
[----:B--2---:R-:W-:-:S07]  /*1db80*/  IMAD.MOV.U32 R20, RZ, RZ, R10 ;  /* 0x000000ffff147224 */ /* 0x004fce00078e000a */
[----:B------:R-:W-:-:S15]  /*1db90*/  HMMA.16816.F32 R16, R20, R28, R16 ;  /* 0x0000001c1410723c */ /* 0x000fde0000001810 */
[----:B------:R-:W-:-:S08]  /*1dba0*/  NOP ;  /* 0x0000000000007918 */ /* 0x000fd00000000000 */
[----:B------:R-:W-:Y:S04]  /*1dbb0*/  STL.64 [R1+0x1960], R18 ;  /* 0x0019601201007387 */ /* 0x000fe80000100a00 */
[----:B------:R-:W-:Y:S04]  /*1dbc0*/  STL.64 [R1+0x1958], R16 ;  /* 0x0019581001007387 */ /* 0x000fe80000100a00 */
[----:B------:R-:W0:Y:S01]  /*1dbd0*/  LDSM.16.M88.4 R16, [R9+UR9+0x8080] ;  /* 0x008080090910783b */ /* 0x000e220008000200 */
[----:B---3--:R-:W-:Y:S03]  /*1dbe0*/  HMMA.16816.F32 R12, R12, R2, R24 ;  /* 0x000000020c0c723c */ /* 0x008fe60000001818 */
[----:B------:R-:W2:Y:S04]  /*1dbf0*/  LDL.LU R25, [R1+0x74] ;  /* 0x0000740001197983 */ /* 0x000ea80000300800 */
[----:B------:R-:W3:Y:S04]  /*1dc00*/  LDL.LU R26, [R1+0x7c] ;  /* 0x00007c00011a7983 */ /* 0x000ee80000300800 */
[----:B------:R-:W4:Y:S04]  /*1dc10*/  LDL.LU R27, [R1+0x84] ;  /* 0x00008400011b7983 */ /* 0x000f280000300800 */
        /* <DEDUP_REMOVED lines=10> */
[----:B0-----:R-:W2:Y:S04]  /*1dcc0*/  LDL.LU.64 R6, [R1+0x1950] ;  /* 0x0019500001067983 */ /* 0x001ea80000300a00 */
[----:B------:R-:W2:Y:S01]  /*1dcd0*/  LDL.LU.64 R4, [R1+0x1948] ;  /* 0x0019480001047983 */ /* 0x000ea20000300a00 */
[----:B------:R-:W-:-:S02]  /*1dce0*/  F2FP.F16.E4M3.UNPACK_B R28, R11.H1 ;  /* 0x0000000bff1c723e */ /* 0x000fc400030006ff */
[----:B------:R-:W-:Y:S02]  /*1dcf0*/  F2FP.F16.E4M3.UNPACK_B R29, R8.H1 ;  /* 0x00000008ff1d723e */ /* 0x000fe400030006ff */
[----:B------:R-:W0:Y:S01]  /*1dd00*/  LDSM.16.M88.4 R8, [R9+UR9+0xc080] ;  /* 0x00c080090908783b */ /* 0x000e220008000200 */
[----:B--2---:R-:W-:-:S15]  /*1dd10*/  HMMA.16816.F32 R4, R20, R2, R4 ;  /* 0x000000021404723c */ /* 0x004fde0000001804 */
[----:B------:R-:W-:-:S08]  /*1dd20*/  NOP ;  /* 0x0000000000007918 */ /* 0x000fd00000000000 */
[----:B------:R1:W-:Y:S04]  /*1dd30*/  STL [R1+0x192c], R4 ;  /* 0x00192c0401007387 */ /* 0x0003e80000100800 */
[----:B-1----:R-:W2:Y:S04]  /*1dd40*/  LDL.LU R4, [R1+0x54] ;  /* 0x0000540001047983 */ /* 0x002ea80000300800 */
[----:B------:R1:W-:Y:S04]  /*1dd50*/  STL [R1+0x1928], R5 ;  /* 0x0019280501007387 */ /* 0x0003e80000100800 */
[----:B-1----:R-:W5:Y:S04]  /*1dd60*/  LDL.LU R5, [R1+0x5c] ;  /* 0x00005c0001057983 */ /* 0x002f680000300800 */
[----:B------:R1:W-:Y:S04]  /*1dd70*/  STL [R1+0x1924], R6 ;  /* 0x0019240601007387 */ /* 0x0003e80000100800 */
[----:B-1----:R-:W5:Y:S04]  /*1dd80*/  LDL.LU R6, [R1+0x64] ;  /* 0x0000640001067983 */ /* 0x002f680000300800 */
[----:B------:R1:W-:Y:S04]  /*1dd90*/  STL [R1+0x1920], R7 ;  /* 0x0019200701007387 */ /* 0x0003e80000100800 */
[----:B-1----:R-:W5:Y:S04]  /*1dda0*/  LDL.LU R7, [R1+0x6c] ;  /* 0x00006c0001077983 */ /* 0x002f680000300800 */
[----:B------:R-:W2:Y:S04]  /*1ddb0*/  LDL R23, [R1+0x8c] ;  /* 0x00008c0001177983 */ /* 0x000ea80000100800 */
[----:B0-----:R-:W-:Y:S04]  /*1ddc0*/  STL.64 [R1+0xb0], R8 ;  /* 0x0000b00801007387 */ /* 0x001fe80000100a00 */
[----:B------:R0:W-:Y:S04]  /*1ddd0*/  STL.64 [R1+0xb8], R10 ;  /* 0x0000b80a01007387 */ /* 0x0001e80000100a00 */
[----:B0-----:R-:W3:Y:S02]  /*1dde0*/  LDL.LU.64 R10, [R1+0x1940] ;  /* 0x00194000010a7983 */ /* 0x001ee40000300a00 */
[----:B---3--:R-:W-:-:S02]  /*1ddf0*/  F2FP.F16.E4M3.UNPACK_B R2, R10.H1 ;  /* 0x0000000aff02723e */ /* 0x008fc400030006ff */
        /* <DEDUP_REMOVED lines=8> */
[----:B----4-:R-:W-:-:S07]  /*1de80*/  IMAD.MOV.U32 R22, RZ, RZ, R27 ;  /* 0x000000ffff167224 */ /* 0x010fce00078e001b */
        /* <DEDUP_REMOVED lines=9> */
[----:B-----5:R-:W-:Y:S02]  /*1df20*/  IMAD.MOV.U32 R25, RZ, RZ, R5 ;  /* 0x000000ffff197224 */ /* 0x020fe400078e0005 */
        /* <DEDUP_REMOVED lines=28> */
[----:B-----5:R-:W-:-:S15]  /*1e0f0*/  HMMA.16816.F32 R16, R24, R28, R16 ;  /* 0x0000001c1810723c */ /* 0x020fde0000001810 */
[----:B------:R-:W-:-:S08]  /*1e100*/  NOP ;  /* 0x0000000000007918 */ /* 0x000fd00000000000 */
[----:B------:R0:W-:Y:S01]  /*1e110*/  STL [R1], R16 ;  /* 0x0000001001007387 */ /* 0x0001e20000100800 */
[----:B------:R-:W-:-:S03]  /*1e120*/  IMAD.MOV.U32 R29, RZ, RZ, R17 ;  /* 0x000000ffff1d7224 */ /* 0x000fc600078e0011 */
[----:B------:R-:W5:Y:S01]  /*1e130*/  LDL R17, [R1+0xf0] ;  /* 0x0000f00001117983 */ /* 0x000f620000100800 */
[----:B---3--:R-:W-:Y:S02]  /*1e140*/  F2FP.F16.E4M3.UNPACK_B R2, R2 ;  /* 0x00000002ff02723e */ /* 0x008fe400020006ff */
[----:B----4-:R-:W-:-:S07]  /*1e150*/  F2FP.F16.E4M3.UNPACK_B R3, R3 ;  /* 0x00000003ff03723e */ /* 0x010fce00020006ff */
[----:B--2---:R-:W-:Y:S01]  /*1e160*/  HMMA.16816.F32 R12, R20, R2, R12 ;  /* 0x00000002140c723c */ /* 0x004fe2000000180c */
[----:B------:R-:W-:Y:S02]  /*1e170*/  IMAD.MOV.U32 R28, RZ, RZ, R18 ;  /* 0x000000ffff1c7224 */ /* 0x000fe400078e0012 */
[----:B0-----:R-:W-:Y:S01]  /*1e180*/  IMAD.MOV.U32 R16, RZ, RZ, R19 ;  /* 0x000000ffff107224 */ /* 0x001fe200078e0013 */
[----:B------:R-:W2:Y:S04]  /*1e190*/  LDL.LU R18, [R1+0x90] ;  /* 0x0000900001127983 */ /* 0x000ea80000300800 */
[----:B------:R-:W3:Y:S04]  /*1e1a0*/  LDL.LU R19, [R1+0x94] ;  /* 0x0000940001137983 */ /* 0x000ee80000300800 */
[----:B------:R-:W4:Y:S04]  /*1e1b0*/  LDL.LU R24, [R1+0x14] ;  /* 0x0000140001187983 */ /* 0x000f280000300800 */
[----:B------:R-:W4:Y:S04]  /*1e1c0*/  LDL.LU R25, [R1+0x1c] ;  /* 0x00001c0001197983 */ /* 0x000f280000300800 */
[----:B------:R-:W4:Y:S04]  /*1e1d0*/  LDL.LU R26, [R1+0x34] ;  /* 0x00003400011a7983 */ /* 0x000f280000300800 */
[----:B------:R-:W4:Y:S04]  /*1e1e0*/  LDL.LU R27, [R1+0x3c] ;  /* 0x00003c00011b7983 */ /* 0x000f280000300800 */
[----:B------:R-:W-:Y:S04]  /*1e1f0*/  STL.64 [R1+0x1918], R14 ;  /* 0x0019180e01007387 */ /* 0x000fe80000100a00 */
[----:B------:R0:W-:Y:S04]  /*1e200*/  STL.64 [R1+0x1910], R12 ;  /* 0x0019100c01007387 */ /* 0x0001e80000100a00 */
[----:B0-----:R-:W4:Y:S04]  /*1e210*/  LDL.LU R12, [R1] ;  /* 0x00000000010c7983 */ /* 0x001f280000300800 */
[----:B-----5:R-:W0:Y:S04]  /*1e220*/  LDSM.16.MT88.4 R20, [R17+UR9+0x2800] ;  /* 0x002800091114783b */ /* 0x020e280008004200 */
[----:B0-----:R-:W-:Y:S04]  /*1e230*/  STL.64 [R1+0x70], R20 ;  /* 0x0000701401007387 */ /* 0x001fe80000100a00 */
[----:B------:R-:W-:Y:S04]  /*1e240*/  STL.64 [R1+0x78], R22 ;  /* 0x0000781601007387 */ /* 0x000fe80000100a00 */
[----:B------:R-:W0:Y:S04]  /*1e250*/  LDSM.16.MT88.4 R20, [R17+UR9+0x2c00] ;  /* 0x002c00091114783b */ /* 0x000e280008004200 */
[----:B0-----:R0:W-:Y:S04]  /*1e260*/  STL.64 [R1+0x80], R20 ;  /* 0x0000801401007387 */ /* 0x0011e80000100a00 */
[----:B------:R1:W-:Y:S04]  /*1e270*/  STL.64 [R1+0x88], R22 ;  /* 0x0000881601007387 */ /* 0x0003e80000100a00 */
[----:B0-----:R-:W5:Y:S04]  /*1e280*/  LDL.LU R20, [R1+0x40] ;  /* 0x0000400001147983 */ /* 0x001f680000300800 */
[----:B------:R-:W5:Y:S04]  /*1e290*/  LDL.LU R21, [R1+0x48] ;  /* 0x0000480001157983 */ /* 0x000f680000300800 */
[----:B-1----:R-:W5:Y:S04]  /*1e2a0*/  LDL.LU R22, [R1+0x20] ;  /* 0x0000200001167983 */ /* 0x002f680000300800 */
[----:B------:R-:W5:Y:S01]  /*1e2b0*/  LDL.LU R23, [R1+0x28] ;  /* 0x0000280001177983 */ /* 0x000f620000300800 */
[----:B------:R-:W-:Y:S01]  /*1e2c0*/  IMAD.MOV.U32 R13, RZ, RZ, R29 ;  /* 0x000000ffff0d7224 */ /* 0x000fe200078e001d */
[----:B---3--:R-:W-:Y:S01]  /*1e2d0*/  F2FP.F16.E4M3.UNPACK_B R29, R19.H1 ;  /* 0x00000013ff1d723e */ /* 0x008fe200030006ff */
[----:B------:R-:W-:Y:S01]  /*1e2e0*/  IMAD.MOV.U32 R14, RZ, RZ, R28 ;  /* 0x000000ffff0e7224 */ /* 0x000fe200078e001c */
[----:B--2---:R-:W-:Y:S01]  /*1e2f0*/  F2FP.F16.E4M3.UNPACK_B R28, R18.H1 ;  /* 0x00000012ff1c723e */ /* 0x004fe200030006ff */
[----:B------:R-:W-:-:S02]  /*1e300*/  IMAD.MOV.U32 R15, RZ, RZ, R16 ;  /* 0x000000ffff0f7224 */ /* 0x000fc400078e0010 */
[----:B----4-:R-:W-:Y:S02]  /*1e310*/  IMAD.MOV.U32 R16, RZ, RZ, R24 ;  /* 0x000000ffff107224 */ /* 0x010fe400078e0018 */
[----:B------:R-:W-:Y:S02]  /*1e320*/  IMAD.MOV.U32 R17, RZ, RZ, R25 ;  /* 0x000000ffff117224 */ /* 0x000fe400078e0019 */
[----:B------:R-:W-:Y:S02]  /*1e330*/  IMAD.MOV.U32 R18, RZ, RZ, R26 ;  /* 0x000000ffff127224 */ /* 0x000fe400078e001a */
[----:B------:R-:W-:-:S07]  /*1e340*/  IMAD.MOV.U32 R19, RZ, RZ, R27 ;  /* 0x000000ffff137224 */ /* 0x000fce00078e001b */
[----:B------:R-:W-:Y:S01]  /*1e350*/  HMMA.16816.F32 R8, R16, R28, R8 ;  /* 0x0000001c1008723c */ /* 0x000fe20000001808 */
[----:B------:R-:W0:Y:S05]  /*1e360*/  LDSM.16.MT88.4 R16, [R0+UR9+0x2800] ;  /* 0x002800090010783b */ /* 0x000e2a0008004200 */
[----:B-----5:R-:W-:Y:S01]  /*1e370*/  HMMA.16816.F32 R4, R20, R2, R4 ;  /* 0x000000021404723c */ /* 0x020fe20000001804 */
[----:B------:R-:W2:Y:S04]  /*1e380*/  LDL.LU R2, [R1+0xb0] ;  /* 0x0000b00001027983 */ /* 0x000ea80000300800 */
[----:B------:R-:W3:Y:S04]  /*1e390*/  LDL.LU R3, [R1+0xb4] ;  /* 0x0000b40001037983 */ /* 0x000ee80000300800 */
[----:B------:R-:W4:Y:S04]  /*1e3a0*/  LDL.LU R20, [R1+0x44] ;  /* 0x0000440001147983 */ /* 0x000f280000300800 */
[----:B------:R-:W5:Y:S04]  /*1e3b0*/  LDL.LU R21, [R1+0x4c] ;  /* 0x00004c0001157983 */ /* 0x000f680000300800 */
[----:B------:R-:W2:Y:S04]  /*1e3c0*/  LDL.LU R22, [R1+0x24] ;  /* 0x0000240001167983 */ /* 0x000ea80000300800 */
[----:B------:R-:W3:Y:S04]  /*1e3d0*/  LDL.LU R23, [R1+0x2c] ;  /* 0x00002c0001177983 */ /* 0x000ee80000300800 */
[----:B0-----:R-:W-:Y:S04]  /*1e3e0*/  STL.64 [R1+0x50], R16 ;  /* 0x0000501001007387 */ /* 0x001fe80000100a00 */
[----:B------:R-:W-:Y:S04]  /*1e3f0*/  STL.64 [R1+0x58], R18 ;  /* 0x0000581201007387 */ /* 0x000fe80000100a00 */
[----:B------:R-:W0:Y:S04]  /*1e400*/  LDSM.16.MT88.4 R16, [R0+UR9+0x2c00] ;  /* 0x002c00090010783b */ /* 0x000e280008004200 */
[----:B0-----:R4:W-:Y:S04]  /*1e410*/  STL.64 [R1+0x60], R16 ;  /* 0x0000601001007387 */ /* 0x0019e80000100a00 */
[----:B------:R2:W-:Y:S01]  /*1e420*/  STL.64 [R1+0x68], R18 ;  /* 0x0000681201007387 */ /* 0x0005e20000100a00 */
[----:B----4-:R-:W-:-:S02]  /*1e430*/  IMAD.MOV.U32 R16, RZ, RZ, R20 ;  /* 0x000000ffff107224 */ /* 0x010fc400078e0014 */
[----:B-----5:R-:W-:Y:S02]  /*1e440*/  IMAD.MOV.U32 R17, RZ, RZ, R21 ;  /* 0x000000ffff117224 */ /* 0x020fe400078e0015 */
[----:B--2---:R-:W-:Y:S02]  /*1e450*/  IMAD.MOV.U32 R18, RZ, RZ, R22 ;  /* 0x000000ffff127224 */ /* 0x004fe400078e0016 */
[----:B---3--:R-:W-:-:S07]  /*1e460*/  IMAD.MOV.U32 R19, RZ, RZ, R23 ;  /* 0x000000ffff137224 */ /* 0x008fce00078e0017 */
[----:B------:R-:W-:Y:S01]  /*1e470*/  HMMA.16816.F32 R16, R16, R28, R12 ;  /* 0x0000001c1010723c */ /* 0x000fe2000000180c */
[----:B------:R-:W2:Y:S04]  /*1e480*/  LDL.LU.64 R14, [R1+0x1918] ;  /* 0x00191800010e7983 */ /* 0x000ea80000300a00 */
[----:B------:R-:W2:Y:S01]  /*1e490*/  LDL.LU.64 R12, [R1+0x1910] ;  /* 0x00191000010c7983 */ /* 0x000ea20000300a00 */
[----:B------:R-:W-:Y:S02]  /*1e4a0*/  F2FP.F16.E4M3.UNPACK_B R2, R2.H1 ;  /* 0x00000002ff02723e */ /* 0x000fe400030006ff */
[----:B------:R-:W-:Y:S01]  /*1e4b0*/  F2FP.F16.E4M3.UNPACK_B R3, R3.H1 ;  /* 0x00000003ff03723e */ /* 0x000fe200030006ff */
[----:B------:R-:W3:Y:S04]  /*1e4c0*/  LDL R28, [R1+0x98] ;  /* 0x00009800011c7983 */ /* 0x000ee80000100800 */
[----:B------:R-:W4:Y:S02]  /*1e4d0*/  LDL R29, [R1+0x9c] ;  /* 0x00009c00011d7983 */ /* 0x000f240000100800 */
[-C--:B--2---:R-:W-:Y:S02]  /*1e4e0*/  HMMA.16816.F32 R24, R24, R2.reuse, R12 ;  /* 0x000000021818723c */ /* 0x084fe4000000180c */
[----:B------:R-:W2:Y:S04]  /*1e4f0*/  LDL R12, [R1+0x70] ;  /* 0x00007000010c7983 */ /* 0x000ea80000100800 */
[----:B------:R-:W2:Y:S04]  /*1e500*/  LDL R13, [R1+0x78] ;  /* 0x00007800010d7983 */ /* 0x000ea80000100800 */
[----:B------:R-:W2:Y:S04]  /*1e510*/  LDL R14, [R1+0x80] ;  /* 0x00008000010e7983 */ /* 0x000ea80000100800 */
[----:B------:R-:W2:Y:S01]  /*1e520*/  LDL R15, [R1+0x88] ;  /* 0x00008800010f7983 */ /* 0x000ea20000100800 */
[----:B---3--:R-:W-:Y:S01]  /*1e530*/  F2FP.F16.E4M3.UNPACK_B R28, R28 ;  /* 0x0000001cff1c723e */ /* 0x008fe200020006ff */
[----:B------:R-:W-:Y:S01]  /*1e540*/  HMMA.16816.F32 R4, R20, R2, R4 ;  /* 0x000000021404723c */ /* 0x000fe20000001804 */
[----:B----4-:R-:W-:Y:S01]  /*1e550*/  F2FP.F16.E4M3.UNPACK_B R29, R29 ;  /* 0x0000001dff1d723e */ /* 0x010fe200020006ff */
[----:B------:R-:W3:Y:S04]  /*1e560*/  LDL.LU R22, [R1+0x70] ;  /* 0x0000700001167983 */ /* 0x000ee80000300800 */
[----:B------:R-:W4:-:S15]  /*1e570*/  LDL.LU R23, [R1+0x78] ;  /* 0x0000780001177983 */ /* 0x000f1e0000300800 */
[----:B------:R-:W-:-:S02]  /*1e580*/  NOP ;  /* 0x0000000000007918 */ /* 0x000fc40000000000 */
[----:B------:R0:W-:Y:S04]  /*1e590*/  STL.64 [R1+0x18f8], R6 ;  /* 0x0018f80601007387 */ /* 0x0001e80000100a00 */
[----:B0-----:R-:W5:Y:S04]  /*1e5a0*/  LDL.LU R6, [R1+0x68] ;  /* 0x0000680001067983 */ /* 0x001f680000300800 */
[----:B------:R-:W5:Y:S04]  /*1e5b0*/  LDL R7, [R1+0xf0] ;  /* 0x0000f00001077983 */ /* 0x000f680000100800 */
[----:B------:R0:W-:Y:S04]  /*1e5c0*/  STL.64 [R1+0x18f0], R4 ;  /* 0x0018f00401007387 */ /* 0x0001e80000100a00 */
[----:B0-----:R-:W5:Y:S04]  /*1e5d0*/  LDL.LU R4, [R1+0x58] ;  /* 0x0000580001047983 */ /* 0x001f680000300800 */
[----:B------:R-:W5:Y:S01]  /*1e5e0*/  LDL.LU R5, [R1+0x60] ;  /* 0x0000600001057983 */ /* 0x000f620000300800 */
[----:B--2---:R-:W-:-:S15]  /*1e5f0*/  HMMA.16816.F32 R8, R12, R28, R8 ;  /* 0x0000001c0c08723c */ /* 0x004fde0000001808 */
[----:B------:R-:W-:-:S08]  /*1e600*/  NOP ;  /* 0x0000000000007918 */ /* 0x000fd00000000000 */
        /* <DEDUP_REMOVED lines=14> */
[----:B----4-:R-:W-:-:S02]  /*1e6f0*/  IMAD.MOV.U32 R13, RZ, RZ, R23 ;  /* 0x000000ffff0d7224 */ /* 0x010fc400078e0017 */
[----:B-----5:R-:W-:Y:S02]  /*1e700*/  IMAD.MOV.U32 R21, RZ, RZ, R4 ;  /* 0x000000ffff157224 */ /* 0x020fe400078e0004 */
[----:B------:R-:W-:Y:S02]  /*1e710*/  IMAD.MOV.U32 R22, RZ, RZ, R5 ;  /* 0x000000ffff167224 */ /* 0x000fe400078e0005 */
        /* <DEDUP_REMOVED lines=359> */
[----:B------:R-:W5:Y:S04]  /*1fd90*/  LDL.LU R7, [R1+0xcc] ;  /* 0x0000cc0001077983 */ /* 0x000f680000300800 */
[----:B------:R0:W-:Y:S04]  /*1fda0*/  STL.64 [R1+0x1828], R4 ;  /* 0x0018280401007387 */ /* 0x0001e80000100a00 */
[----:B0-----:R-:W5:Y:S04]  /*1fdb0*/  LDL.LU R4, [R1+0xdc] ;  /* 0x0000dc0001047983 */ /* 0x001f680000300800 */
[----:B------:R-:W5:Y:S01]  /*1fdc0*/  LDL R5, [R1+0xf4] ;  /* 0x0000f40001057983 */ /* 0x000f620000100800 */
[----:B---3--:R-:W-:-:S02]  /*1fdd0*/  IMAD.MOV.U32 R20, RZ, RZ, R22 ;  /* 0x000000ffff147224 */ /* 0x008fc400078e0016 */
[----:B----4-:R-:W-:Y:S01]  /*1fde0*/  IMAD.MOV.U32 R21, RZ, RZ, R23 ;  /* 0x000000ffff157224 */ /* 0x010fe200078e0017 */
[----:B--2---:R-:W-:Y:S01]  /*1fdf0*/  F2FP.F16.E4M3.UNPACK_B R2, R6 ;  /* 0x00000006ff02723e */ /* 0x004fe200020006ff */
[----:B-----5:R0:W-:Y:S04]  /*1fe00*/  STL.64 [R1+0x1838], R6 ;  /* 0x0018380601007387 */ /* 0x0201e80000100a00 */
[----:B0-----:R-:W2:Y:S01]  /*1fe10*/  LDL.LU R6, [R1+0x50] ;  /* 0x0000500001067983 */ /* 0x001ea20000300800 */
[----:B------:R-:W-:-:S03]  /*1fe20*/  F2FP.F16.E4M3.UNPACK_B R3, R7 ;  /* 0x00000007ff03723e */ /* 0x000fc600020006ff */
[----:B------:R-:W3:Y:S04]  /*1fe30*/  LDL.LU R7, [R1+0xd8] ;  /* 0x0000d80001077983 */ /* 0x000ee80000300800 */
[----:B------:R-:W4:Y:S04]  /*1fe40*/  LDL.LU R22, [R1+0x80] ;  /* 0x0000800001167983 */ /* 0x000f280000300800 */
[----:B------:R-:W4:Y:S01]  /*1fe50*/  LDL.LU R23, [R1+0x88] ;  /* 0x0000880001177983 */ /* 0x000f220000300800 */
[----:B------:R-:W-:Y:S02]  /*1fe60*/  IMAD.MOV.U32 R13, RZ, RZ, R8 ;  /* 0x000000ffff0d7224 */ /* 0x000fe400078e0008 */
[----:B------:R-:W-:-:S02]  /*1fe70*/  IMAD.MOV.U32 R14, RZ, RZ, R9 ;  /* 0x000000ffff0e7224 */ /* 0x000fc400078e0009 */
[----:B------:R-:W-:Y:S02]  /*1fe80*/  IMAD.MOV.U32 R15, RZ, RZ, R10 ;  /* 0x000000ffff0f7224 */ /* 0x000fe400078e000a */
[----:B--2---:R-:W-:-:S07]  /*1fe90*/  IMAD.MOV.U32 R12, RZ, RZ, R6 ;  /* 0x000000ffff0c7224 */ /* 0x004fce00078e0006 */
[----:B------:R-:W-:-:S15]  /*1fea0*/  HMMA.16816.F32 R12, R12, R28, R16 ;  /* 0x0000001c0c0c723c */ /* 0x000fde0000001810 */
[----:B------:R-:W-:-:S08]  /*1feb0*/  NOP ;  /* 0x0000000000007918 */ /* 0x000fd00000000000 */
[----:B------:R-:W-:Y:S04]  /*1fec0*/  STL.64 [R1+0x1858], R14 ;  /* 0x0018580e01007387 */ /* 0x000fe80000100a00 */
[----:B------:R-:W-:Y:S04]  /*1fed0*/  STL.64 [R1+0x1850], R12 ;  /* 0x0018500c01007387 */ /* 0x000fe80000100a00 */
[----:B------:R-:W0:Y:S01]  /*1fee0*/  LDSM.16.M88.4 R12, [R5+UR9+0x8100] ;  /* 0x00810009050c783b */ /* 0x000e220008000200 */
[----:B----4-:R-:W-:Y:S03]  /*1fef0*/  HMMA.16816.F32 R16, R20, R2, R24 ;  /* 0x000000021410723c */ /* 0x010fe60000001818 */
[----:B------:R-:W2:Y:S04]  /*1ff00*/  LDL.LU R25, [R1+0x74] ;  /* 0x0000740001197983 */ /* 0x000ea80000300800 */
[----:B------:R-:W4:Y:S04]  /*1ff10*/  LDL.LU R26, [R1+0x7c] ;  /* 0x00007c00011a7983 */ /* 0x000f280000300800 */
[----:B------:R-:W5:Y:S01]  /*1ff20*/  LDL.LU R27, [R1+0x84] ;  /* 0x00008400011b7983 */ /* 0x000f620000300800 */
[----:B------:R-:W-:-:S02]  /*1ff30*/  IMAD.MOV.U32 R21, RZ, RZ, R8 ;  /* 0x000000ffff157224 */ /* 0x000fc400078e0008 */
[----:B------:R-:W-:Y:S02]  /*1ff40*/  IMAD.MOV.U32 R22, RZ, RZ, R9 ;  /* 0x000000ffff167224 */ /* 0x000fe400078e0009 */
[----:B------:R-:W-:Y:S01]  /*1ff50*/  IMAD.MOV.U32 R23, RZ, RZ, R10 ;  /* 0x000000ffff177224 */ /* 0x000fe200078e000a */
[----:B0-----:R-:W-:Y:S04]  /*1ff60*/  STL.64 [R1+0xb0], R12 ;  /* 0x0000b00c01007387 */ /* 0x001fe80000100a00 */
[----:B------:R-:W-:Y:S04]  /*1ff70*/  STL.64 [R1+0xb8], R14 ;  /* 0x0000b80e01007387 */ /* 0x000fe80000100a00 */
[----:B------:R-:W0:Y:S04]  /*1ff80*/  LDSM.16.MT88.4 R12, [R11+UR9+0x5000] ;  /* 0x005000090b0c783b */ /* 0x000e280008004200 */
[----:B------:R-:W1:Y:S04]  /*1ff90*/  LDSM.16.MT88.4 R8, [R11+UR9+0x5400] ;  /* 0x005400090b08783b */ /* 0x000e680008004200 */
[----:B0-----:R-:W-:Y:S04]  /*1ffa0*/  STL.64 [R1], R12 ;  /* 0x0000000c01007387 */ /* 0x001fe80000100a00 */
[----:B------:R0:W-:Y:S04]  /*1ffb0*/  STL.64 [R1+0x8], R14 ;  /* 0x0000080e01007387 */ /* 0x0001e80000100a00 */
[----:B0-----:R-:W5:Y:S04]  /*1ffc0*/  LDL.LU.64 R14, [R1+0x1858] ;  /* 0x00185800010e7983 */ /* 0x001f680000300a00 */
[----:B------:R-:W5:Y:S04]  /*1ffd0*/  LDL.LU.64 R12, [R1+0x1850] ;  /* 0x00185000010c7983 */ /* 0x000f680000300a00 */
[----:B-1----:R-:W-:Y:S04]  /*1ffe0*/  STL.64 [R1+0x20], R8 ;  /* 0x0000200801007387 */ /* 0x002fe80000100a00 */
[----:B------:R0:W-:Y:S04]  /*1fff0*/  STL.64 [R1+0x28], R10 ;  /* 0x0000280a01007387 */ /* 0x0001e80000100a00 */
[----:B0-----:R-:W2:Y:S04]  /*20000*/  LDL.LU.64 R10, [R1+0x1848] ;  /* 0x00184800010a7983 */ /* 0x001ea80000300a00 */
[----:B------:R-:W2:Y:S01]  /*20010*/  LDL.LU.64 R8, [R1+0x1840] ;  /* 0x0018400001087983 */ /* 0x000ea20000300a00 */
[----:B------:R-:W-:Y:S01]  /*20020*/  IMAD.MOV.U32 R20, RZ, RZ, R6 ;  /* 0x000000ffff147224 */ /* 0x000fe200078e0006 */
[----:B---3--:R-:W-:-:S02]  /*20030*/  F2FP.F16.E4M3.UNPACK_B R28, R7.H1 ;  /* 0x00000007ff1c723e */ /* 0x008fc400030006ff */
[----:B------:R-:W-:Y:S02]  /*20040*/  F2FP.F16.E4M3.UNPACK_B R29, R4.H1 ;  /* 0x00000004ff1d723e */ /* 0x000fe400030006ff */
[----:B------:R-:W0:Y:S02]  /*20050*/  LDSM.16.M88.4 R4, [R5+UR9+0xc100] ;  /* 0x00c100090504783b */ /* 0x000e240008000200 */
[----:B--2---:R-:W-:-:S15]  /*20060*/  HMMA.16816.F32 R8, R20, R2, R8 ;  /* 0x000000021408723c */ /* 0x004fde0000001808 */
        /* <DEDUP_REMOVED lines=43> */
[----:B------:R-:W2:Y:S04]  /*20320*/  LDL R20, [R1] ;  /* 0x0000000001147983 */ /* 0x000ea80000100800 */
        /* <DEDUP_REMOVED lines=9> */
[----:B------:R-:W2:Y:S04]  /*203c0*/  LDL.LU R20, [R1] ;  /* 0x0000000001147983 */ /* 0x000ea80000300800 */
        /* <DEDUP_REMOVED lines=9> */
[----:B------:R-:W3:Y:S04]  /*20460*/  LDL R13, [R1+0xf0] ;  /* 0x0000f000010d7983 */ /* 0x000ee80000100800 */
[----:B------:R-:W5:Y:S04]  /*20470*/  LDL.LU R14, [R1+0xb0] ;  /* 0x0000b000010e7983 */ /* 0x000f680000300800 */
[----:B------:R-:W5:Y:S01]  /*20480*/  LDL.LU R15, [R1+0xb4] ;  /* 0x0000b400010f7983 */ /* 0x000f620000300800 */
[----:B----4-:R-:W-:-:S07]  /*20490*/  F2FP.F16.E4M3.UNPACK_B R3, R3 ;  /* 0x00000003ff03723e */ /* 0x010fce00020006ff */
[----:B--2---:R-:W-:Y:S05]  /*204a0*/  HMMA.16816.F32 R16, R20, R2, R16 ;  /* 0x000000021410723c */ /* 0x004fea0000001810 */
[----:B------:R0:W-:Y:S04]  /*204b0*/  STL [R1+0x1810], R26 ;  /* 0x0018101a01007387 */ /* 0x0001e80000100800 */
[----:B0-----:R-:W2:Y:S04]  /*204c0*/  LDL.LU R26, [R1+0x4] ;  /* 0x00000400011a7983 */ /* 0x001ea80000300800 */
[----:B------:R0:W-:Y:S04]  /*204d0*/  STL [R1+0x180c], R27 ;  /* 0x00180c1b01007387 */ /* 0x0001e80000100800 */
[----:B0-----:R-:W4:Y:S06]  /*204e0*/  LDL.LU R27, [R1+0xc] ;  /* 0x00000c00011b7983 */ /* 0x001f2c0000300800 */
[----:B------:R0:W-:Y:S04]  /*204f0*/  STL [R1+0x1808], R19 ;  /* 0x0018081301007387 */ /* 0x0001e80000100800 */
[----:B0-----:R-:W4:Y:S04]  /*20500*/  LDL.LU R19, [R1+0x24] ;  /* 0x0000240001137983 */ /* 0x001f280000300800 */
[----:B---3--:R-:W0:Y:S04]  /*20510*/  LDSM.16.MT88.4 R20, [R13+UR9+0x5800] ;  /* 0x005800090d14783b */ /* 0x008e280008004200 */
[----:B0-----:R-:W-:Y:S04]  /*20520*/  STL.64 [R1+0x80], R20 ;  /* 0x0000801401007387 */ /* 0x001fe80000100a00 */
[----:B------:R-:W-:Y:S04]  /*20530*/  STL.64 [R1+0x88], R22 ;  /* 0x0000881601007387 */ /* 0x000fe80000100a00 */
[----:B------:R-:W0:Y:S01]  /*20540*/  LDSM.16.MT88.4 R20, [R13+UR9+0x5c00] ;  /* 0x005c00090d14783b */ /* 0x000e220008004200 */
[----:B-----5:R-:W-:-:S03]  /*20550*/  F2FP.F16.E4M3.UNPACK_B R29, R15.H1 ;  /* 0x0000000fff1d723e */ /* 0x020fc600030006ff */
[----:B0-----:R0:W-:Y:S04]  /*20560*/  STL.64 [R1+0x90], R20 ;  /* 0x0000901401007387 */ /* 0x0011e80000100a00 */
[----:B------:R1:W-:Y:S04]  /*20570*/  STL.64 [R1+0x98], R22 ;  /* 0x0000981601007387 */ /* 0x0003e80000100a00 */
[----:B0-----:R-:W3:Y:S04]  /*20580*/  LDL.LU R20, [R1+0x30] ;  /* 0x0000300001147983 */ /* 0x001ee80000300800 */
[----:B------:R-:W3:Y:S04]  /*20590*/  LDL.LU R21, [R1+0x38] ;  /* 0x0000380001157983 */ /* 0x000ee80000300800 */
[----:B-1----:R-:W3:Y:S04]  /*205a0*/  LDL.LU R22, [R1+0x10] ;  /* 0x0000100001167983 */ /* 0x002ee80000300800 */
[----:B------:R-:W3:Y:S04]  /*205b0*/  LDL.LU R23, [R1+0x18] ;  /* 0x0000180001177983 */ /* 0x000ee80000300800 */
[----:B------:R-:W5:Y:S01]  /*205c0*/  LDL R15, [R1+0x2c] ;  /* 0x00002c00010f7983 */ /* 0x000f620000100800 */
[----:B------:R-:W-:Y:S01]  /*205d0*/  F2FP.F16.E4M3.UNPACK_B R28, R14.H1 ;  /* 0x0000000eff1c723e */ /* 0x000fe200030006ff */
[----:B--2---:R-:W-:-:S02]  /*205e0*/  IMAD.MOV.U32 R12, RZ, RZ, R26 ;  /* 0x000000ffff0c7224 */ /* 0x004fc400078e001a */
[----:B----4-:R-:W-:Y:S02]  /*205f0*/  IMAD.MOV.U32 R13, RZ, RZ, R27 ;  /* 0x000000ffff0d7224 */ /* 0x010fe400078e001b */
[----:B------:R-:W-:Y:S01]  /*20600*/  IMAD.MOV.U32 R14, RZ, RZ, R19 ;  /* 0x000000ffff0e7224 */ /* 0x000fe200078e0013 */
[----:B---3--:R-:W-:Y:S01]  /*20610*/  HMMA.16816.F32 R8, R20, R2, R8 ;  /* 0x000000021408723c */ /* 0x008fe20000001808 */
[----:B------:R-:W0:Y:S04]  /*20620*/  LDSM.16.MT88.4 R20, [R0+UR9+0x5800] ;  /* 0x005800090014783b */ /* 0x000e280008004200 */
[----:B------:R-:W2:Y:S01]  /*20630*/  LDL.LU R2, [R1+0xa0] ;  /* 0x0000a00001027983 */ /* 0x000ea20000300800 */
[----:B-----5:R-:W-:Y:S03]  /*20640*/  HMMA.16816.F32 R4, R12, R28, R4 ;  /* 0x0000001c0c04723c */ /* 0x020fe60000001804 */
[----:B------:R-:W1:Y:S04]  /*20650*/  LDSM.16.MT88.4 R12, [R0+UR9+0x5c00] ;  /* 0x005c0009000c783b */ /* 0x000e680008004200 */
[----:B------:R-:W3:Y:S10]  /*20660*/  LDL.LU R3, [R1+0xa4] ;  /* 0x0000a40001037983 */ /* 0x000ef40000300800 */
[----:B------:R4:W-:Y:S04]  /*20670*/  STL [R1+0x1804], R8 ;  /* 0x0018040801007387 */ /* 0x0009e80000100800 */
[----:B----4-:R-:W4:Y:S04]  /*20680*/  LDL.LU R8, [R1+0x34] ;  /* 0x0000340001087983 */ /* 0x010f280000300800 */
[----:B------:R5:W-:Y:S04]  /*20690*/  STL [R1+0x1800], R9 ;  /* 0x0018000901007387 */ /* 0x000be80000100800 */
[----:B-----5:R-:W5:Y:S04]  /*206a0*/  LDL.LU R9, [R1+0x3c] ;  /* 0x00003c0001097983 */ /* 0x020f680000300800 */
[----:B------:R0:W-:Y:S04]  /*206b0*/  STL [R1+0x17fc], R10 ;  /* 0x0017fc0a01007387 */ /* 0x0001e80000100800 */
[----:B0-----:R-:W2:Y:S04]  /*206c0*/  LDL.LU R10, [R1+0x14] ;  /* 0x00001400010a7983 */ /* 0x001ea80000300800 */
[----:B------:R0:W-:Y:S04]  /*206d0*/  STL [R1+0x17f8], R11 ;  /* 0x0017f80b01007387 */ /* 0x0001e80000100800 */
[----:B0-----:R-:W3:Y:S04]  /*206e0*/  LDL.LU R11, [R1+0x1c] ;  /* 0x00001c00010b7983 */ /* 0x001ee80000300800 */
[----:B------:R0:W-:Y:S04]  /*206f0*/  STL.64 [R1+0x60], R20 ;  /* 0x0000601401007387 */ /* 0x0001e80000100a00 */
[----:B------:R1:W-:Y:S01]  /*20700*/  STL.64 [R1+0x68], R22 ;  /* 0x0000681601007387 */ /* 0x0003e20000100a00 */
[----:B0-----:R-:W-:-:S03]  /*20710*/  IMAD.MOV.U32 R20, RZ, RZ, R26 ;  /* 0x000000ffff147224 */ /* 0x001fc600078e001a */
[----:B------:R-:W3:Y:S01]  /*20720*/  LDL.LU R26, [R1+0x1810] ;  /* 0x00181000011a7983 */ /* 0x000ee20000300800 */
[----:B------:R-:W-:-:S03]  /*20730*/  IMAD.MOV.U32 R21, RZ, RZ, R27 ;  /* 0x000000ffff157224 */ /* 0x000fc600078e001b */
[----:B-1----:R4:W-:Y:S04]  /*20740*/  STL.64 [R1+0x70], R12 ;  /* 0x0000700c01007387 */ /* 0x0029e80000100a00 */
[----:B------:R2:W-:Y:S04]  /*20750*/  STL.64 [R1+0x78], R14 ;  /* 0x0000780e01007387 */ /* 0x0005e80000100a00 */
[----:B------:R-:W3:Y:S01]  /*20760*/  LDL.LU R27, [R1+0x180c] ;  /* 0x00180c00011b7983 */ /* 0x000ee20000300800 */
[----:B------:R-:W-:-:S03]  /*20770*/  IMAD.MOV.U32 R22, RZ, RZ, R19 ;  /* 0x000000ffff167224 */ /* 0x000fc600078e0013 */
[----:B------:R-:W3:Y:S04]  /*20780*/  LDL.LU R19, [R1+0x1808] ;  /* 0x0018080001137983 */ /* 0x000ee80000300800 */
[----:B------:R-:W3:Y:S01]  /*20790*/  LDL.LU R23, [R1+0x2c] ;  /* 0x00002c0001177983 */ /* 0x000ee20000300800 */
[----:B----4-:R-:W-:Y:S02]  /*207a0*/  IMAD.MOV.U32 R12, RZ, RZ, R8 ;  /* 0x000000ffff0c7224 */ /* 0x010fe400078e0008 */
[----:B-----5:R-:W-:Y:S02]  /*207b0*/  IMAD.MOV.U32 R13, RZ, RZ, R9 ;  /* 0x000000ffff0d7224 */ /* 0x020fe400078e0009 */
[----:B--2---:R-:W-:Y:S02]  /*207c0*/  IMAD.MOV.U32 R14, RZ, RZ, R10 ;  /* 0x000000ffff0e7224 */ /* 0x004fe400078e000a */
[----:B---3--:R-:W-:-:S07]  /*207d0*/  IMAD.MOV.U32 R15, RZ, RZ, R11 ;  /* 0x000000ffff0f7224 */ /* 0x008fce00078e000b */
[----:B------:R-:W-:Y:S01]  /*207e0*/  HMMA.16816.F32 R12, R12, R28, R24 ;  /* 0x0000001c0c0c723c */ /* 0x000fe20000001818 */
[----:B------:R-:W2:Y:S04]  /*207f0*/  LDL R26, [R1+0xb8] ;  /* 0x0000b800011a7983 */ /* 0x000ea80000100800 */
[----:B------:R-:W3:Y:S01]  /*20800*/  LDL R27, [R1+0xbc] ;  /* 0x0000bc00011b7983 */ /* 0x000ee20000100800 */
[----:B------:R-:W-:Y:S02]  /*20810*/  F2FP.F16.E4M3.UNPACK_B R2, R2.H1 ;  /* 0x00000002ff02723e */ /* 0x000fe400030006ff */
[----:B------:R-:W-:-:S07]  /*20820*/  F2FP.F16.E4M3.UNPACK_B R3, R3.H1 ;  /* 0x00000003ff03723e */ /* 0x000fce00030006ff */
[----:B------:R-:W-:Y:S07]  /*20830*/  HMMA.16816.F32 R16, R20, R2, R16 ;  /* 0x000000021410723c */ /* 0x000fee0000001810 */
[----:B------:R-:W-:Y:S02]  /*20840*/  IMAD.MOV.U32 R20, RZ, RZ, R8 ;  /* 0x000000ffff147224 */ /* 0x000fe400078e0008 */
[----:B------:R-:W4:Y:S01]  /*20850*/  LDL.LU R8, [R1+0x1804] ;  /* 0x0018040001087983 */ /* 0x000f220000300800 */
[----:B------:R-:W-:-:S02]  /*20860*/  IMAD.MOV.U32 R21, RZ, RZ, R9 ;  /* 0x000000ffff157224 */ /* 0x000fc400078e0009 */
[----:B------:R-:W-:Y:S01]  /*20870*/  IMAD.MOV.U32 R22, RZ, RZ, R10 ;  /* 0x000000ffff167224 */ /* 0x000fe200078e000a */
[----:B------:R-:W4:Y:S01]  /*20880*/  LDL.LU R9, [R1+0x1800] ;  /* 0x0018000001097983 */ /* 0x000f220000300800 */
[----:B------:R-:W-:-:S03]  /*20890*/  IMAD.MOV.U32 R23, RZ, RZ, R11 ;  /* 0x000000ffff177224 */ /* 0x000fc600078e000b */
[----:B------:R-:W4:Y:S04]  /*208a0*/  LDL.LU R10, [R1+0x17fc] ;  /* 0x0017fc00010a7983 */ /* 0x000f280000300800 */
[----:B------:R-:W4:Y:S04]  /*208b0*/  LDL.LU R11, [R1+0x17f8] ;  /* 0x0017f800010b7983 */ /* 0x000f280000300800 */
[----:B------:R-:W5:Y:S04]  /*208c0*/  LDL R24, [R1+0x80] ;  /* 0x0000800001187983 */ /* 0x000f680000100800 */
[----:B------:R-:W5:Y:S01]  /*208d0*/  LDL R25, [R1+0x88] ;  /* 0x0000880001197983 */ /* 0x000f620000100800 */
[----:B--2---:R-:W-:-:S03]  /*208e0*/  F2FP.F16.E4M3.UNPACK_B R28, R26 ;  /* 0x0000001aff1c723e */ /* 0x004fc600020006ff */
[----:B------:R-:W5:Y:S01]  /*208f0*/  LDL R26, [R1+0x90] ;  /* 0x00009000011a7983 */ /* 0x000f620000100800 */
[----:B---3--:R-:W-:-:S03]  /*20900*/  F2FP.F16.E4M3.UNPACK_B R29, R27 ;  /* 0x0000001bff1d723e */ /* 0x008fc600020006ff */
[----:B------:R-:W5:Y:S01]  /*20910*/  LDL R27, [R1+0x98] ;  /* 0x00009800011b7983 */ /* 0x000f620000100800 */
[----:B----4-:R-:W-:Y:S03]  /*20920*/  HMMA.16816.F32 R8, R20, R2, R8 ;  /* 0x000000021408723c */ /* 0x010fe60000001808 */
[----:B------:R-:W2:Y:S04]  /*20930*/  LDL.LU R22, [R1+0x80] ;  /* 0x0000800001167983 */ /* 0x000ea80000300800 */
[----:B------:R-:W3:-:S15]  /*20940*/  LDL.LU R23, [R1+0x88] ;  /* 0x0000880001177983 */ /* 0x000ede0000300800 */
[----:B------:R-:W-:-:S01]  /*20950*/  NOP ;  /* 0x0000000000007918 */ /* 0x000fc20000000000 */
[----:B------:R0:W-:Y:S04]  /*20960*/  STL.64 [R1+0x17e0], R10 ;  /* 0x0017e00a01007387 */ /* 0x0001e80000100a00 */
[----:B0-----:R-:W4:Y:S04]  /*20970*/  LDL.LU R10, [R1+0x78] ;  /* 0x00007800010a7983 */ /* 0x001f280000300800 */
[----:B------:R-:W4:Y:S04]  /*20980*/  LDL R11, [R1+0xf0] ;  /* 0x0000f000010b7983 */ /* 0x000f280000100800 */
[----:B------:R0:W-:Y:S04]  /*20990*/  STL.64 [R1+0x17d8], R8 ;  /* 0x0017d80801007387 */ /* 0x0001e80000100a00 */
[----:B0-----:R-:W4:Y:S04]  /*209a0*/  LDL.LU R8, [R1+0x68] ;  /* 0x0000680001087983 */ /* 0x001f280000300800 */
[----:B------:R-:W4:Y:S01]  /*209b0*/  LDL.LU R9, [R1+0x70] ;  /* 0x0000700001097983 */ /* 0x000f220000300800 */
[----:B-----5:R-:W-:-:S15]  /*209c0*/  HMMA.16816.F32 R4, R24, R28, R4 ;  /* 0x0000001c1804723c */ /* 0x020fde0000001804 */
[----:B------:R-:W-:-:S08]  /*209d0*/  NOP ;  /* 0x0000000000007918 */ /* 0x000fd00000000000 */
[----:B------:R0:W-:Y:S04]  /*209e0*/  STL.64 [R1+0x17c8], R6 ;  /* 0x0017c80601007387 */ /* 0x0001e80000100a00 */
[----:B0-----:R-:W5:Y:S04]  /*209f0*/  LDL.LU R6, [R1+0xa8] ;  /* 0x0000a80001067983 */ /* 0x001f680000300800 */
[----:B------:R-:W4:Y:S04]  /*20a00*/  LDL.LU R7, [R1+0xac] ;  /* 0x0000ac0001077983 */ /* 0x000f280000300800 */
[----:B------:R0:W-:Y:S04]  /*20a10*/  STL.64 [R1+0x17c0], R4 ;  /* 0x0017c00401007387 */ /* 0x0001e80000100a00 */
[----:B0-----:R-:W4:Y:S04]  /*20a20*/  LDL.LU R4, [R1+0xbc] ;  /* 0x0000bc0001047983 */ /* 0x001f280000300800 */
[----:B------:R-:W4:Y:S01]  /*20a30*/  LDL.LU R5, [R1+0xe0] ;  /* 0x0000e00001057983 */ /* 0x000f220000300800 */
[----:B--2---:R-:W-:-:S02]  /*20a40*/  IMAD.MOV.U32 R20, RZ, RZ, R22 ;  /* 0x000000ffff147224 */ /* 0x004fc400078e0016 */
[----:B---3--:R-:W-:Y:S01]  /*20a50*/  IMAD.MOV.U32 R21, RZ, RZ, R23 ;  /* 0x000000ffff157224 */ /* 0x008fe200078e0017 */
[----:B-----5:R-:W-:Y:S01]  /*20a60*/  F2FP.F16.E4M3.UNPACK_B R2, R6 ;  /* 0x00000006ff02723e */ /* 0x020fe200020006ff */
[----:B----4-:R0:W-:Y:S04]  /*20a70*/  STL.64 [R1+0x17d0], R6 ;  /* 0x0017d00601007387 */ /* 0x0101e80000100a00 */
        /* <DEDUP_REMOVED lines=13> */
[----:B------:R-:W0:Y:S04]  /*20b50*/  LDSM.16.M88.4 R12, [R5+UR9+0x8180] ;  /* 0x00818009050c783b */ /* 0x000e280008000200 */
[----:B------:R-:W2:Y:S04]  /*20b60*/  LDL.LU R25, [R1+0x84] ;  /* 0x0000840001197983 */ /* 0x000ea80000300800 */
[----:B------:R-:W5:Y:S04]  /*20b70*/  LDL.LU R26, [R1+0x8c] ;  /* 0x00008c00011a7983 */ /* 0x000f680000300800 */
[----:B------:R-:W5:Y:S01]  /*20b80*/  LDL.LU R27, [R1+0x94] ;  /* 0x00009400011b7983 */ /* 0x000f620000300800 */
[----:B----4-:R-:W-:Y:S07]  /*20b90*/  HMMA.16816.F32 R16, R20, R2, R16 ;  /* 0x000000021410723c */ /* 0x010fee0000001810 */
[----:B------:R-:W-:-:S02]  /*20ba0*/  IMAD.MOV.U32 R21, RZ, RZ, R8 ;  /* 0x000000ffff157224 */ /* 0x000fc400078e0008 */
[----:B------:R-:W-:Y:S02]  /*20bb0*/  IMAD.MOV.U32 R22, RZ, RZ, R9 ;  /* 0x000000ffff167224 */ /* 0x000fe400078e0009 */
[----:B------:R-:W-:Y:S01]  /*20bc0*/  IMAD.MOV.U32 R23, RZ, RZ, R10 ;  /* 0x000000ffff177224 */ /* 0x000fe200078e000a */
[----:B0-----:R-:W-:Y:S04]  /*20bd0*/  STL.64 [R1+0xc0], R12 ;  /* 0x0000c00c01007387 */ /* 0x001fe80000100a00 */
[----:B------:R-:W-:Y:S04]  /*20be0*/  STL.64 [R1+0xc8], R14 ;  /* 0x0000c80e01007387 */ /* 0x000fe80000100a00 */
[----:B------:R-:W0:Y:S04]  /*20bf0*/  LDSM.16.MT88.4 R12, [R11+UR9+0x6000] ;  /* 0x006000090b0c783b */ /* 0x000e280008004200 */
[----:B------:R-:W1:Y:S04]  /*20c00*/  LDSM.16.MT88.4 R8, [R11+UR9+0x6400] ;  /* 0x006400090b08783b */ /* 0x000e680008004200 */
[----:B0-----:R-:W-:Y:S04]  /*20c10*/  STL.64 [R1+0x10], R12 ;  /* 0x0000100c01007387 */ /* 0x001fe80000100a00 */
[----:B------:R0:W-:Y:S04]  /*20c20*/  STL.64 [R1+0x18], R14 ;  /* 0x0000180e01007387 */ /* 0x0001e80000100a00 */
[----:B0-----:R-:W4:Y:S04]  /*20c30*/  LDL.LU.64 R14, [R1+0x17f0] ;  /* 0x0017f000010e7983 */ /* 0x001f280000300a00 */
[----:B------:R-:W4:Y:S04]  /*20c40*/  LDL.LU.64 R12, [R1+0x17e8] ;  /* 0x0017e800010c7983 */ /* 0x000f280000300a00 */
        /* <DEDUP_REMOVED lines=15> */
[----:B-1----:R-:W4:Y:S04]  /*20d40*/  LDL.LU R10, [R1+0x74] ;  /* 0x00007400010a7983 */ /* 0x002f280000300800 */
[----:B------:R1:W-:Y:S04]  /*20d50*/  STL [R1+0x17b0], R11 ;  /* 0x0017b00b01007387 */ /* 0x0003e80000100800 */
[----:B-1----:R-:W4:Y:S04]  /*20d60*/  LDL.LU R11, [R1+0x7c] ;  /* 0x00007c00010b7983 */ /* 0x002f280000300800 */
[----:B------:R-:W2:Y:S04]  /*20d70*/  LDL R23, [R1+0x9c] ;  /* 0x00009c0001177983 */ /* 0x000ea80000100800 */
[----:B0-----:R-:W-:Y:S04]  /*20d80*/  STL.64 [R1+0xe0], R4 ;  /* 0x0000e00401007387 */ /* 0x001fe80000100a00 */
[----:B------:R0:W-:Y:S04]  /*20d90*/  STL.64 [R1+0xe8], R6 ;  /* 0x0000e80601007387 */ /* 0x0001e80000100a00 */
[----:B0-----:R-:W5:Y:S02]  /*20da0*/  LDL.LU.64 R6, [R1+0x17d0] ;  /* 0x0017d00001067983 */ /* 0x001f640000300a00 */
[----:B-----5:R-:W-:-:S02]  /*20db0*/  F2FP.F16.E4M3.UNPACK_B R2, R6.H1 ;  /* 0x00000006ff02723e */ /* 0x020fc400030006ff */
        /* <DEDUP_REMOVED lines=8> */
[----:B------:R-:W-:-:S07]  /*20e40*/  IMAD.MOV.U32 R22, RZ, RZ, R27 ;  /* 0x000000ffff167224 */ /* 0x000fce00078e001b */
        /* <DEDUP_REMOVED lines=10> */
[----:B----4-:R-:W-:Y:S02]  /*20ef0*/  IMAD.MOV.U32 R26, RZ, RZ, R10 ;  /* 0x000000ffff1a7224 */ /* 0x010fe400078e000a */
        /* <DEDUP_REMOVED lines=18> */
[----:B--2---:R-:W-:-:S15]  /*21020*/  HMMA.16816.F32 R4, R20, R28, R4 ;  /* 0x0000001c1404723c */ /* 0x004fde0000001804 */
[----:B------:R-:W-:-:S08]  /*21030*/  NOP ;  /* 0x0000000000007918 */ /* 0x000fd00000000000 */
[----:B------:R0:W-:Y:S04]  /*21040*/  STL.64 [R1+0x17a8], R6 ;  /* 0x0017a80601007387 */ /* 0x0001e80000100a00 */
[----:B0-----:R-:W2:Y:S04]  /*21050*/  LDL.LU R6, [R1+0xc0] ;  /* 0x0000c00001067983 */ /* 0x001ea80000300800 */
[----:B------:R-:W5:Y:S04]  /*21060*/  LDL.LU R7, [R1+0xc4] ;  /* 0x0000c40001077983 */ /* 0x000f680000300800 */
[----:B------:R0:W-:Y:S04]  /*21070*/  STL.64 [R1+0x17a0], R4 ;  /* 0x0017a00401007387 */ /* 0x0001e80000100a00 */
[----:B0-----:R-:W3:Y:S04]  /*21080*/  LDL.LU R4, [R1+0x30] ;  /* 0x0000300001047983 */ /* 0x001ee80000300800 */
[----:B------:R-:W4:Y:S04]  /*21090*/  LDL.LU R5, [R1+0x38] ;  /* 0x0000380001057983 */ /* 0x000f280000300800 */
[----:B------:R-:W2:Y:S04]  /*210a0*/  LDL.LU R20, [R1+0x10] ;  /* 0x0000100001147983 */ /* 0x000ea80000300800 */
[----:B------:R-:W2:Y:S04]  /*210b0*/  LDL.LU R21, [R1+0x18] ;  /* 0x0000180001157983 */ /* 0x000ea80000300800 */
[----:B------:R-:W2:Y:S04]  /*210c0*/  LDL.LU R22, [R1+0x40] ;  /* 0x0000400001167983 */ /* 0x000ea80000300800 */
[----:B------:R-:W5:Y:S04]  /*210d0*/  LDL R24, [R1+0x50] ;  /* 0x0000500001187983 */ /* 0x000f680000100800 */
[----:B------:R-:W5:Y:S04]  /*210e0*/  LDL R25, [R1+0x58] ;  /* 0x0000580001197983 */ /* 0x000f680000100800 */
[----:B------:R-:W2:Y:S01]  /*210f0*/  LDL.LU R23, [R1+0x48] ;  /* 0x0000480001177983 */ /* 0x000ea20000300800 */
[----:B---3--:R-:W-:-:S02]  /*21100*/  IMAD.MOV.U32 R26, RZ, RZ, R4 ;  /* 0x000000ffff1a7224 */ /* 0x008fc400078e0004 */
[----:B----4-:R-:W-:-:S07]  /*21110*/  IMAD.MOV.U32 R27, RZ, RZ, R5 ;  /* 0x000000ffff1b7224 */ /* 0x010fce00078e0005 */
[----:B-----5:R-:W-:Y:S01]  /*21120*/  HMMA.16816.F32 R24, R24, R28, R12 ;  /* 0x0000001c1818723c */ /* 0x020fe2000000180c */
[----:B------:R-:W3:Y:S01]  /*21130*/  LDL R15, [R1+0xf0] ;  /* 0x0000f000010f7983 */ /* 0x000ee20000100800 */
[----:B------:R-:W-:Y:S02]  /*21140*/  F2FP.F16.E4M3.UNPACK_B R2, R2 ;  /* 0x00000002ff02723e */ /* 0x000fe400020006ff */
[----:B------:R-:W-:-:S07]  /*21150*/  F2FP.F16.E4M3.UNPACK_B R3, R3 ;  /* 0x00000003ff03723e */ /* 0x000fce00020006ff */
[----:B--2---:R-:W-:-:S13]  /*21160*/  HMMA.16816.F32 R16, R20, R2, R16 ;  /* 0x000000021410723c */ /* 0x004fda0000001810 */
[----:B------:R-:W-:Y:S02]  /*21170*/  IMAD.MOV.U32 R28, RZ, RZ, R24 ;  /* 0x000000ffff1c7224 */ /* 0x000fe400078e0018 */
[----:B------:R-:W-:Y:S01]  /*21180*/  IMAD.MOV.U32 R14, RZ, RZ, R25 ;  /* 0x000000ffff0e7224 */ /* 0x000fe200078e0019 */
[----:B------:R-:W2:Y:S01]  /*21190*/  LDL.LU R24, [R1+0x14] ;  /* 0x0000140001187983 */ /* 0x000ea20000300800 */
[----:B------:R-:W-:Y:S02]  /*211a0*/  IMAD.MOV.U32 R13, RZ, RZ, R26 ;  /* 0x000000ffff0d7224 */ /* 0x000fe400078e001a */
[----:B------:R-:W-:Y:S01]  /*211b0*/  IMAD.MOV.U32 R12, RZ, RZ, R27 ;  /* 0x000000ffff0c7224 */ /* 0x000fe200078e001b */
[----:B------:R-:W4:Y:S04]  /*211c0*/  LDL.LU R25, [R1+0x1c] ;  /* 0x00001c0001197983 */ /* 0x000f280000300800 */
[----:B------:R-:W5:Y:S04]  /*211d0*/  LDL.LU R26, [R1+0x44] ;  /* 0x00004400011a7983 */ /* 0x000f680000300800 */
[----:B------:R-:W5:Y:S04]  /*211e0*/  LDL.LU R27, [R1+0x4c] ;  /* 0x00004c00011b7983 */ /* 0x000f680000300800 */
[----:B------:R0:W-:Y:S04]  /*211f0*/  STL.64 [R1+0x1798], R18 ;  /* 0x0017981201007387 */ /* 0x0001e80000100a00 */
[----:B------:R1:W-:Y:S01]  /*21200*/  STL.64 [R1+0x1790], R16 ;  /* 0x0017901001007387 */ /* 0x0003e20000100a00 */
[----:B0-----:R-:W-:-:S02]  /*21210*/  IMAD.MOV.U32 R18, RZ, RZ, R13 ;  /* 0x000000ffff127224 */ /* 0x001fc400078e000d */
[----:B------:R-:W-:Y:S02]  /*21220*/  IMAD.MOV.U32 R19, RZ, RZ, R12 ;  /* 0x000000ffff137224 */ /* 0x000fe400078e000c */
[----:B-1----:R-:W-:Y:S01]  /*21230*/  IMAD.MOV.U32 R17, RZ, RZ, R14 ;  /* 0x000000ffff117224 */ /* 0x002fe200078e000e */
[----:B---3--:R-:W0:Y:S04]  /*21240*/  LDSM.16.MT88.4 R20, [R15+UR9+0x6800] ;  /* 0x006800090f14783b */ /* 0x008e280008004200 */
[----:B------:R-:W1:Y:S04]  /*21250*/  LDSM.16.MT88.4 R12, [R15+UR9+0x6c00] ;  /* 0x006c00090f0c783b */ /* 0x000e680008004200 */
[----:B0-----:R0:W-:Y:S04]  /*21260*/  STL.64 [R1+0xa0], R20 ;  /* 0x0000a01401007387 */ /* 0x0011e80000100a00 */
[----:B------:R3:W-:Y:S04]  /*21270*/  STL.64 [R1+0xa8], R22 ;  /* 0x0000a81601007387 */ /* 0x0007e80000100a00 */
[----:B0-----:R-:W2:Y:S04]  /*21280*/  LDL.LU R20, [R1+0x50] ;  /* 0x0000500001147983 */ /* 0x001ea80000300800 */
[----:B-1----:R-:W-:Y:S04]  /*21290*/  STL.64 [R1+0xb0], R12 ;  /* 0x0000b00c01007387 */ /* 0x002fe80000100a00 */
[----:B------:R-:W-:Y:S04]  /*212a0*/  STL.64 [R1+0xb8], R14 ;  /* 0x0000b80e01007387 */ /* 0x000fe80000100a00 */
[----:B------:R-:W2:Y:S01]  /*212b0*/  LDL.LU R21, [R1+0x58] ;  /* 0x0000580001157983 */ /* 0x000ea20000300800 */
[----:B------:R-:W-:Y:S01]  /*212c0*/  IMAD.MOV.U32 R16, RZ, RZ, R28 ;  /* 0x000000ffff107224 */ /* 0x000fe200078e001c */
[----:B------:R-:W-:Y:S01]  /*212d0*/  F2FP.F16.E4M3.UNPACK_B R28, R6.H1 ;  /* 0x00000006ff1c723e */ /* 0x000fe200030006ff */
[----:B---3--:R-:W-:Y:S01]  /*212e0*/  IMAD.MOV.U32 R22, RZ, RZ, R4 ;  /* 0x000000ffff167224 */ /* 0x008fe200078e0004 */
[----:B------:R-:W-:Y:S01]  /*212f0*/  F2FP.F16.E4M3.UNPACK_B R29, R7.H1 ;  /* 0x00000007ff1d723e */ /* 0x000fe200030006ff */
[----:B------:R-:W-:-:S02]  /*21300*/  IMAD.MOV.U32 R23, RZ, RZ, R5 ;  /* 0x000000ffff177224 */ /* 0x000fc400078e0005 */
[----:B------:R-:W0:Y:S05]  /*21310*/  LDSM.16.MT88.4 R4, [R0+UR9+0x6800] ;  /* 0x006800090004783b */ /* 0x000e2a0008004200 */
[----:B--2---:R-:W-:Y:S01]  /*21320*/  HMMA.16816.F32 R8, R20, R2, R8 ;  /* 0x000000021408723c */ /* 0x004fe20000001808 */
[----:B------:R-:W2:Y:S04]  /*21330*/  LDL.LU R2, [R1+0xe0] ;  /* 0x0000e00001027983 */ /* 0x000ea80000300800 */
[----:B------:R-:W3:Y:S04]  /*21340*/  LDL.LU R3, [R1+0xe4] ;  /* 0x0000e40001037983 */ /* 0x000ee80000300800 */
[----:B------:R-:W2:Y:S04]  /*21350*/  LDL.LU R20, [R1+0x54] ;  /* 0x0000540001147983 */ /* 0x000ea80000300800 */
[----:B------:R-:W3:Y:S04]  /*21360*/  LDL.LU R21, [R1+0x5c] ;  /* 0x00005c0001157983 */ /* 0x000ee80000300800 */
[----:B------:R-:W3:Y:S04]  /*21370*/  LDL.LU R22, [R1+0x34] ;  /* 0x0000340001167983 */ /* 0x000ee80000300800 */
[----:B------:R-:W3:Y:S04]  /*21380*/  LDL.LU R23, [R1+0x3c] ;  /* 0x00003c0001177983 */ /* 0x000ee80000300800 */
[----:B0-----:R-:W-:Y:S04]  /*21390*/  STL.64 [R1+0x20], R4 ;  /* 0x0000200401007387 */ /* 0x001fe80000100a00 */
[----:B------:R-:W-:Y:S04]  /*213a0*/  STL.64 [R1+0x28], R6 ;  /* 0x0000280601007387 */ /* 0x000fe80000100a00 */
[----:B------:R-:W0:Y:S04]  /*213b0*/  LDSM.16.MT88.4 R4, [R0+UR9+0x6c00] ;  /* 0x006c00090004783b */ /* 0x000e280008004200 */
[----:B0-----:R-:W-:Y:S04]  /*213c0*/  STL.64 [R1+0x60], R4 ;  /* 0x0000600401007387 */ /* 0x001fe80000100a00 */
[----:B------:R0:W-:Y:S04]  /*213d0*/  STL.64 [R1+0x68], R6 ;  /* 0x0000680601007387 */ /* 0x0001e80000100a00 */
[----:B0-----:R-:W2:Y:S04]  /*213e0*/  LDL.LU.64 R6, [R1+0x17a8] ;  /* 0x0017a80001067983 */ /* 0x001ea80000300a00 */
[----:B------:R-:W2:Y:S01]  /*213f0*/  LDL.LU.64 R4, [R1+0x17a0] ;  /* 0x0017a00001047983 */ /* 0x000ea20000300a00 */
[----:B------:R-:W-:-:S02]  /*21400*/  IMAD.MOV.U32 R12, RZ, RZ, R24 ;  /* 0x000000ffff0c7224 */ /* 0x000fc400078e0018 */
[----:B----4-:R-:W-:Y:S02]  /*21410*/  IMAD.MOV.U32 R13, RZ, RZ, R25 ;  /* 0x000000ffff0d7224 */ /* 0x010fe400078e0019 */
[----:B-----5:R-:W-:Y:S02]  /*21420*/  IMAD.MOV.U32 R14, RZ, RZ, R26 ;  /* 0x000000ffff0e7224 */ /* 0x020fe400078e001a */
[----:B------:R-:W-:-:S07]  /*21430*/  IMAD.MOV.U32 R15, RZ, RZ, R27 ;  /* 0x000000ffff0f7224 */ /* 0x000fce00078e001b */
[----:B--2---:R-:W-:Y:S07]  /*21440*/  HMMA.16816.F32 R4, R12, R28, R4 ;  /* 0x0000001c0c04723c */ /* 0x004fee0000001804 */
[----:B------:R-:W-:Y:S02]  /*21450*/  IMAD.MOV.U32 R12, RZ, RZ, R20 ;  /* 0x000000ffff0c7224 */ /* 0x000fe400078e0014 */
[----:B---3--:R-:W-:Y:S02]  /*21460*/  IMAD.MOV.U32 R13, RZ, RZ, R21 ;  /* 0x000000ffff0d7224 */ /* 0x008fe400078e0015 */
[----:B------:R-:W-:-:S02]  /*21470*/  IMAD.MOV.U32 R14, RZ, RZ, R22 ;  /* 0x000000ffff0e7224 */ /* 0x000fc400078e0016 */
[----:B------:R-:W-:-:S07]  /*21480*/  IMAD.MOV.U32 R15, RZ, RZ, R23 ;  /* 0x000000ffff0f7224 */ /* 0x000fce00078e0017 */
[----:B------:R-:W-:Y:S01]  /*21490*/  HMMA.16816.F32 R12, R12, R28, R16 ;  /* 0x0000001c0c0c723c */ /* 0x000fe20000001810 */
[----:B------:R-:W2:Y:S04]  /*214a0*/  LDL.LU.64 R18, [R1+0x1798] ;  /* 0x0017980001127983 */ /* 0x000ea80000300a00 */
[----:B------:R-:W2:Y:S01]  /*214b0*/  LDL.LU.64 R16, [R1+0x1790] ;  /* 0x0017900001107983 */ /* 0x000ea20000300a00 */
[----:B------:R-:W-:Y:S02]  /*214c0*/  F2FP.F16.E4M3.UNPACK_B R2, R2.H1 ;  /* 0x00000002ff02723e */ /* 0x000fe400030006ff */
[----:B------:R-:W-:Y:S01]  /*214d0*/  F2FP.F16.E4M3.UNPACK_B R3, R3.H1 ;  /* 0x00000003ff03723e */ /* 0x000fe200030006ff */
[----:B------:R-:W3:Y:S04]  /*214e0*/  LDL R28, [R1+0xc8] ;  /* 0x0000c800011c7983 */ /* 0x000ee80000100800 */
[----:B------:R-:W4:Y:S02]  /*214f0*/  LDL R29, [R1+0xcc] ;  /* 0x0000cc00011d7983 */ /* 0x000f240000100800 */
[-C--:B------:R-:W-:Y:S06]  /*21500*/  HMMA.16816.F32 R8, R20, R2.reuse, R8 ;  /* 0x000000021408723c */ /* 0x080fec0000001808 */
[----:B--2---:R-:W-:Y:S01]  /*21510*/  HMMA.16816.F32 R24, R24, R2, R16 ;  /* 0x000000021818723c */ /* 0x004fe20000001810 */
[----:B------:R-:W2:Y:S04]  /*21520*/  LDL R16, [R1+0xa0] ;  /* 0x0000a00001107983 */ /* 0x000ea80000100800 */
[----:B------:R-:W2:Y:S04]  /*21530*/  LDL R17, [R1+0xa8] ;  /* 0x0000a80001117983 */ /* 0x000ea80000100800 */
[----:B------:R-:W2:Y:S04]  /*21540*/  LDL R18, [R1+0xb0] ;  /* 0x0000b00001127983 */ /* 0x000ea80000100800 */
[----:B------:R-:W2:Y:S04]  /*21550*/  LDL R19, [R1+0xb8] ;  /* 0x0000b80001137983 */ /* 0x000ea80000100800 */
[----:B------:R-:W5:Y:S04]  /*21560*/  LDL R2, [R1+0xe8] ;  /* 0x0000e80001027983 */ /* 0x000f680000100800 */
[----:B------:R-:W5:Y:S04]  /*21570*/  LDL R3, [R1+0xec] ;  /* 0x0000ec0001037983 */ /* 0x000f680000100800 */
[----:B------:R0:W-:Y:S04]  /*21580*/  STL.64 [R1+0x1770], R10 ;  /* 0x0017700a01007387 */ /* 0x0001e80000100a00 */
[----:B0-----:R-:W5:Y:S04]  /*21590*/  LDL.LU R10, [R1+0xc8] ;  /* 0x0000c800010a7983 */ /* 0x001f680000300800 */
[----:B------:R-:W5:Y:S01]  /*215a0*/  LDL.LU R11, [R1+0xcc] ;  /* 0x0000cc00010b7983 */ /* 0x000f620000300800 */
[----:B---3--:R-:W-:-:S02]  /*215b0*/  F2FP.F16.E4M3.UNPACK_B R28, R28 ;  /* 0x0000001cff1c723e */ /* 0x008fc400020006ff */
[----:B----4-:R-:W-:Y:S01]  /*215c0*/  F2FP.F16.E4M3.UNPACK_B R29, R29 ;  /* 0x0000001dff1d723e */ /* 0x010fe200020006ff */
[----:B------:R0:W-:Y:S04]  /*215d0*/  STL.64 [R1+0x1768], R8 ;  /* 0x0017680801007387 */ /* 0x0001e80000100a00 */
[----:B0-----:R-:W3:Y:S04]  /*215e0*/  LDL.LU R8, [R1+0x68] ;  /* 0x0000680001087983 */ /* 0x001ee80000300800 */
[----:B------:R-:W4:Y:S01]  /*215f0*/  LDL R9, [R1+0xf0] ;  /* 0x0000f00001097983 */ /* 0x000f220000100800 */
[----:B--2---:R-:W-:Y:S03]  /*21600*/  HMMA.16816.F32 R4, R16, R28, R4 ;  /* 0x0000001c1004723c */ /* 0x004fe60000001804 */
[----:B-----5:R0:W-:Y:S04]  /*21610*/  STL.64 [R1+0x1778], R10 ;  /* 0x0017780a01007387 */ /* 0x0201e80000100a00 */
[----:B0-----:R-:W2:Y:S04]  /*21620*/  LDL.LU R10, [R1+0x28] ;  /* 0x00002800010a7983 */ /* 0x001ea80000300800 */
[----:B------:R-:W5:-:S12]  /*21630*/  LDL.LU R11, [R1+0x60] ;  /* 0x00006000010b7983 */ /* 0x000f580000300800 */
[----:B------:R0:W-:Y:S04]  /*21640*/  STL.64 [R1+0x1788], R6 ;  /* 0x0017880601007387 */ /* 0x0001e80000100a00 */
[----:B0-----:R-:W4:Y:S01]  /*21650*/  LDL.LU R7, [R1+0x20] ;  /* 0x0000200001077983 */ /* 0x001f220000300800 */
[----:B---3--:R-:W-:-:S03]  /*21660*/  IMAD.MOV.U32 R23, RZ, RZ, R8 ;  /* 0x000000ffff177224 */ /* 0x008fc600078e0008 */
[----:B------:R-:W-:Y:S04]  /*21670*/  STL.64 [R1+0x1780], R4 ;  /* 0x0017800401007387 */ /* 0x000fe80000100a00 */
[----:B------:R-:W3:Y:S04]  /*21680*/  LDL.LU R16, [R1+0xa0] ;  /* 0x0000a00001107983 */ /* 0x000ee80000300800 */
[----:B------:R-:W3:Y:S04]  /*21690*/  LDL.LU R17, [R1+0xa8] ;  /* 0x0000a80001117983 */ /* 0x000ee80000300800 */
[----:B------:R-:W3:Y:S04]  /*216a0*/  LDL.LU R18, [R1+0xb0] ;  /* 0x0000b00001127983 */ /* 0x000ee80000300800 */
[----:B------:R-:W3:Y:S01]  /*216b0*/  LDL.LU R19, [R1+0xb8] ;  /* 0x0000b80001137983 */ /* 0x000ee20000300800 */
[----:B--2---:R-:W-:-:S02]  /*216c0*/  IMAD.MOV.U32 R21, RZ, RZ, R10 ;  /* 0x000000ffff157224 */ /* 0x004fc400078e000a */
[----:B-----5:R-:W-:Y:S02]  /*216d0*/  IMAD.MOV.U32 R22, RZ, RZ, R11 ;  /* 0x000000ffff167224 */ /* 0x020fe400078e000b */
[----:B----4-:R-:W-:-:S07]  /*216e0*/  IMAD.MOV.U32 R20, RZ, RZ, R7 ;  /* 0x000000ffff147224 */ /* 0x010fce00078e0007 */
[----:B------:R-:W-:Y:S01]  /*216f0*/  HMMA.16816.F32 R12, R20, R28, R12 ;  /* 0x0000001c140c723c */ /* 0x000fe2000000180c */
[----:B------:R-:W2:Y:S01]  /*21700*/  LDL.LU R29, [R1+0xf4] ;  /* 0x0000f400011d7983 */ /* 0x000ea20000300800 */
[----:B------:R-:W-:Y:S02]  /*21710*/  F2FP.F16.E4M3.UNPACK_B R2, R2 ;  /* 0x00000002ff02723e */ /* 0x000fe400020006ff */
[----:B------:R-:W-:Y:S02]  /*21720*/  F2FP.F16.E4M3.UNPACK_B R3, R3 ;  /* 0x00000003ff03723e */ /* 0x000fe400020006ff */
[----:B--2---:R-:W0:Y:S04]  /*21730*/  LDSM.16.M88.4 R20, [R29+UR9+0x8180] ;  /* 0x008180091d14783b */ /* 0x004e280008000200 */
[----:B0-----:R0:W-:Y:S02]  /*21740*/  STL.64 [R1+0xd0], R20 ;  /* 0x0000d01401007387 */ /* 0x0011e40000100a00 */
[----:B0-----:R-:W-:-:S02]  /*21750*/  IMAD.MOV.U32 R20, RZ, RZ, R7 ;  /* 0x000000ffff147224 */ /* 0x001fc400078e0007 */
[----:B---3--:R-:W-:Y:S01]  /*21760*/  HMMA.16816.F32 R4, R16, R2, R24 ;  /* 0x000000021004723c */ /* 0x008fe20000001818 */
[----:B------:R0:W-:Y:S01]  /*21770*/  STL.64 [R1+0xd8], R22 ;  /* 0x0000d81601007387 */ /* 0x0001e20000100a00 */
[----:B------:R-:W-:-:S03]  /*21780*/  IMAD.MOV.U32 R21, RZ, RZ, R10 ;  /* 0x000000ffff157224 */ /* 0x000fc600078e000a */
[----:B------:R-:W2:Y:S04]  /*21790*/  LDL.LU R18, [R1+0x64] ;  /* 0x0000640001127983 */ /* 0x000ea80000300800 */
[----:B------:R-:W3:Y:S01]  /*217a0*/  LDL.LU R19, [R1+0x6c] ;  /* 0x00006c0001137983 */ /* 0x000ee20000300800 */
[----:B0-----:R-:W-:Y:S02]  /*217b0*/  IMAD.MOV.U32 R22, RZ, RZ, R11 ;  /* 0x000000ffff167224 */ /* 0x001fe400078e000b */
[----:B------:R-:W-:-:S12]  /*217c0*/  IMAD.MOV.U32 R23, RZ, RZ, R8 ;  /* 0x000000ffff177224 */ /* 0x000fd800078e0008 */
        /* <DEDUP_REMOVED lines=12> */
[----:B0-----:R-:W5:Y:S02]  /*21890*/  LDL.LU.64 R10, [R1+0x1778] ;  /* 0x00177800010a7983 */ /* 0x001f640000300a00 */
[----:B-----5:R-:W-:-:S02]  /*218a0*/  F2FP.F16.E4M3.UNPACK_B R16, R10.H1 ;  /* 0x0000000aff10723e */ /* 0x020fc400030006ff */
[----:B------:R-:W-:Y:S02]  /*218b0*/  F2FP.F16.E4M3.UNPACK_B R17, R11.H1 ;  /* 0x0000000bff11723e */ /* 0x000fe400030006ff */
[----:B------:R-:W0:Y:S04]  /*218c0*/  LDSM.16.MT88.4 R8, [R0+UR9+0x7000] ;  /* 0x007000090008783b */ /* 0x000e280008004200 */
[----:B0-----:R-:W-:Y:S04]  /*218d0*/  STL.64 [R1+0x80], R8 ;  /* 0x0000800801007387 */ /* 0x001fe80000100a00 */
[----:B------:R0:W-:Y:S04]  /*218e0*/  STL.64 [R1+0x88], R10 ;  /* 0x0000880a01007387 */ /* 0x0001e80000100a00 */
[----:B0-----:R-:W5:Y:S04]  /*218f0*/  LDL.LU.64 R10, [R1+0x1770] ;  /* 0x00177000010a7983 */ /* 0x001f680000300a00 */
[----:B------:R-:W5:Y:S02]  /*21900*/  LDL.LU.64 R8, [R1+0x1768] ;  /* 0x0017680001087983 */ /* 0x000f640000300a00 */
[----:B-----5:R-:W-:Y:S02]  /*21910*/  HMMA.16816.F32 R8, R20, R2, R8 ;  /* 0x000000021408723c */ /* 0x020fe40000001808 */
[----:B------:R-:W-:-:S15]  /*21920*/  LDSM.16.M88.4 R20, [R29+UR9+0xc180] ;  /* 0x00c180091d14783b */ /* 0x000fde0008000200 */
[----:B------:R-:W-:-:S06]  /*21930*/  NOP ;  /* 0x0000000000007918 */ /* 0x000fcc0000000000 */
[----:B------:R-:W-:Y:S04]  /*21940*/  STL.64 [R1+0x1750], R10 ;  /* 0x0017500a01007387 */ /* 0x000fe80000100a00 */
[----:B------:R-:W-:Y:S04]  /*21950*/  STL.64 [R1+0x1748], R8 ;  /* 0x0017480801007387 */ /* 0x000fe80000100a00 */
[----:B------:R-:W0:Y:S04]  /*21960*/  LDSM.16.MT88.4 R8, [R0+UR9+0x7400] ;  /* 0x007400090008783b */ /* 0x000e280008004200 */
[----:B------:R-:W5:Y:S04]  /*21970*/  LDL.LU R2, [R1+0xe8] ;  /* 0x0000e80001027983 */ /* 0x000f680000300800 */
[----:B------:R-:W5:Y:S04]  /*21980*/  LDL.LU R3, [R1+0xec] ;  /* 0x0000ec0001037983 */ /* 0x000f680000300800 */
[----:B0-----:R0:W-:Y:S04]  /*21990*/  STL.64 [R1+0x50], R8 ;  /* 0x0000500801007387 */ /* 0x0011e80000100a00 */
[----:B------:R-:W-:Y:S01]  /*219a0*/  STL.64 [R1+0x58], R10 ;  /* 0x0000580a01007387 */ /* 0x000fe20000100a00 */
[----:B0-----:R-:W-:-:S02]  /*219b0*/  IMAD.MOV.U32 R8, RZ, RZ, R27 ;  /* 0x000000ffff087224 */ /* 0x001fc400078e001b */
[----:B------:R-:W-:-:S03]  /*219c0*/  IMAD.MOV.U32 R9, RZ, RZ, R26 ;  /* 0x000000ffff097224 */ /* 0x000fc600078e001a */
[----:B------:R0:W-:Y:S04]  /*219d0*/  STL [R1+0x175c], R8 ;  /* 0x00175c0801007387 */ /* 0x0001e80000100800 */
[----:B0-----:R-:W2:Y:S04]  /*219e0*/  LDL.LU R8, [R1+0xac] ;  /* 0x0000ac0001087983 */ /* 0x001ea80000300800 */
[----:B------:R0:W-:Y:S04]  /*219f0*/  STL [R1+0x1760], R9 ;  /* 0x0017600901007387 */ /* 0x0001e80000100800 */
[----:B0-----:R-:W3:Y:S04]  /*21a00*/  LDL.LU R9, [R1+0xa4] ;  /* 0x0000a40001097983 */ /* 0x001ee80000300800 */
[----:B------:R0:W-:Y:S04]  /*21a10*/  STL [R1+0x1740], R0 ;  /* 0x0017400001007387 */ /* 0x0001e80000100800 */
[----:B0-----:R-:W4:Y:S01]  /*21a20*/  LDL.LU R0, [R1+0x50] ;  /* 0x0000500001007983 */ /* 0x001f220000300800 */
[----:B------:R-:W-:-:S02]  /*21a30*/  IMAD.MOV.U32 R28, RZ, RZ, R22 ;  /* 0x000000ffff1c7224 */ /* 0x000fc400078e0016 */
[----:B------:R-:W-:Y:S01]  /*21a40*/  IMAD.MOV.U32 R29, RZ, RZ, R23 ;  /* 0x000000ffff1d7224 */ /* 0x000fe200078e0017 */
[----:B----4-:R0:W-:Y:S04]  /*21a50*/  STL [R1+0x1758], R0 ;  /* 0x0017580001007387 */ /* 0x0101e80000100800 */
[----:B0-----:R-:W4:Y:S04]  /*21a60*/  LDL.LU R0, [R1+0x2c] ;  /* 0x00002c0001007983 */ /* 0x001f280000300800 */
[----:B------:R-:W-:Y:S04]  /*21a70*/  STL.64 [R1+0xc0], R20 ;  /* 0x0000c01401007387 */ /* 0x000fe80000100a00 */
[----:B------:R0:W-:Y:S04]  /*21a80*/  STL [R1+0x1718], R28 ;  /* 0x0017181c01007387 */ /* 0x0001e80000100800 */
[----:B0-----:R-:W5:Y:S04]  /*21a90*/  LDL R28, [R1+0xd4] ;  /* 0x0000d400011c7983 */ /* 0x001f680000100800 */
[----:B------:R0:W-:Y:S04]  /*21aa0*/  STL [R1+0x1714], R29 ;  /* 0x0017141d01007387 */ /* 0x0001e80000100800 */
[----:B0-----:R-:W5:Y:S04]  /*21ab0*/  LDL.LU R29, [R1+0x58] ;  /* 0x00005800011d7983 */ /* 0x001f680000300800 */
[----:B------:R-:W5:Y:S04]  /*21ac0*/  LDL R26, [R1+0xb4] ;  /* 0x0000b400011a7983 */ /* 0x000f680000100800 */
[----:B------:R-:W5:Y:S04]  /*21ad0*/  LDL R27, [R1+0xbc] ;  /* 0x0000bc00011b7983 */ /* 0x000f680000100800 */
[----:B------:R-:W5:Y:S01]  /*21ae0*/  LDL R20, [R1+0x24] ;  /* 0x0000240001147983 */ /* 0x000f620000100800 */
[----:B------:R-:W-:-:S02]  /*21af0*/  IMAD.MOV.U32 R10, RZ, RZ, R25 ;  /* 0x000000ffff0a7224 */ /* 0x000fc400078e0019 */
[----:B------:R-:W-:Y:S02]  /*21b00*/  IMAD.MOV.U32 R11, RZ, RZ, R24 ;  /* 0x000000ffff0b7224 */ /* 0x000fe400078e0018 */
[----:B---3--:R-:W-:Y:S02]  /*21b10*/  IMAD.MOV.U32 R24, RZ, RZ, R9 ;  /* 0x000000ffff187224 */ /* 0x008fe400078e0009 */
[----:B--2---:R-:W-:Y:S02]  /*21b20*/  IMAD.MOV.U32 R25, RZ, RZ, R8 ;  /* 0x000000ffff197224 */ /* 0x004fe400078e0008 */
[----:B------:R-:W-:Y:S02]  /*21b30*/  IMAD.MOV.U32 R22, RZ, RZ, R18 ;  /* 0x000000ffff167224 */ /* 0x000fe400078e0012 */
[----:B------:R-:W-:Y:S02]  /*21b40*/  IMAD.MOV.U32 R23, RZ, RZ, R19 ;  /* 0x000000ffff177224 */ /* 0x000fe400078e0013 */
[----:B----4-:R-:W-:Y:S01]  /*21b50*/  IMAD.MOV.U32 R21, RZ, RZ, R0 ;  /* 0x000000ffff157224 */ /* 0x010fe200078e0000 */
[-C--:B-----5:R-:W-:Y:S01]  /*21b60*/  HMMA.16816.F32 R4, R24, R16.reuse, R4 ;  /* 0x000000101804723c */ /* 0x0a0fe20000001804 */
[----:B------:R-:W2:Y:S05]  /*21b70*/  LDL R27, [R1+0xd0] ;  /* 0x0000d000011b7983 */ /* 0x000eaa0000100800 */
[----:B------:R-:W-:Y:S07]  /*21b80*/  HMMA.16816.F32 R12, R20, R16, R12 ;  /* 0x00000010140c723c */ /* 0x000fee000000180c */
[----:B------:R-:W-:-:S02]  /*21b90*/  IMAD.MOV.U32 R20, RZ, RZ, R9 ;  /* 0x000000ffff147224 */ /* 0x000fc400078e0009 */
[----:B------:R-:W3:Y:S01]  /*21ba0*/  LDL.LU R9, [R1+0x1760] ;  /* 0x0017600001097983 */ /* 0x000ee20000300800 */
[----:B------:R-:W-:-:S03]  /*21bb0*/  IMAD.MOV.U32 R21, RZ, RZ, R8 ;  /* 0x000000ffff157224 */ /* 0x000fc600078e0008 */
[----:B------:R-:W3:Y:S04]  /*21bc0*/  LDL.LU R8, [R1+0x175c] ;  /* 0x00175c0001087983 */ /* 0x000ee80000300800 */
[----:B------:R-:W3:Y:S04]  /*21bd0*/  LDL.LU R22, [R1+0xb4] ;  /* 0x0000b40001167983 */ /* 0x000ee80000300800 */
[----:B------:R-:W3:Y:S01]  /*21be0*/  LDL.LU R23, [R1+0xbc] ;  /* 0x0000bc0001177983 */ /* 0x000ee20000300800 */
[----:B------:R-:W-:Y:S02]  /*21bf0*/  F2FP.F16.E4M3.UNPACK_B R2, R2.H1 ;  /* 0x00000002ff02723e */ /* 0x000fe400030006ff */
[----:B------:R-:W-:Y:S01]  /*21c00*/  F2FP.F16.E4M3.UNPACK_B R3, R3.H1 ;  /* 0x00000003ff03723e */ /* 0x000fe200030006ff */
[----:B------:R-:W4:Y:S01]  /*21c10*/  LDL.LU R16, [R1+0x24] ;  /* 0x0000240001107983 */ /* 0x000f220000300800 */
[----:B------:R-:W-:-:S03]  /*21c20*/  IMAD.MOV.U32 R17, RZ, RZ, R0 ;  /* 0x000000ffff117224 */ /* 0x000fc600078e0000 */
[----:B------:R-:W5:Y:S02]  /*21c30*/  LDL.LU R0, [R1+0x1758] ;  /* 0x0017580001007983 */ /* 0x000f640000300800 */
[-C--:B---3--:R-:W-:Y:S02]  /*21c40*/  HMMA.16816.F32 R20, R20, R2.reuse, R8 ;  /* 0x000000021414723c */ /* 0x088fe40000001808 */
[----:B------:R-:W4:Y:S04]  /*21c50*/  LDL.LU.64 R10, [R1+0x1750] ;  /* 0x00175000010a7983 */ /* 0x000f280000300a00 */
[----:B------:R-:W4:Y:S02]  /*21c60*/  LDL.LU.64 R8, [R1+0x1748] ;  /* 0x0017480001087983 */ /* 0x000f240000300a00 */
[----:B----4-:R-:W-:Y:S07]  /*21c70*/  HMMA.16816.F32 R16, R16, R2, R8 ;  /* 0x000000021010723c */ /* 0x010fee0000001808 */
[----:B------:R-:W-:-:S02]  /*21c80*/  F2FP.F16.E4M3.UNPACK_B R3, R28 ;  /* 0x0000001cff03723e */ /* 0x000fc400020006ff */
[----:B------:R-:W3:Y:S04]  /*21c90*/  LDL.LU R28, [R1+0xf0] ;  /* 0x0000f000011c7983 */ /* 0x000ee80000300800 */
[----:B------:R-:W4:Y:S04]  /*21ca0*/  LDL R8, [R1+0x70] ;  /* 0x0000700001087983 */ /* 0x000f280000100800 */
[----:B------:R-:W4:Y:S04]  /*21cb0*/  LDL R9, [R1+0x78] ;  /* 0x0000780001097983 */ /* 0x000f280000100800 */
[----:B------:R-:W4:Y:S04]  /*21cc0*/  LDL R10, [R1+0x90] ;  /* 0x00009000010a7983 */ /* 0x000f280000100800 */
[----:B------:R-:W4:Y:S01]  /*21cd0*/  LDL R11, [R1+0x98] ;  /* 0x00009800010b7983 */ /* 0x000f220000100800 */
[----:B--2---:R-:W-:-:S03]  /*21ce0*/  F2FP.F16.E4M3.UNPACK_B R2, R27 ;  /* 0x0000001bff02723e */ /* 0x004fc600020006ff */
[----:B------:R-:W2:Y:S04]  /*21cf0*/  LDL R24, [R1+0x80] ;  /* 0x0000800001187983 */ /* 0x000ea80000100800 */
[----:B------:R-:W2:Y:S01]  /*21d00*/  LDL R25, [R1+0x88] ;  /* 0x0000880001197983 */ /* 0x000ea20000100800 */
[----:B-----5:R-:W-:Y:S02]  /*21d10*/  IMAD.MOV.U32 R26, RZ, RZ, R0 ;  /* 0x000000ffff1a7224 */ /* 0x020fe400078e0000 */
[----:B------:R-:W-:Y:S01]  /*21d20*/  IMAD.MOV.U32 R27, RZ, RZ, R29 ;  /* 0x000000ffff1b7224 */ /* 0x000fe200078e001d */
[----:B----4-:R-:W-:-:S15]  /*21d30*/  HMMA.16816.F32 R8, R8, R2, R4 ;  /* 0x000000020808723c */ /* 0x010fde0000001804 */
[----:B------:R-:W-:-:S08]  /*21d40*/  NOP ;  /* 0x0000000000007918 */ /* 0x000fd00000000000 */
[----:B------:R2:W-:Y:S04]  /*21d50*/  STL.64 [R1], R8 ;  /* 0x0000000801007387 */ /* 0x0005e80000100a00 */
[----:B------:R-:W4:Y:S04]  /*21d60*/  LDL R4, [R1+0xc0] ;  /* 0x0000c00001047983 */ /* 0x000f280000100800 */
[----:B------:R-:W5:Y:S01]  /*21d70*/  LDL R5, [R1+0xc4] ;  /* 0x0000c40001057983 */ /* 0x000f620000100800 */
[----:B------:R-:W-:Y:S02]  /*21d80*/  IMAD.MOV.U32 R7, RZ, RZ, R10 ;  /* 0x000000ffff077224 */ /* 0x000fe400078e000a */
[----:B------:R-:W-:-:S02]  /*21d90*/  IMAD.MOV.U32 R6, RZ, RZ, R11 ;  /* 0x000000ffff067224 */ /* 0x000fc400078e000b */
[----:B--2---:R-:W-:-:S15]  /*21da0*/  HMMA.16816.F32 R8, R24, R2, R12 ;  /* 0x000000021808723c */ /* 0x004fde000000180c */
[----:B------:R-:W-:-:S08]  /*21db0*/  NOP ;  /* 0x0000000000007918 */ /* 0x000fd00000000000 */
[----:B------:R0:W-:Y:S04]  /*21dc0*/  STL.64 [R1+0x1738], R10 ;  /* 0x0017380a01007387 */ /* 0x0001e80000100a00 */
[----:B------:R1:W-:Y:S04]  /*21dd0*/  STL.64 [R1+0x1730], R8 ;  /* 0x0017300801007387 */ /* 0x0003e80000100a00 */
[----:B------:R-:W2:Y:S04]  /*21de0*/  LDL.LU R24, [R1+0x84] ;  /* 0x0000840001187983 */ /* 0x000ea80000300800 */
[----:B------:R-:W2:Y:S04]  /*21df0*/  LDL.LU R25, [R1+0x8c] ;  /* 0x00008c0001197983 */ /* 0x000ea80000300800 */
[----:B------:R-:W2:Y:S04]  /*21e00*/  LDL.LU R26, [R1+0x54] ;  /* 0x00005400011a7983 */ /* 0x000ea80000300800 */
[----:B------:R-:W2:Y:S04]  /*21e10*/  LDL.LU R27, [R1+0x5c] ;  /* 0x00005c00011b7983 */ /* 0x000ea80000300800 */
[----:B------:R-:W3:Y:S04]  /*21e20*/  LDL.LU R12, [R1+0x70] ;  /* 0x00007000010c7983 */ /* 0x000ee80000300800 */
[----:B------:R-:W3:Y:S04]  /*21e30*/  LDL.LU R13, [R1+0x78] ;  /* 0x00007800010d7983 */ /* 0x000ee80000300800 */
[----:B------:R-:W3:Y:S04]  /*21e40*/  LDL.LU R14, [R1+0x90] ;  /* 0x00009000010e7983 */ /* 0x000ee80000300800 */
[----:B------:R-:W3:Y:S01]  /*21e50*/  LDL.LU R15, [R1+0x98] ;  /* 0x00009800010f7983 */ /* 0x000ee20000300800 */
[----:B----4-:R-:W-:-:S03]  /*21e60*/  F2FP.F16.E4M3.UNPACK_B R2, R4 ;  /* 0x00000004ff02723e */ /* 0x010fc600020006ff */
[----:B------:R-:W4:Y:S01]  /*21e70*/  LDL.LU R4, [R1+0x80] ;  /* 0x0000800001047983 */ /* 0x000f220000300800 */
[----:B-----5:R-:W-:-:S03]  /*21e80*/  F2FP.F16.E4M3.UNPACK_B R3, R5 ;  /* 0x00000005ff03723e */ /* 0x020fc600020006ff */
[----:B------:R-:W4:Y:S01]  /*21e90*/  LDL.LU R5, [R1+0x88] ;  /* 0x0000880001057983 */ /* 0x000f220000300800 */
[----:B0-----:R-:W-:Y:S02]  /*21ea0*/  IMAD.MOV.U32 R11, RZ, RZ, R6 ;  /* 0x000000ffff0b7224 */ /* 0x001fe400078e0006 */
[----:B------:R-:W-:Y:S01]  /*21eb0*/  IMAD.MOV.U32 R6, RZ, RZ, R0 ;  /* 0x000000ffff067224 */ /* 0x000fe200078e0000 */
[----:B-1----:R-:W5:Y:S04]  /*21ec0*/  LDL.LU R8, [R1] ;  /* 0x0000000001087983 */ /* 0x002f680000300800 */
[----:B------:R-:W5:Y:S04]  /*21ed0*/  LDL.LU R9, [R1+0x4] ;  /* 0x0000040001097983 */ /* 0x000f680000300800 */
[----:B------:R-:W2:Y:S01]  /*21ee0*/  LDL.LU R0, [R1+0x1740] ;  /* 0x0017400001007983 */ /* 0x000ea20000300800 */
[----:B------:R-:W-:-:S02]  /*21ef0*/  IMAD.MOV.U32 R10, RZ, RZ, R7 ;  /* 0x000000ffff0a7224 */ /* 0x000fc400078e0007 */
[----:B------:R-:W-:Y:S01]  /*21f00*/  IMAD.MOV.U32 R7, RZ, RZ, R29 ;  /* 0x000000ffff077224 */ /* 0x000fe200078e001d */
[----:B---3--:R-:W-:Y:S01]  /*21f10*/  HMMA.16816.F32 R20, R12, R2, R20 ;  /* 0x000000020c14723c */ /* 0x008fe20000001814 */
[----:B------:R-:W3:Y:S04]  /*21f20*/  LDL.LU R14, [R1+0xd0] ;  /* 0x0000d000010e7983 */ /* 0x000ee80000300800 */
[----:B------:R-:W5:-:S15]  /*21f30*/  LDL.LU R15, [R1+0xd4] ;  /* 0x0000d400010f7983 */ /* 0x000f5e0000300800 */
[----:B------:R-:W-:-:S03]  /*21f40*/  NOP ;  /* 0x0000000000007918 */ /* 0x000fc60000000000 */
[----:B------:R0:W-:Y:S04]  /*21f50*/  STL [R1+0x1728], R22 ;  /* 0x0017281601007387 */ /* 0x0001e80000100800 */
[----:B0-----:R-:W5:Y:S04]  /*21f60*/  LDL.LU R22, [R1+0x74] ;  /* 0x0000740001167983 */ /* 0x001f680000300800 */
[----:B------:R0:W-:Y:S04]  /*21f70*/  STL [R1+0x1724], R23 ;  /* 0x0017241701007387 */ /* 0x0001e80000100800 */
[----:B0-----:R-:W5:Y:S01]  /*21f80*/  LDL.LU R23, [R1+0x7c] ;  /* 0x00007c0001177983 */ /* 0x001f620000300800 */
[----:B----4-:R-:W-:Y:S03]  /*21f90*/  HMMA.16816.F32 R16, R4, R2, R16 ;  /* 0x000000020410723c */ /* 0x010fe60000001810 */
[----:B------:R-:W0:-:S15]  /*21fa0*/  LDSM.16.MT88.4 R4, [R28+UR9+0x7800] ;  /* 0x007800091c04783b */ /* 0x000e1e0008004200 */
[----:B------:R-:W-:-:S05]  /*21fb0*/  NOP ;  /* 0x0000000000007918 */ /* 0x000fca0000000000 */
[----:B------:R1:W-:Y:S04]  /*21fc0*/  STL [R1+0x1720], R18 ;  /* 0x0017201201007387 */ /* 0x0003e80000100800 */
[----:B-1----:R-:W4:Y:S04]  /*21fd0*/  LDL.LU R18, [R1+0x94] ;  /* 0x0000940001127983 */ /* 0x002f280000300800 */
[----:B------:R1:W-:Y:S04]  /*21fe0*/  STL [R1+0x171c], R19 ;  /* 0x00171c1301007387 */ /* 0x0003e80000100800 */
[----:B-1----:R-:W4:Y:S04]  /*21ff0*/  LDL.LU R19, [R1+0x9c] ;  /* 0x00009c0001137983 */ /* 0x002f280000300800 */
[----:B0-----:R-:W-:Y:S04]  /*22000*/  STL.64 [R1+0x10], R4 ;  /* 0x0000100401007387 */ /* 0x001fe80000100a00 */
[----:B------:R-:W-:Y:S04]  /*22010*/  STL.64 [R1+0x18], R6 ;  /* 0x0000180601007387 */ /* 0x000fe80000100a00 */
[----:B------:R-:W0:Y:S04]  /*22020*/  LDSM.16.MT88.4 R4, [R28+UR9+0x7c00] ;  /* 0x007c00091c04783b */ /* 0x000e280008004200 */
[----:B0-----:R-:W-:Y:S01]  /*22030*/  STL.64 [R1+0x30], R4 ;  /* 0x0000300401007387 */ /* 0x001fe20000100a00 */
[----:B------:R-:W-:-:S02]  /*22040*/  IMAD.MOV.U32 R28, RZ, RZ, R4 ;  /* 0x000000ffff1c7224 */ /* 0x000fc400078e0004 */
[----:B------:R-:W-:Y:S01]  /*22050*/  IMAD.MOV.U32 R29, RZ, RZ, R6 ;  /* 0x000000ffff1d7224 */ /* 0x000fe200078e0006 */
[----:B------:R-:W-:Y:S04]  /*22060*/  STL.64 [R1+0x38], R6 ;  /* 0x0000380601007387 */ /* 0x000fe80000100a00 */
[----:B--2---:R-:W0:Y:S01]  /*22070*/  LDSM.16.MT88.4 R4, [R0+UR9+0x7800] ;  /* 0x007800090004783b */ /* 0x004e220008004200 */
[----:B---3--:R-:W-:-:S03]  /*22080*/  F2FP.F16.E4M3.UNPACK_B R2, R14.H1 ;  /* 0x0000000eff02723e */ /* 0x008fc600030006ff */
[----:B0-----:R-:W-:Y:S04]  /*22090*/  STL.64 [R1+0x20], R4 ;  /* 0x0000200401007387 */ /* 0x001fe80000100a00 */
[----:B------:R-:W-:Y:S04]  /*220a0*/  STL.64 [R1+0x28], R6 ;  /* 0x0000280601007387 */ /* 0x000fe80000100a00 */
[----:B------:R-:W0:Y:S01]  /*220b0*/  LDSM.16.MT88.4 R4, [R0+UR9+0x7c00] ;  /* 0x007c00090004783b */ /* 0x000e220008004200 */
[----:B-----5:R-:W-:Y:S01]  /*220c0*/  F2FP.F16.E4M3.UNPACK_B R3, R15.H1 ;  /* 0x0000000fff03723e */ /* 0x020fe200030006ff */
[----:B------:R-:W-:-:S02]  /*220d0*/  IMAD.MOV.U32 R12, RZ, RZ, R22 ;  /* 0x000000ffff0c7224 */ /* 0x000fc400078e0016 */
[----:B------:R-:W-:Y:S02]  /*220e0*/  IMAD.MOV.U32 R13, RZ, RZ, R23 ;  /* 0x000000ffff0d7224 */ /* 0x000fe400078e0017 */
[----:B0-----:R-:W-:Y:S01]  /*220f0*/  IMAD.MOV.U32 R0, RZ, RZ, R7 ;  /* 0x000000ffff007224 */ /* 0x001fe200078e0007 */
[----:B------:R0:W-:Y:S04]  /*22100*/  STL.64 [R1+0x40], R4 ;  /* 0x0000400401007387 */ /* 0x0001e80000100a00 */
[----:B------:R-:W-:Y:S04]  /*22110*/  STL [R1+0x48], R6 ;  /* 0x0000480601007387 */ /* 0x000fe80000100800 */
[----:B------:R1:W-:Y:S01]  /*22120*/  STL [R1+0x1710], R0 ;  /* 0x0017100001007387 */ /* 0x0003e20000100800 */
[----:B----4-:R-:W-:-:S02]  /*22130*/  IMAD.MOV.U32 R14, RZ, RZ, R18 ;  /* 0x000000ffff0e7224 */ /* 0x010fc400078e0012 */
[----:B------:R-:W-:-:S07]  /*22140*/  IMAD.MOV.U32 R15, RZ, RZ, R19 ;  /* 0x000000ffff0f7224 */ /* 0x000fce00078e0013 */
[----:B------:R-:W-:Y:S01]  /*22150*/  HMMA.16816.F32 R12, R12, R2, R8 ;  /* 0x000000020c0c723c */ /* 0x000fe20000001808 */
[----:B------:R-:W2:Y:S04]  /*22160*/  LDL.LU.64 R10, [R1+0x1738] ;  /* 0x00173800010a7983 */ /* 0x000ea80000300a00 */
[----:B------:R-:W2:Y:S01]  /*22170*/  LDL.LU.64 R8, [R1+0x1730] ;  /* 0x0017300001087983 */ /* 0x000ea20000300a00 */
[----:B0-----:R-:W-:Y:S02]  /*22180*/  IMAD.MOV.U32 R4, RZ, RZ, R24 ;  /* 0x000000ffff047224 */ /* 0x001fe400078e0018 */
[----:B------:R-:W-:Y:S01]  /*22190*/  IMAD.MOV.U32 R5, RZ, RZ, R25 ;  /* 0x000000ffff057224 */ /* 0x000fe200078e0019 */
[----:B-1----:R-:W3:Y:S01]  /*221a0*/  LDL.LU R0, [R1+0x48] ;  /* 0x0000480001007983 */ /* 0x002ee20000300800 */
[----:B------:R-:W-:-:S02]  /*221b0*/  IMAD.MOV.U32 R6, RZ, RZ, R26 ;  /* 0x000000ffff067224 */ /* 0x000fc400078e001a */
[----:B------:R-:W-:Y:S01]  /*221c0*/  IMAD.MOV.U32 R7, RZ, RZ, R27 ;  /* 0x000000ffff077224 */ /* 0x000fe200078e001b */
[----:B------:R-:W-:Y:S06]  /*221d0*/  BAR.SYNC.DEFER_BLOCKING 0x0 ;  /* 0x0000000000007b1d */ /* 0x000fec0000010000 */
[----:B--2---:R-:W-:Y:S01]  /*221e0*/  HMMA.16816.F32 R8, R4, R2, R8 ;  /* 0x000000020408723c */ /* 0x004fe20000001808 */
[----:B------:R-:W2:Y:S04]  /*221f0*/  LDL.LU R2, [R1+0xc0] ;  /* 0x0000c00001027983 */ /* 0x000ea80000300800 */
[----:B------:R-:W4:Y:S02]  /*22200*/  LDL.LU R3, [R1+0xc4] ;  /* 0x0000c40001037983 */ /* 0x000f240000300800 */
[----:B------:R-:W-:-:S02]  /*22210*/  IMAD.MOV.U32 R4, RZ, RZ, R22 ;  /* 0x000000ffff047224 */ /* 0x000fc400078e0016 */
[----:B------:R-:W5:Y:S01]  /*22220*/  LDL.LU R22, [R1+0x1728] ;  /* 0x0017280001167983 */ /* 0x000f620000300800 */
[----:B------:R-:W-:Y:S02]  /*22230*/  IMAD.MOV.U32 R5, RZ, RZ, R23 ;  /* 0x000000ffff057224 */ /* 0x000fe400078e0017 */
[----:B------:R-:W-:Y:S01]  /*22240*/  IMAD.MOV.U32 R6, RZ, RZ, R18 ;  /* 0x000000ffff067224 */ /* 0x000fe200078e0012 */
[----:B------:R-:W5:Y:S01]  /*22250*/  LDL.LU R23, [R1+0x1724] ;  /* 0x0017240001177983 */ /* 0x000f620000300800 */
[----:B------:R-:W-:-:S03]  /*22260*/  IMAD.MOV.U32 R7, RZ, RZ, R19 ;  /* 0x000000ffff077224 */ /* 0x000fc600078e0013 */
[----:B------:R-:W3:Y:S04]  /*22270*/  LDL.LU R18, [R1+0x1720] ;  /* 0x0017200001127983 */ /* 0x000ee80000300800 */
[----:B------:R-:W3:Y:S01]  /*22280*/  LDL.LU R19, [R1+0x171c] ;  /* 0x00171c0001137983 */ /* 0x000ee20000300800 */
[----:B--2---:R-:W-:Y:S02]  /*22290*/  F2FP.F16.E4M3.UNPACK_B R2, R2.H1 ;  /* 0x00000002ff02723e */ /* 0x004fe400030006ff */
[----:B----4-:R-:W-:-:S07]  /*222a0*/  F2FP.F16.E4M3.UNPACK_B R3, R3.H1 ;  /* 0x00000003ff03723e */ /* 0x010fce00030006ff */
[-C--:B-----5:R-:W-:Y:S06]  /*222b0*/  HMMA.16816.F32 R20, R4, R2.reuse, R20 ;  /* 0x000000020414723c */ /* 0x0a0fec0000001814 */
[----:B---3--:R-:W-:-:S15]  /*222c0*/  HMMA.16816.F32 R16, R24, R2, R16 ;  /* 0x000000021810723c */ /* 0x008fde0000001810 */
[----:B------:R-:W-:-:S03]  /*222d0*/  NOP ;  /* 0x0000000000007918 */ /* 0x000fc60000000000 */
[----:B------:R-:W-:Y:S02]  /*222e0*/  IMAD.MOV.U32 R6, RZ, RZ, R21 ;  /* 0x000000ffff067224 */ /* 0x000fe400078e0015 */
[----:B------:R-:W-:-:S03]  /*222f0*/  IMAD.MOV.U32 R5, RZ, RZ, R22 ;  /* 0x000000ffff057224 */ /* 0x000fc600078e0016 */
[----:B------:R-:W-:Y:S01]  /*22300*/  STL.64 [R1+0x1708], R18 ;  /* 0x0017081201007387 */ /* 0x000fe20000100a00 */
[----:B------:R-:W-:-:S03]  /*22310*/  IMAD.MOV.U32 R4, RZ, RZ, R23 ;  /* 0x000000ffff047224 */ /* 0x000fc600078e0017 */
[----:B------:R0:W-:Y:S04]  /*22320*/  STL.64 [R1+0x1700], R16 ;  /* 0x0017001001007387 */ /* 0x0001e80000100a00 */
[----:B------:R-:W2:Y:S01]  /*22330*/  LDL.LU R26, [R1+0xd8] ;  /* 0x0000d800011a7983 */ /* 0x000ea20000300800 */
[----:B------:R-:W-:-:S03]  /*22340*/  IMAD.MOV.U32 R7, RZ, RZ, R20 ;  /* 0x000000ffff077224 */ /* 0x000fc600078e0014 */
[----:B------:R-:W3:Y:S01]  /*22350*/  LDL.LU R27, [R1+0xdc] ;  /* 0x0000dc00011b7983 */ /* 0x000ee20000300800 */
[----:B------:R-:W-:Y:S02]  /*22360*/  IMAD.MOV.U32 R22, RZ, RZ, R28 ;  /* 0x000000ffff167224 */ /* 0x000fe400078e001c */
[----:B------:R-:W-:Y:S01]  /*22370*/  IMAD.MOV.U32 R23, RZ, RZ, R29 ;  /* 0x000000ffff177224 */ /* 0x000fe200078e001d */
[----:B------:R-:W4:Y:S01]  /*22380*/  LDL R20, [R1+0x10] ;  /* 0x0000100001147983 */ /* 0x000f220000100800 */
[----:B0-----:R-:W-:-:S03]  /*22390*/  IMAD.MOV.U32 R17, RZ, RZ, R6 ;  /* 0x000000ffff117224 */ /* 0x001fc600078e0006 */
[----:B------:R-:W4:Y:S01]  /*223a0*/  LDL R21, [R1+0x18] ;  /* 0x0000180001157983 */ /* 0x000f220000100800 */
[----:B------:R-:W-:Y:S02]  /*223b0*/  IMAD.MOV.U32 R18, RZ, RZ, R5 ;  /* 0x000000ffff127224 */ /* 0x000fe400078e0005 */
[----:B------:R-:W-:Y:S01]  /*223c0*/  IMAD.MOV.U32 R19, RZ, RZ, R4 ;  /* 0x000000ffff137224 */ /* 0x000fe200078e0004 */
[----:B------:R-:W5:Y:S04]  /*223d0*/  LDL.LU R28, [R1+0x1718] ;  /* 0x00171800011c7983 */ /* 0x000f680000300800 */
[----:B------:R-:W4:Y:S04]  /*223e0*/  LDL.LU R29, [R1+0x1714] ;  /* 0x00171400011d7983 */ /* 0x000f280000300800 */
[----:B------:R-:W5:Y:S04]  /*223f0*/  LDL R4, [R1+0x20] ;  /* 0x0000200001047983 */ /* 0x000f680000100800 */
[----:B------:R-:W5:Y:S04]  /*22400*/  LDL R5, [R1+0x28] ;  /* 0x0000280001057983 */ /* 0x000f680000100800 */
[----:B------:R-:W5:Y:S01]  /*22410*/  LDL R6, [R1+0x40] ;  /* 0x0000400001067983 */ /* 0x000f620000100800 */
[----:B------:R-:W-:-:S02]  /*22420*/  IMAD.MOV.U32 R16, RZ, RZ, R7 ;  /* 0x000000ffff107224 */ /* 0x000fc400078e0007 */
[----:B------:R-:W-:Y:S01]  /*22430*/  IMAD.MOV.U32 R7, RZ, RZ, R0 ;  /* 0x000000ffff077224 */ /* 0x000fe200078e0000 */
[----:B--2---:R-:W-:Y:S02]  /*22440*/  F2FP.F16.E4M3.UNPACK_B R2, R26 ;  /* 0x0000001aff02723e */ /* 0x004fe400020006ff */
[----:B---3--:R-:W-:-:S07]  /*22450*/  F2FP.F16.E4M3.UNPACK_B R3, R27 ;  /* 0x0000001bff03723e */ /* 0x008fce00020006ff */
[----:B-----5:R-:W-:Y:S01]  /*22460*/  HMMA.16816.F32 R8, R4, R2, R8 ;  /* 0x000000020408723c */ /* 0x020fe20000001808 */
[----:B------:R-:W2:Y:S04]  /*22470*/  LDL.LU R4, [R1+0x10] ;  /* 0x0000100001047983 */ /* 0x000ea80000300800 */
[----:B------:R-:W2:Y:S04]  /*22480*/  LDL.LU R5, [R1+0x18] ;  /* 0x0000180001057983 */ /* 0x000ea80000300800 */
[----:B------:R-:W2:Y:S04]  /*22490*/  LDL.LU R6, [R1+0x30] ;  /* 0x0000300001067983 */ /* 0x000ea80000300800 */
[----:B------:R-:W2:Y:S01]  /*224a0*/  LDL.LU R7, [R1+0x38] ;  /* 0x0000380001077983 */ /* 0x000ea20000300800 */
[----:B------:R-:W-:-:S02]  /*224b0*/  F2FP.F16.E4M3.UNPACK_B R24, R28 ;  /* 0x0000001cff18723e */ /* 0x000fc400020006ff */
[----:B----4-:R-:W-:Y:S01]  /*224c0*/  F2FP.F16.E4M3.UNPACK_B R25, R29 ;  /* 0x0000001dff19723e */ /* 0x010fe200020006ff */
[----:B------:R-:W-:Y:S01]  /*224d0*/  HMMA.16816.F32 R12, R20, R2, R12 ;  /* 0x00000002140c723c */ /* 0x000fe2000000180c */
[----:B------:R-:W3:Y:S04]  /*224e0*/  LDL.LU R20, [R1+0x20] ;  /* 0x0000200001147983 */ /* 0x000ee80000300800 */
[----:B------:R-:W3:Y:S02]  /*224f0*/  LDL.LU R21, [R1+0x28] ;  /* 0x0000280001157983 */ /* 0x000ee40000300800 */
[----:B------:R-:W-:Y:S02]  /*22500*/  IMAD.MOV.U32 R23, RZ, RZ, R0 ;  /* 0x000000ffff177224 */ /* 0x000fe400078e0000 */
[----:B------:R-:W3:Y:S04]  /*22510*/  LDL.LU R22, [R1+0x40] ;  /* 0x0000400001167983 */ /* 0x000ee80000300800 */
[----:B------:R-:W4:Y:S01]  /*22520*/  LDL.LU R0, [R1+0x1710] ;  /* 0x0017100001007983 */ /* 0x000f220000300800 */
[----:B--2---:R-:W-:Y:S03]  /*22530*/  HMMA.16816.F32 R4, R4, R24, R16 ;  /* 0x000000180404723c */ /* 0x004fe60000001810 */
[----:B------:R-:W3:Y:S04]  /*22540*/  LDL.LU.64 R18, [R1+0x1708] ;  /* 0x0017080001127983 */ /* 0x000ee80000300a00 */
[----:B------:R-:W3:Y:S01]  /*22550*/  LDL.LU.64 R16, [R1+0x1700] ;  /* 0x0017000001107983 */ /* 0x000ee20000300a00 */
[----:B------:R-:W-:-:S03]  /*22560*/  F2FP.F16.E4M3.UNPACK_B R2, R26.H1 ;  /* 0x0000001aff02723e */ /* 0x000fc600030006ff */
[----:B------:R-:W2:Y:S01]  /*22570*/  LDL R26, [R1+0x44] ;  /* 0x00004400011a7983 */ /* 0x000ea20000100800 */
[----:B------:R-:W-:Y:S01]  /*22580*/  F2FP.F16.E4M3.UNPACK_B R3, R27.H1 ;  /* 0x0000001bff03723e */ /* 0x000fe200030006ff */
[----:B---3--:R-:W-:Y:S02]  /*22590*/  HMMA.16816.F32 R16, R20, R24, R16 ;  /* 0x000000181410723c */ /* 0x008fe40000001810 */
[----:B------:R-:W3:Y:S04]  /*225a0*/  LDL R20, [R1+0x14] ;  /* 0x0000140001147983 */ /* 0x000ee80000100800 */
[----:B------:R-:W3:Y:S04]  /*225b0*/  LDL R21, [R1+0x1c] ;  /* 0x00001c0001157983 */ /* 0x000ee80000100800 */
[----:B------:R-:W3:Y:S04]  /*225c0*/  LDL R22, [R1+0x34] ;  /* 0x0000340001167983 */ /* 0x000ee80000100800 */
[----:B------:R-:W3:Y:S04]  /*225d0*/  LDL R23, [R1+0x3c] ;  /* 0x00003c0001177983 */ /* 0x000ee80000100800 */
[----:B------:R-:W2:Y:S04]  /*225e0*/  LDL R24, [R1+0x24] ;  /* 0x0000240001187983 */ /* 0x000ea80000100800 */
[----:B------:R-:W2:Y:S01]  /*225f0*/  LDL R25, [R1+0x2c] ;  /* 0x00002c0001197983 */ /* 0x000ea20000100800 */
[----:B----4-:R-:W-:Y:S01]  /*22600*/  IMAD.MOV.U32 R27, RZ, RZ, R0 ;  /* 0x000000ffff1b7224 */ /* 0x010fe200078e0000 */
[-C--:B---3--:R-:W-:Y:S02]  /*22610*/  HMMA.16816.F32 R12, R20, R2.reuse, R12 ;  /* 0x00000002140c723c */ /* 0x088fe4000000180c */
[----:B------:R-:W3:Y:S04]  /*22620*/  LDL.LU R20, [R1+0x14] ;  /* 0x0000140001147983 */ /* 0x000ee80000300800 */
[----:B------:R-:W3:Y:S01]  /*22630*/  LDL.LU R21, [R1+0x1c] ;  /* 0x00001c0001157983 */ /* 0x000ee20000300800 */
[----:B--2---:R-:W-:Y:S03]  /*22640*/  HMMA.16816.F32 R8, R24, R2, R8 ;  /* 0x000000021808723c */ /* 0x004fe60000001808 */
[----:B------:R-:W3:Y:S04]  /*22650*/  LDL.LU R22, [R1+0x34] ;  /* 0x0000340001167983 */ /* 0x000ee80000300800 */
[----:B------:R-:W3:Y:S04]  /*22660*/  LDL.LU R23, [R1+0x3c] ;  /* 0x00003c0001177983 */ /* 0x000ee80000300800 */
[----:B------:R-:W2:Y:S04]  /*22670*/  LDL.LU R24, [R1+0x24] ;  /* 0x0000240001187983 */ /* 0x000ea80000300800 */
[----:B------:R-:W2:Y:S04]  /*22680*/  LDL.LU R25, [R1+0x2c] ;  /* 0x00002c0001197983 */ /* 0x000ea80000300800 */
[----:B------:R-:W2:Y:S01]  /*22690*/  LDL.LU R26, [R1+0x44] ;  /* 0x00004400011a7983 */ /* 0x000ea20000300800 */
[----:B------:R-:W-:-:S02]  /*226a0*/  F2FP.F16.E4M3.UNPACK_B R28, R28.H1 ;  /* 0x0000001cff1c723e */ /* 0x000fc400030006ff */
[----:B------:R-:W-:Y:S01]  /*226b0*/  F2FP.F16.E4M3.UNPACK_B R29, R29.H1 ;  /* 0x0000001dff1d723e */ /* 0x000fe200030006ff */
[----:B------:R-:W-:Y:S01]  /*226c0*/  FMUL R0, R14, UR11 ;  /* 0x0000000b0e007c20 */ /* 0x000fe20008400000 */
[----:B------:R-:W-:Y:S01]  /*226d0*/  FMUL R2, R15, UR11 ;  /* 0x0000000b0f027c20 */ /* 0x000fe20008400000 */
[----:B------:R-:W-:-:S04]  /*226e0*/  FMUL R3, R8, UR11 ;  /* 0x0000000b08037c20 */ /* 0x000fc80008400000 */
[-C--:B---3--:R-:W-:Y:S06]  /*226f0*/  HMMA.16816.F32 R4, R20, R28.reuse, R4 ;  /* 0x0000001c1404723c */ /* 0x088fec0000001804 */
[----:B--2---:R-:W-:Y:S01]  /*22700*/  HMMA.16816.F32 R16, R24, R28, R16 ;  /* 0x0000001c1810723c */ /* 0x004fe20000001810 */
[----:B------:R-:W-:Y:S01]  /*22710*/  FMUL R23, R12, UR11 ;  /* 0x0000000b0c177c20 */ /* 0x000fe20008400000 */
[----:B------:R-:W-:Y:S01]  /*22720*/  FMUL R21, R13, UR11 ;  /* 0x0000000b0d157c20 */ /* 0x000fe20008400000 */
[----:B------:R-:W-:-:S15]  /*22730*/  FMUL R20, R9, UR11 ;  /* 0x0000000b09147c20 */ /* 0x000fde0008400000 */
[----:B------:R-:W-:Y:S01]  /*22740*/  FMUL R24, R4, UR11 ;  /* 0x0000000b04187c20 */ /* 0x000fe20008400000 */
[----:B------:R-:W-:Y:S01]  /*22750*/  FMNMX R23, R23, R21, !PT ;  /* 0x0000001517177209 */ /* 0x000fe20007800000 */
[----:B------:R-:W-:Y:S01]  /*22760*/  FMUL R22, R6, UR11 ;  /* 0x0000000b06167c20 */ /* 0x000fe20008400000 */
[----:B------:R-:W-:Y:S01]  /*22770*/  FMNMX R21, R0, R2, !PT ;  /* 0x0000000200157209 */ /* 0x000fe20007800000 */
[----:B------:R-:W-:Y:S01]  /*22780*/  FMUL R0, R10, UR11 ;  /* 0x0000000b0a007c20 */ /* 0x000fe20008400000 */
[----:B------:R-:W-:Y:S01]  /*22790*/  FMUL R2, R11, UR11 ;  /* 0x0000000b0b027c20 */ /* 0x000fe20008400000 */
[----:B------:R-:W-:Y:S01]  /*227a0*/  FMNMX R20, R3, R20, !PT ;  /* 0x0000001403147209 */ /* 0x000fe20007800000 */
[----:B------:R-:W0:Y:S01]  /*227b0*/  S2R R27, SR_TID.X ;  /* 0x00000000001b7919 */ /* 0x000e220000002100 */
[----:B------:R-:W-:Y:S02]  /*227c0*/  FMNMX R23, R24, R23, !PT ;  /* 0x0000001718177209 */ /* 0x000fe40007800000 */
[----:B------:R-:W-:Y:S01]  /*227d0*/  FMNMX R0, R0, R2, !PT ;  /* 0x0000000200007209 */ /* 0x000fe20007800000 */
[----:B------:R-:W2:Y:S01]  /*227e0*/  LDL R29, [R1+0x3f8] ;  /* 0x0003f800011d7983 */ /* 0x000ea20000100800 */
[----:B------:R-:W-:Y:S01]  /*227f0*/  FMUL R3, R16, UR11 ;  /* 0x0000000b10037c20 */ /* 0x000fe20008400000 */
[----:B------:R-:W-:Y:S01]  /*22800*/  FMUL R2, R18, UR11 ;  /* 0x0000000b12027c20 */ /* 0x000fe20008400000 */
[----:B------:R-:W-:Y:S01]  /*22810*/  FMUL R24, R7, UR11 ;  /* 0x0000000b07187c20 */ /* 0x000fe20008400000 */
[----:B------:R-:W-:Y:S01]  /*22820*/  FMNMX R21, R22, R21, !PT ;  /* 0x0000001516157209 */ /* 0x000fe20007800000 */
[----:B------:R-:W-:Y:S01]  /*22830*/  FMUL R22, R17, UR11 ;  /* 0x0000000b11167c20 */ /* 0x000fe20008400000 */
[----:B------:R-:W-:Y:S01]  /*22840*/  FMNMX R3, R3, R20, !PT ;  /* 0x0000001403037209 */ /* 0x000fe20007800000 */
[----:B------:R-:W-:Y:S01]  /*22850*/  FMUL R20, R5, UR11 ;  /* 0x0000000b05147c20 */ /* 0x000fe20008400000 */
[----:B------:R-:W-:Y:S01]  /*22860*/  FMNMX R0, R2, R0, !PT ;  /* 0x0000000002007209 */ /* 0x000fe20007800000 */
[----:B------:R-:W-:Y:S01]  /*22870*/  FMUL R2, R19, UR11 ;  /* 0x0000000b13027c20 */ /* 0x000fe20008400000 */
[----:B------:R-:W-:-:S02]  /*22880*/  FMNMX R21, R24, R21, !PT ;  /* 0x0000001518157209 */ /* 0x000fc40007800000 */
[----:B------:R-:W-:Y:S02]  /*22890*/  FMNMX R20, R20, R23, !PT ;  /* 0x0000001714147209 */ /* 0x000fe40007800000 */
[----:B------:R-:W-:Y:S02]  /*228a0*/  FMNMX R3, R22, R3, !PT ;  /* 0x0000000316037209 */ /* 0x000fe40007800000 */
[----:B------:R-:W-:Y:S02]  /*228b0*/  FMNMX R22, R2, R0, !PT ;  /* 0x0000000002167209 */ /* 0x000fe40007800000 */
[----:B------:R-:W1:Y:S04]  /*228c0*/  SHFL.BFLY PT, R2, R21, 0x2, 0x1f ;  /* 0x0c401f0015027f89 */ /* 0x000e6800000e0000 */
[----:B------:R-:W3:Y:S04]  /*228d0*/  SHFL.BFLY PT, R0, R20, 0x2, 0x1f ;  /* 0x0c401f0014007f89 */ /* 0x000ee800000e0000 */
[----:B------:R-:W4:Y:S01]  /*228e0*/  SHFL.BFLY PT, R23, R22, 0x2, 0x1f ;  /* 0x0c401f0016177f89 */ /* 0x000f2200000e0000 */
[----:B-1----:R-:W-:-:S02]  /*228f0*/  FMNMX R2, R21, R2, !PT ;  /* 0x0000000215027209 */ /* 0x002fc40007800000 */
[----:B---3--:R-:W-:Y:S02]  /*22900*/  FMNMX R0, R20, R0, !PT ;  /* 0x0000000014007209 */ /* 0x008fe40007800000 */
[----:B----4-:R-:W-:Y:S02]  /*22910*/  FMNMX R20, R22, R23, !PT ;  /* 0x0000001716147209 */ /* 0x010fe40007800000 */
[----:B------:R-:W1:Y:S01]  /*22920*/  SHFL.BFLY PT, R22, R2, 0x1, 0x1f ;  /* 0x0c201f0002167f89 */ /* 0x000e6200000e0000 */
[----:B0-----:R-:W-:-:S05]  /*22930*/  LOP3.LUT R25, R27, 0x1c, RZ, 0xc0, !PT ;  /* 0x0000001c1b197812 */ /* 0x001fca00078ec0ff */
[----:B------:R-:W-:Y:S01]  /*22940*/  STL [R1+0x16f8], R25 ;  /* 0x0016f81901007387 */ /* 0x000fe20000100800 */
[----:B-1----:R-:W-:-:S03]  /*22950*/  FMNMX R2, R2, R22, !PT ;  /* 0x0000001602027209 */ /* 0x002fc60007800000 */
[----:B------:R-:W3:Y:S04]  /*22960*/  LDL R22, [R1+0x414] ;  /* 0x0004140001167983 */ /* 0x000ee80000100800 */
[----:B------:R-:W0:Y:S01]  /*22970*/  SHFL.BFLY PT, R24, R3, 0x2, 0x1f ;  /* 0x0c401f0003187f89 */ /* 0x000e2200000e0000 */
[----:B------:R-:W1:Y:S03]  /*22980*/  S2R R28, SR_TID.X ;  /* 0x00000000001c7919 */ /* 0x000e660000002100 */
[----:B------:R-:W4:Y:S01]  /*22990*/  SHFL.BFLY PT, R21, R0, 0x1, 0x1f ;  /* 0x0c201f0000157f89 */ /* 0x000f2200000e0000 */
[----:B0-----:R-:W-:-:S03]  /*229a0*/  FMNMX R3, R3, R24, !PT ;  /* 0x0000001803037209 */ /* 0x001fc60007800000 */
[----:B------:R-:W0:Y:S04]  /*229b0*/  SHFL.BFLY PT, R24, R20, 0x1, 0x1f ;  /* 0x0c201f0014187f89 */ /* 0x000e2800000e0000 */
[----:B------:R-:W5:Y:S01]  /*229c0*/  SHFL.BFLY PT, R23, R3, 0x1, 0x1f ;  /* 0x0c201f0003177f89 */ /* 0x000f6200000e0000 */
[----:B-1----:R-:W-:-:S04]  /*229d0*/  LOP3.LUT R28, R28, 0x7f, RZ, 0xc0, !PT ;  /* 0x0000007f1c1c7812 */ /* 0x002fc800078ec0ff */
[----:B------:R-:W-:Y:S02]  /*229e0*/  SHF.R.U32.HI R26, RZ, 0x3, R28 ;  /* 0x00000003ff1a7819 */ /* 0x000fe4000001161c */
[----:B------:R-:W-:Y:S02]  /*229f0*/  LEA R28, R25, UR8, 0x2 ;  /* 0x00000008191c7c11 */ /* 0x000fe4000f8e10ff */
[----:B------:R-:W1:Y:S01]  /*22a00*/  S2R R25, SR_TID.X ;  /* 0x0000000000197919 */ /* 0x000e620000002100 */
[----:B------:R-:W-:Y:S02]  /*22a10*/  LOP3.LUT R26, R26, 0xc, RZ, 0xc0, !PT ;  /* 0x0000000c1a1a7812 */ /* 0x000fe400078ec0ff */
[----:B----4-:R-:W-:-:S03]  /*22a20*/  FMNMX R0, R0, R21, !PT ;  /* 0x0000001500007209 */ /* 0x010fc60007800000 */
[----:B------:R-:W-:Y:S01]  /*22a30*/  IMAD.IADD R21, R28, 0x1, R26 ;  /* 0x000000011c157824 */ /* 0x000fe200078e021a */
[----:B0-----:R-:W-:Y:S02]  /*22a40*/  FMNMX R20, R20, R24, !PT ;  /* 0x0000001814147209 */ /* 0x001fe40007800000 */
[----:B-----5:R-:W-:Y:S02]  /*22a50*/  FMNMX R23, R3, R23, !PT ;  /* 0x0000001703177209 */ /* 0x020fe40007800000 */
[----:B------:R-:W-:Y:S04]  /*22a60*/  @!P0 STS [R21+0x8000], R0 ;  /* 0x0080000015008388 */ /* 0x000fe80000000800 */
[----:B------:R-:W-:Y:S04]  /*22a70*/  @!P0 STS [R21+0x8080], R2 ;  /* 0x0080800215008388 */ /* 0x000fe80000000800 */
[----:B------:R-:W-:Y:S04]  /*22a80*/  @!P0 STS [R21+0x8100], R23 ;  /* 0x0081001715008388 */ /* 0x000fe80000000800 */
[----:B------:R-:W-:Y:S01]  /*22a90*/  @!P0 STS [R21+0x8180], R20 ;  /* 0x0081801415008388 */ /* 0x000fe20000000800 */
[----:B-1----:R-:W-:-:S04]  /*22aa0*/  LOP3.LUT R25, R25, 0x7f, RZ, 0xc0, !PT ;  /* 0x0000007f19197812 */ /* 0x002fc800078ec0ff */
[----:B------:R-:W-:Y:S01]  /*22ab0*/  LEA R3, R25, UR8, 0x2 ;  /* 0x0000000819037c11 */ /* 0x000fe2000f8e10ff */
[----:B------:R-:W-:Y:S06]  /*22ac0*/  BAR.SYNC.DEFER_BLOCKING 0x0 ;  /* 0x0000000000007b1d */ /* 0x000fec0000010000 */
[----:B------:R-:W0:Y:S04]  /*22ad0*/  LDS R0, [R3+0x8000] ;  /* 0x0080000003007984 */ /* 0x000e280000000800 */
[----:B0-----:R-:W0:Y:S02]  /*22ae0*/  SHFL.BFLY PT, R2, R0, 0x2, 0x1f ;  /* 0x0c401f0000027f89 */ /* 0x001e2400000e0000 */
[----:B0-----:R-:W-:-:S05]  /*22af0*/  FMNMX R2, R0, R2, !PT ;  /* 0x0000000200027209 */ /* 0x001fca0007800000 */
[----:B------:R-:W0:Y:S02]  /*22b00*/  SHFL.BFLY PT, R0, R2, 0x1, 0x1f ;  /* 0x0c201f0002007f89 */ /* 0x000e2400000e0000 */
[----:B0-----:R-:W-:-:S05]  /*22b10*/  FMNMX R0, R2, R0, !PT ;  /* 0x0000000002007209 */ /* 0x001fca0007800000 */
[----:B------:R-:W-:Y:S01]  /*22b20*/  @!P0 STS [R3+0x8000], R0 ;  /* 0x0080000003008388 */ /* 0x000fe20000000800 */
[----:B------:R-:W-:Y:S06]  /*22b30*/  BAR.SYNC.DEFER_BLOCKING 0x0 ;  /* 0x0000000000007b1d */ /* 0x000fec0000010000 */
[----:B------:R-:W2:Y:S04]  /*22b40*/  LDS R0, [R28+0x8000] ;  /* 0x008000001c007984 */ /* 0x000ea80000000800 */
[----:B------:R-:W3:Y:S01]  /*22b50*/  LDS R2, [R28+0x8080] ;  /* 0x008080001c027984 */ /* 0x000ee20000000800 */
[----:B--2---:R-:W-:-:S03]  /*22b60*/  FMNMX R24, R0, R29, !PT ;  /* 0x0000001d00187209 */ /* 0x004fc60007800000 */
[----:B------:R-:W0:Y:S02]  /*22b70*/  LDS R0, [R28+0x8100] ;  /* 0x008100001c007984 */ /* 0x000e240000000800 */
[--C-:B------:R-:W-:Y:S01]  /*22b80*/  FFMA R12, R12, UR11, -R24.reuse ;  /* 0x0000000b0c0c7c23 */ /* 0x100fe20008000818 */
[----:B------:R-:W-:-:S03]  /*22b90*/  FFMA R13, R13, UR11, -R24 ;  /* 0x0000000b0d0d7c23 */ /* 0x000fc60008000818 */
[----:B------:R-:W-:Y:S01]  /*22ba0*/  FMUL R12, R12, 1.4426950216293334961 ;  /* 0x3fb8aa3b0c0c7820 */ /* 0x000fe20000400000 */
[----:B------:R-:W-:-:S03]  /*22bb0*/  FMUL R13, R13, 1.4426950216293334961 ;  /* 0x3fb8aa3b0d0d7820 */ /* 0x000fc60000400000 */
[----:B------:R1:W2:Y:S01]  /*22bc0*/  MUFU.EX2 R25, R12 ;  /* 0x0000000c00197308 */ /* 0x0002a20000000800 */
[--C-:B------:R-:W-:Y:S01]  /*22bd0*/  FFMA R5, R5, UR11, -R24.reuse ;  /* 0x0000000b05057c23 */ /* 0x100fe20008000818 */
[----:B-1----:R-:W-:Y:S01]  /*22be0*/  FFMA R12, R4, UR11, -R24 ;  /* 0x0000000b040c7c23 */ /* 0x002fe20008000818 */
[----:B---3--:R-:W-:-:S03]  /*22bf0*/  FMNMX R22, R2, R22, !PT ;  /* 0x0000001602167209 */ /* 0x008fc60007800000 */
[----:B------:R-:W-:Y:S02]  /*22c00*/  FMUL R2, R12, 1.4426950216293334961 ;  /* 0x3fb8aa3b0c027820 */ /* 0x000fe40000400000 */
[----:B------:R-:W-:Y:S01]  /*22c10*/  MUFU.EX2 R29, R13 ;  /* 0x0000000d001d7308 */ /* 0x000fe20000000800 */
[----:B------:R1:W-:Y:S04]  /*22c20*/  STL [R1+0x438], R24 ;  /* 0x0004381801007387 */ /* 0x0003e80000100800 */
[----:B------:R3:W4:Y:S03]  /*22c30*/  LDS R4, [R28+0x8180] ;  /* 0x008180001c047984 */ /* 0x0007260000000800 */
[----:B------:R5:W0:Y:S01]  /*22c40*/  MUFU.EX2 R13, R2 ;  /* 0x00000002000d7308 */ /* 0x000a220000000800 */
[----:B--2---:R-:W-:Y:S04]  /*22c50*/  STL [R1+0x3f0], R25 ;  /* 0x0003f01901007387 */ /* 0x004fe80000100800 */
[----:B------:R-:W2:Y:S01]  /*22c60*/  LDL R20, [R1+0x64c] ;  /* 0x00064c0001147983 */ /* 0x000ea20000100800 */
[----:B-----5:R-:W-:Y:S01]  /*22c70*/  FMUL R2, R5, 1.4426950216293334961 ;  /* 0x3fb8aa3b05027820 */ /* 0x020fe20000400000 */
[----:B------:R-:W-:-:S03]  /*22c80*/  FFMA R5, R14, UR11, -R22 ;  /* 0x0000000b0e057c23 */ /* 0x000fc60008000816 */
[----:B------:R5:W-:Y:S02]  /*22c90*/  MUFU.EX2 R26, R2 ;  /* 0x00000002001a7308 */ /* 0x000be40000000800 */
[----:B-----5:R-:W-:-:S06]  /*22ca0*/  FMUL R2, R5, 1.4426950216293334961 ;  /* 0x3fb8aa3b05027820 */ /* 0x020fcc0000400000 */
[----:B-1----:R-:W1:Y:S01]  /*22cb0*/  MUFU.EX2 R24, R2 ;  /* 0x0000000200187308 */ /* 0x002e620000000800 */
[----:B------:R5:W-:Y:S04]  /*22cc0*/  STL [R1+0x434], R22 ;  /* 0x0004341601007387 */ /* 0x000be80000100800 */
[----:B0-----:R-:W-:Y:S04]  /*22cd0*/  STL [R1+0x3ec], R13 ;  /* 0x0003ec0d01007387 */ /* 0x001fe80000100800 */
[----:B-1----:R-:W-:Y:S04]  /*22ce0*/  STL [R1+0x3e8], R24 ;  /* 0x0003e81801007387 */ /* 0x002fe80000100800 */
[----:B------:R-:W4:Y:S01]  /*22cf0*/  LDL R14, [R1+0x650] ;  /* 0x00065000010e7983 */ /* 0x000f220000100800 */
[----:B------:R-:W-:-:S04]  /*22d00*/  FFMA R5, R15, UR11, -R22 ;  /* 0x0000000b0f057c23 */ /* 0x000fc80008000816 */
[----:B------:R-:W-:-:S04]  /*22d10*/  FMUL R2, R5, 1.4426950216293334961 ;  /* 0x3fb8aa3b05027820 */ /* 0x000fc80000400000 */
[----:B---3--:R0:W1:Y:S01]  /*22d20*/  MUFU.EX2 R28, R2 ;  /* 0x00000002001c7308 */ /* 0x0080620000000800 */
[--C-:B------:R-:W-:Y:S01]  /*22d30*/  FFMA R6, R6, UR11, -R22.reuse ;  /* 0x0000000b06067c23 */ /* 0x100fe20008000816 */
[----:B0-----:R-:W-:-:S04]  /*22d40*/  FFMA R2, R7, UR11, -R22 ;  /* 0x0000000b07027c23 */ /* 0x001fc80008000816 */
[----:B------:R-:W-:-:S04]  /*22d50*/  FMUL R2, R2, 1.4426950216293334961 ;  /* 0x3fb8aa3b02027820 */ /* 0x000fc80000400000 */
[----:B-----5:R-:W-:Y:S01]  /*22d60*/  MUFU.EX2 R22, R2 ;  /* 0x0000000200167308 */ /* 0x020fe20000000800 */
[----:B------:R-:W-:-:S07]  /*22d70*/  FMUL R6, R6, 1.4426950216293334961 ;  /* 0x3fb8aa3b06067820 */ /* 0x000fce0000400000 */
[----:B------:R0:W3:Y:S01]  /*22d80*/  MUFU.EX2 R12, R6 ;  /* 0x00000006000c7308 */ /* 0x0000e20000000800 */
[----:B-1----:R-:W-:Y:S01]  /*22d90*/  STL [R1+0x3e4], R28 ;  /* 0x0003e41c01007387 */ /* 0x002fe20000100800 */
[----:B0-----:R-:W-:-:S04]  /*22da0*/  FADD R6, R24, R28 ;  /* 0x0000001c18067221 */ /* 0x001fc80000000000 */
[----:B---3--:R-:W-:-:S04]  /*22db0*/  FADD R6, R12, R6 ;  /* 0x000000060c067221 */ /* 0x008fc80000000000 */
[----:B------:R-:W-:Y:S01]  /*22dc0*/  FADD R6, R22, R6 ;  /* 0x0000000616067221 */ /* 0x000fe20000000000 */
[----:B------:R-:W-:Y:S01]  /*22dd0*/  USHF.R.S32.HI UR10, URZ, 0x1f, UR5 ;  /* 0x0000001f3f0a7899 */ /* 0x000fe20008011405 */
[----:B------:R-:W-:Y:S01]  /*22de0*/  BAR.SYNC.DEFER_BLOCKING 0x0 ;  /* 0x0000000000007b1d */ /* 0x000fe20000010000 */
[----:B--2---:R-:W-:-:S05]  /*22df0*/  FMNMX R5, R0, R20, !PT ;  /* 0x0000001400057209 */ /* 0x004fca0007800000 */
[--C-:B------:R-:W-:Y:S01]  /*22e00*/  FFMA R0, R8, UR11, -R5.reuse ;  /* 0x0000000b08007c23 */ /* 0x100fe20008000805 */
[----:B------:R-:W-:-:S03]  /*22e10*/  FFMA R2, R9, UR11, -R5 ;  /* 0x0000000b09027c23 */ /* 0x000fc60008000805 */
[----:B------:R-:W-:Y:S01]  /*22e20*/  FMUL R0, R0, 1.4426950216293334961 ;  /* 0x3fb8aa3b00007820 */ /* 0x000fe20000400000 */
[----:B------:R-:W-:-:S03]  /*22e30*/  FMUL R2, R2, 1.4426950216293334961 ;  /* 0x3fb8aa3b02027820 */ /* 0x000fc60000400000 */
[----:B------:R0:W1:Y:S08]  /*22e40*/  MUFU.EX2 R20, R0 ;  /* 0x0000000000147308 */ /* 0x0000700000000800 */
[----:B------:R2:W3:Y:S01]  /*22e50*/  MUFU.EX2 R23, R2 ;  /* 0x0000000200177308 */ /* 0x0004e20000000800 */
[----:B0-----:R-:W-:-:S04]  /*22e60*/  FFMA R0, R16, UR11, -R5 ;  /* 0x0000000b10007c23 */ /* 0x001fc80008000805 */
[----:B------:R-:W-:Y:S01]  /*22e70*/  FMUL R0, R0, 1.4426950216293334961 ;  /* 0x3fb8aa3b00007820 */ /* 0x000fe20000400000 */
[----:B--2---:R-:W-:-:S03]  /*22e80*/  FFMA R2, R17, UR11, -R5 ;  /* 0x0000000b11027c23 */ /* 0x004fc60008000805 */
[----:B------:R0:W2:Y:S01]  /*22e90*/  MUFU.EX2 R9, R0 ;  /* 0x0000000000097308 */ /* 0x0000a20000000800 */
[----:B------:R-:W-:Y:S01]  /*22ea0*/  FMUL R2, R2, 1.4426950216293334961 ;  /* 0x3fb8aa3b02027820 */ /* 0x000fe20000400000 */
[----:B----4-:R-:W-:-:S06]  /*22eb0*/  FMNMX R4, R4, R14, !PT ;  /* 0x0000000e04047209 */ /* 0x010fcc0007800000 */
[----:B------:R4:W5:Y:S01]  /*22ec0*/  MUFU.EX2 R7, R2 ;  /* 0x0000000200077308 */ /* 0x0009620000000800 */
[--C-:B0-----:R-:W-:Y:S01]  /*22ed0*/  FFMA R0, R10, UR11, -R4.reuse ;  /* 0x0000000b0a007c23 */ /* 0x101fe20008000804 */
[----:B----4-:R-:W-:-:S03]  /*22ee0*/  FFMA R2, R11, UR11, -R4 ;  /* 0x0000000b0b027c23 */ /* 0x010fc60008000804 */
[----:B------:R-:W-:Y:S01]  /*22ef0*/  FMUL R0, R0, 1.4426950216293334961 ;  /* 0x3fb8aa3b00007820 */ /* 0x000fe20000400000 */
[----:B------:R-:W-:-:S03]  /*22f00*/  FMUL R2, R2, 1.4426950216293334961 ;  /* 0x3fb8aa3b02027820 */ /* 0x000fc60000400000 */
[----:B------:R0:W4:Y:S08]  /*22f10*/  MUFU.EX2 R14, R0 ;  /* 0x00000000000e7308 */ /* 0x0001300000000800 */
[----:B------:R1:W4:Y:S01]  /*22f20*/  MUFU.EX2 R15, R2 ;  /* 0x00000002000f7308 */ /* 0x0003220000000800 */
[----:B0-----:R-:W-:-:S04]  /*22f30*/  FFMA R0, R18, UR11, -R4 ;  /* 0x0000000b12007c23 */ /* 0x001fc80008000804 */
[----:B------:R-:W-:Y:S01]  /*22f40*/  FMUL R0, R0, 1.4426950216293334961 ;  /* 0x3fb8aa3b00007820 */ /* 0x000fe20000400000 */
[----:B-1----:R-:W-:Y:S01]  /*22f50*/  FFMA R2, R19, UR11, -R4 ;  /* 0x0000000b13027c23 */ /* 0x002fe20008000804 */
[----:B------:R0:W-:Y:S03]  /*22f60*/  STL [R1+0x430], R5 ;  /* 0x0004300501007387 */ /* 0x0001e60000100800 */
[----:B------:R-:W-:Y:S01]  /*22f70*/  FMUL R2, R2, 1.4426950216293334961 ;  /* 0x3fb8aa3b02027820 */ /* 0x000fe20000400000 */
[----:B------:R-:W1:Y:S01]  /*22f80*/  MUFU.EX2 R8, R0 ;  /* 0x0000000000087308 */ /* 0x000e620000000800 */
[----:B------:R-:W-:Y:S07]  /*22f90*/  STL [R1+0x3e0], R12 ;  /* 0x0003e00c01007387 */ /* 0x000fee0000100800 */
[----:B0-----:R-:W0:Y:S01]  /*22fa0*/  MUFU.EX2 R5, R2 ;  /* 0x0000000200057308 */ /* 0x001e220000000800 */
[----:B------:R-:W-:Y:S04]  /*22fb0*/  STL [R1+0x3dc], R20 ;  /* 0x0003dc1401007387 */ /* 0x000fe80000100800 */
[----:B---3--:R-:W-:Y:S04]  /*22fc0*/  STL [R1+0x3d8], R23 ;  /* 0x0003d81701007387 */ /* 0x008fe80000100800 */
[----:B------:R3:W-:Y:S04]  /*22fd0*/  STL [R1+0x42c], R4 ;  /* 0x00042c0401007387 */ /* 0x0007e80000100800 */
[----:B--2---:R-:W-:Y:S04]  /*22fe0*/  STL [R1+0x3d4], R9 ;  /* 0x0003d40901007387 */ /* 0x004fe80000100800 */
[----:B-----5:R-:W-:Y:S01]  /*22ff0*/  STL [R1+0x3d0], R7 ;  /* 0x0003d00701007387 */ /* 0x020fe20000100800 */
[----:B---3--:R-:W-:-:S03]  /*23000*/  FADD R4, R25, R29 ;  /* 0x0000001d19047221 */ /* 0x008fc60000000000 */
[----:B----4-:R-:W-:Y:S04]  /*23010*/  STL [R1+0x3cc], R14 ;  /* 0x0003cc0e01007387 */ /* 0x010fe80000100800 */
[----:B------:R-:W-:Y:S04]  /*23020*/  STL [R1+0x3c8], R15 ;  /* 0x0003c80f01007387 */ /* 0x000fe80000100800 */
[----:B------:R-:W2:Y:S04]  /*23030*/  LDL.LU R25, [R1+0x16f8] ;  /* 0x0016f80001197983 */ /* 0x000ea80000300800 */
[----:B-1----:R1:W-:Y:S04]  /*23040*/  STL [R1+0x3c4], R8 ;  /* 0x0003c40801007387 */ /* 0x0023e80000100800 */
[----:B0-----:R-:W-:Y:S04]  /*23050*/  STL [R1+0x3c0], R5 ;  /* 0x0003c00501007387 */ /* 0x001fe80000100800 */
[----:B------:R-:W3:Y:S04]  /*23060*/  LDL R10, [R1+0x1538] ;  /* 0x00153800010a7983 */ /* 0x000ee80000100800 */
[----:B------:R-:W4:Y:S01]  /*23070*/  LDL R12, [R1+0x1014] ;  /* 0x00101400010c7983 */ /* 0x000f220000100800 */
[----:B------:R-:W-:Y:S01]  /*23080*/  FADD R2, R20, R23 ;  /* 0x0000001714027221 */ /* 0x000fe20000000000 */
[----:B------:R-:W-:Y:S01]  /*23090*/  FADD R0, R14, R15 ;  /* 0x0000000f0e007221 */ /* 0x000fe20000000000 */
[----:B------:R-:W-:Y:S01]  /*230a0*/  FADD R4, R13, R4 ;  /* 0x000000040d047221 */ /* 0x000fe20000000000 */
[----:B------:R-:W0:Y:S01]  /*230b0*/  S2R R24, SR_TID.X ;  /* 0x0000000000187919 */ /* 0x000e220000002100 */
[----:B------:R-:W-:Y:S01]  /*230c0*/  FADD R2, R9, R2 ;  /* 0x0000000209027221 */ /* 0x000fe20000000000 */
[----:B------:R-:W-:Y:S01]  /*230d0*/  FADD R0, R8, R0 ;  /* 0x0000000008007221 */ /* 0x000fe20000000000 */
[----:B-1----:R-:W-:Y:S01]  /*230e0*/  FADD R8, R26, R4 ;  /* 0x000000041a087221 */ /* 0x002fe20000000000 */
[----:B------:R-:W5:Y:S01]  /*230f0*/  LDL R14, [R1+0x153c] ;  /* 0x00153c00010e7983 */ /* 0x000f620000100800 */
[----:B------:R-:W-:Y:S01]  /*23100*/  FADD R4, R7, R2 ;  /* 0x0000000207047221 */ /* 0x000fe20000000000 */
[----:B------:R-:W-:-:S02]  /*23110*/  FADD R0, R5, R0 ;  /* 0x0000000005007221 */ /* 0x000fc40000000000 */
[----:B------:R-:W1:Y:S04]  /*23120*/  SHFL.BFLY PT, R9, R8, 0x2, 0x1f ;  /* 0x0c401f0008097f89 */ /* 0x000e6800000e0000 */
[----:B------:R-:W0:Y:S04]  /*23130*/  SHFL.BFLY PT, R7, R6, 0x2, 0x1f ;  /* 0x0c401f0006077f89 */ /* 0x000e2800000e0000 */
[----:B------:R-:W0:Y:S04]  /*23140*/  SHFL.BFLY PT, R5, R4, 0x2, 0x1f ;  /* 0x0c401f0004057f89 */ /* 0x000e2800000e0000 */
[----:B------:R-:W0:Y:S04]  /*23150*/  SHFL.BFLY PT, R2, R0, 0x2, 0x1f ;  /* 0x0c401f0000027f89 */ /* 0x000e2800000e0000 */
[----:B------:R-:W5:Y:S04]  /*23160*/  LDL R11, [R1+0x100c] ;  /* 0x00100c00010b7983 */ /* 0x000f680000100800 */
[----:B------:R-:W5:Y:S01]  /*23170*/  LDL R15, [R1+0x1018] ;  /* 0x00101800010f7983 */ /* 0x000f620000100800 */
[----:B-1----:R-:W-:-:S03]  /*23180*/  FADD R9, R8, R9 ;  /* 0x0000000908097221 */ /* 0x002fc60000000000 */
[----:B------:R-:W5:Y:S01]  /*23190*/  LDL R13, [R1+0x1010] ;  /* 0x00101000010d7983 */ /* 0x000f620000100800 */
[----:B0-----:R-:W-:Y:S01]  /*231a0*/  FADD R7, R6, R7 ;  /* 0x0000000706077221 */ /* 0x001fe20000000000 */
[----:B------:R-:W-:Y:S01]  /*231b0*/  FADD R5, R4, R5 ;  /* 0x0000000504057221 */ /* 0x000fe20000000000 */
[----:B------:R-:W-:Y:S01]  /*231c0*/  FADD R2, R0, R2 ;  /* 0x0000000200027221 */ /* 0x000fe20000000000 */
[----:B------:R-:W0:Y:S04]  /*231d0*/  SHFL.BFLY PT, R8, R9, 0x1, 0x1f ;  /* 0x0c201f0009087f89 */ /* 0x000e2800000e0000 */
[----:B------:R-:W1:Y:S04]  /*231e0*/  SHFL.BFLY PT, R0, R7, 0x1, 0x1f ;  /* 0x0c201f0007007f89 */ /* 0x000e6800000e0000 */
[----:B------:R-:W1:Y:S04]  /*231f0*/  SHFL.BFLY PT, R4, R5, 0x1, 0x1f ;  /* 0x0c201f0005047f89 */ /* 0x000e6800000e0000 */
[----:B------:R-:W1:Y:S01]  /*23200*/  SHFL.BFLY PT, R6, R2, 0x1, 0x1f ;  /* 0x0c201f0002067f89 */ /* 0x000e6200000e0000 */
[----:B0-----:R-:W-:Y:S01]  /*23210*/  FADD R8, R9, R8 ;  /* 0x0000000809087221 */ /* 0x001fe20000000000 */
[----:B------:R-:W-:-:S02]  /*23220*/  LOP3.LUT R28, R24, 0x60, RZ, 0xc0, !PT ;  /* 0x00000060181c7812 */ /* 0x000fc400078ec0ff */
[----:B------:R-:W5:Y:S01]  /*23230*/  LDL R9, [R1+0xff4] ;  /* 0x000ff40001097983 */ /* 0x000f620000100800 */
[----:B-1----:R-:W-:Y:S01]  /*23240*/  FADD R0, R7, R0 ;  /* 0x0000000007007221 */ /* 0x002fe20000000000 */
[----:B------:R-:W-:Y:S01]  /*23250*/  FADD R4, R5, R4 ;  /* 0x0000000405047221 */ /* 0x000fe20000000000 */
[----:B------:R-:W-:Y:S01]  /*23260*/  FADD R2, R2, R6 ;  /* 0x0000000602027221 */ /* 0x000fe20000000000 */
[----:B------:R0:W-:Y:S04]  /*23270*/  @!P0 STS [R21+0x8000], R8 ;  /* 0x0080000815008388 */ /* 0x0001e80000000800 */
[----:B------:R-:W-:Y:S04]  /*23280*/  @!P0 STS [R21+0x8080], R0 ;  /* 0x0080800015008388 */ /* 0x000fe80000000800 */
[----:B------:R1:W-:Y:S04]  /*23290*/  @!P0 STS [R21+0x8100], R4 ;  /* 0x0081000415008388 */ /* 0x0003e80000000800 */
[----:B------:R-:W-:Y:S01]  /*232a0*/  @!P0 STS [R21+0x8180], R2 ;  /* 0x0081800215008388 */ /* 0x000fe20000000800 */
[----:B------:R-:W-:Y:S01]  /*232b0*/  BAR.SYNC.DEFER_BLOCKING 0x0 ;  /* 0x0000000000007b1d */ /* 0x000fe20000010000 */
[----:B------:R-:W-:-:S05]  /*232c0*/  SHF.R.U32.HI R20, RZ, 0x1, R28 ;  /* 0x00000001ff147819 */ /* 0x000fca000001161c */
[----:B0-----:R-:W5:Y:S04]  /*232d0*/  LDL R8, [R1+0x1008] ;  /* 0x0010080001087983 */ /* 0x001f680000100800 */
[----:B------:R-:W0:Y:S01]  /*232e0*/  LDS R2, [R3+0x8000] ;  /* 0x0080000003027984 */ /* 0x000e220000000800 */
[----:B-1----:R-:W-:-:S03]  /*232f0*/  LOP3.LUT R4, R27, 0x10, RZ, 0xc0, !PT ;  /* 0x000000101b047812 */ /* 0x002fc600078ec0ff */
[----:B0-----:R-:W0:Y:S01]  /*23300*/  SHFL.BFLY PT, R0, R2, 0x2, 0x1f ;  /* 0x0c401f0002007f89 */ /* 0x001e2200000e0000 */
[----:B------:R-:W-:Y:S01]  /*23310*/  LOP3.LUT R23, R24, 0x7, RZ, 0xc0, !PT ;  /* 0x0000000718177812 */ /* 0x000fe200078ec0ff */
[----:B------:R-:W-:-:S03]  /*23320*/  IMAD R20, R4, 0x4, R20 ;  /* 0x0000000404147824 */ /* 0x000fc600078e0214 */
[----:B------:R-:W-:Y:S01]  /*23330*/  LEA R7, R23, UR9, 0x6 ;  /* 0x0000000917077c11 */ /* 0x000fe2000f8e30ff */
[----:B0-----:R-:W-:-:S05]  /*23340*/  FADD R2, R2, R0 ;  /* 0x0000000002027221 */ /* 0x001fca0000000000 */
[----:B------:R-:W0:Y:S01]  /*23350*/  SHFL.BFLY PT, R6, R2, 0x1, 0x1f ;  /* 0x0c201f0002067f89 */ /* 0x000e2200000e0000 */
[----:B------:R-:W-:Y:S01]  /*23360*/  IMAD R7, R28, 0x10, R7 ;  /* 0x000000101c077824 */ /* 0x000fe200078e0207 */
[C---:B------:R-:W-:Y:S01]  /*23370*/  LOP3.LUT R28, R27.reuse, 0xf, RZ, 0xc0, !PT ;  /* 0x0000000f1b1c7812 */ /* 0x040fe200078ec0ff */
[----:B------:R-:W-:-:S05]  /*23380*/  IMAD.SHL.U32 R5, R27, 0x20, RZ ;  /* 0x000000201b057824 */ /* 0x000fca00078e00ff */
[----:B------:R-:W-:Y:S01]  /*23390*/  LOP3.LUT R5, R5, 0x60, RZ, 0xc0, !PT ;  /* 0x0000006005057812 */ /* 0x000fe200078ec0ff */
[----:B0-----:R-:W-:Y:S01]  /*233a0*/  FADD R6, R2, R6 ;  /* 0x0000000602067221 */ /* 0x001fe20000000000 */
[----:B--2---:R-:W-:Y:S01]  /*233b0*/  IMAD R2, R25, 0x4, R28 ;  /* 0x0000000419027824 */ /* 0x004fe200078e021c */
[----:B---3--:R-:W-:Y:S02]  /*233c0*/  IADD3 R4, P1, R10, UR5, RZ ;  /* 0x000000050a047c10 */ /* 0x008fe4000ff3e0ff */
[----:B------:R-:W2:Y:S01]  /*233d0*/  LDL R10, [R1+0xff8] ;  /* 0x000ff800010a7983 */ /* 0x000ea20000100800 */
[----:B------:R-:W-:Y:S01]  /*233e0*/  IMAD R28, R28, 0x80, R5 ;  /* 0x000000801c1c7824 */ /* 0x000fe200078e0205 */
[----:B----4-:R-:W-:Y:S02]  /*233f0*/  IADD3.X R5, R12, UR10, RZ, P1, !PT ;  /* 0x0000000a0c057c10 */ /* 0x010fe40008ffe4ff */
[----:B------:R5:W-:Y:S04]  /*23400*/  STL [R1+0x3bc], R2 ;  /* 0x0003bc0201007387 */ /* 0x000be80000100800 */
[----:B------:R-:W3:Y:S01]  /*23410*/  LDL R12, [R1+0xff0] ;  /* 0x000ff000010c7983 */ /* 0x000ee20000100800 */
[----:B------:R-:W-:-:S02]  /*23420*/  IMAD.SHL.U32 R0, R27, 0x8, RZ ;  /* 0x000000081b007824 */ /* 0x000fc400078e00ff */
[----:B------:R-:W-:-:S05]  /*23430*/  IMAD.SHL.U32 R24, R24, 0x2, RZ ;  /* 0x0000000218187824 */ /* 0x000fca00078e00ff */
[----:B------:R-:W-:Y:S02]  /*23440*/  LOP3.LUT R0, R0, 0x30, R24, 0x48, !PT ;  /* 0x0000003000007812 */ /* 0x000fe400078e4818 */
[----:B-----5:R-:W-:Y:S01]  /*23450*/  IADD3 R2, P2, R14, UR5, RZ ;  /* 0x000000050e027c10 */ /* 0x020fe2000ff5e0ff */
[----:B------:R0:W-:Y:S02]  /*23460*/  @!P0 STS [R3+0x8000], R6 ;  /* 0x0080000603008388 */ /* 0x0001e40000000800 */
[----:B------:R-:W-:Y:S02]  /*23470*/  IMAD.IADD R0, R0, 0x1, R7 ;  /* 0x0000000100007824 */ /* 0x000fe400078e0207 */
[----:B------:R-:W4:Y:S04]  /*23480*/  LDL R14, [R1+0xffc] ;  /* 0x000ffc00010e7983 */ /* 0x000f280000100800 */
[----:B------:R1:W-:Y:S01]  /*23490*/  STL [R1+0x1640], R0 ;  /* 0x0016400001007387 */ /* 0x0003e20000100800 */
[----:B0-----:R-:W-:Y:S01]  /*234a0*/  IADD3.X R3, R11, UR10, RZ, P2, !PT ;  /* 0x0000000a0b037c10 */ /* 0x001fe200097fe4ff */
[----:B------:R-:W-:Y:S06]  /*234b0*/  BAR.SYNC.DEFER_BLOCKING 0x0 ;  /* 0x0000000000007b1d */ /* 0x000fec0000010000 */
[----:B------:R-:W5:Y:S01]  /*234c0*/  LDL R11, [R1+0x1000] ;  /* 0x00100000010b7983 */ /* 0x000f620000100800 */
[----:B------:R-:W-:-:S03]  /*234d0*/  IADD3 R6, P1, R15, UR5, RZ ;  /* 0x000000050f067c10 */ /* 0x000fc6000ff3e0ff */
[----:B-1----:R-:W5:Y:S04]  /*234e0*/  LDL R0, [R1+0xfec] ;  /* 0x000fec0001007983 */ /* 0x002f680000100800 */
[----:B------:R0:W5:Y:S04]  /*234f0*/  LDG.E.U8 R15, desc[UR12][R4.64] ;  /* 0x0000000c040f7981 */ /* 0x000168000c1e1100 */
[----:B------:R2:W5:Y:S01]  /*23500*/  LDG.E.U8 R19, desc[UR12][R2.64] ;  /* 0x0000000c02137981 */ /* 0x000562000c1e1100 */
[----:B0-----:R-:W-:-:S03]  /*23510*/  IADD3 R4, P2, R13, UR5, RZ ;  /* 0x000000050d047c10 */ /* 0x001fc6000ff5e0ff */
[----:B------:R-:W5:Y:S01]  /*23520*/  LDL R13, [R1+0xfe0] ;  /* 0x000fe000010d7983 */ /* 0x000f620000100800 */
[----:B------:R-:W-:-:S03]  /*23530*/  IADD3.X R5, R9, UR10, RZ, P2, !PT ;  /* 0x0000000a09057c10 */ /* 0x000fc600097fe4ff */
[----:B------:R-:W5:Y:S04]  /*23540*/  LDL R9, [R1+0xfd8] ;  /* 0x000fd80001097983 */ /* 0x000f680000100800 */
[----:B------:R-:W5:Y:S01]  /*23550*/  LDG.E.U8 R18, desc[UR12][R4.64] ;  /* 0x0000000c04127981 */ /* 0x000f62000c1e1100 */
[----:B------:R-:W-:-:S03]  /*23560*/  IADD3.X R7, R8, UR10, RZ, P1, !PT ;  /* 0x0000000a08077c10 */ /* 0x000fc60008ffe4ff */
[----:B------:R-:W5:Y:S04]  /*23570*/  LDL R8, [R1+0xfdc] ;  /* 0x000fdc0001087983 */ /* 0x000f680000100800 */
[----:B------:R4:W5:Y:S01]  /*23580*/  LDG.E.U8 R21, desc[UR12][R6.64] ;  /* 0x0000000c06157981 */ /* 0x000962000c1e1100 */
[----:B--2---:R-:W-:-:S03]  /*23590*/  IADD3 R2, P1, R10, UR5, RZ ;  /* 0x000000050a027c10 */ /* 0x004fc6000ff3e0ff */
[----:B------:R-:W2:Y:S01]  /*235a0*/  LDL R10, [R1+0xfe4] ;  /* 0x000fe400010a7983 */ /* 0x000ea20000100800 */
[----:B---3--:R-:W-:-:S03]  /*235b0*/  IADD3.X R3, R12, UR10, RZ, P1, !PT ;  /* 0x0000000a0c037c10 */ /* 0x008fc60008ffe4ff */
[----:B------:R-:W3:Y:S04]  /*235c0*/  LDL R12, [R1+0xfd4] ;  /* 0x000fd400010c7983 */ /* 0x000ee80000100800 */
[----:B------:R0:W3:Y:S01]  /*235d0*/  LDG.E.U8 R23, desc[UR12][R2.64] ;  /* 0x0000000c02177981 */ /* 0x0000e2000c1e1100 */
[----:B----4-:R-:W-:-:S03]  /*235e0*/  IADD3 R6, P2, R14, UR5, RZ ;  /* 0x000000050e067c10 */ /* 0x010fc6000ff5e0ff */
[----:B------:R-:W4:Y:S01]  /*235f0*/  LDL R14, [R1+0xfe8] ;  /* 0x000fe800010e7983 */ /* 0x000f220000100800 */
[----:B-----5:R-:W-:-:S03]  /*23600*/  IADD3 R4, P1, R11, UR5, RZ ;  /* 0x000000050b047c10 */ /* 0x020fc6000ff3e0ff */
[----:B------:R-:W5:Y:S01]  /*23610*/  LDL R11, [R1+0xfc8] ;  /* 0x000fc800010b7983 */ /* 0x000f620000100800 */
[----:B------:R-:W-:-:S03]  /*23620*/  IADD3.X R7, R0, UR10, RZ, P2, !PT ;  /* 0x0000000a00077c10 */ /* 0x000fc600097fe4ff */
[----:B------:R-:W5:Y:S04]  /*23630*/  LDL R0, [R1+0xfc4] ;  /* 0x000fc40001007983 */ /* 0x000f680000100800 */
[----:B------:R2:W5:Y:S01]  /*23640*/  LDG.E.U8 R17, desc[UR12][R6.64] ;  /* 0x0000000c06117981 */ /* 0x000562000c1e1100 */
[----:B0-----:R-:W-:-:S03]  /*23650*/  IADD3 R2, P2, R13, UR5, RZ ;  /* 0x000000050d027c10 */ /* 0x001fc6000ff5e0ff */
[----:B------:R-:W5:Y:S01]  /*23660*/  LDL R13, [R1+0xfcc] ;  /* 0x000fcc00010d7983 */ /* 0x000f620000100800 */
[----:B------:R-:W-:Y:S02]  /*23670*/  IADD3.X R3, R9, UR10, RZ, P2, !PT ;  /* 0x0000000a09037c10 */ /* 0x000fe400097fe4ff */
[----:B------:R-:W-:Y:S02]  /*23680*/  IADD3.X R5, R8, UR10, RZ, P1, !PT ;  /* 0x0000000a08057c10 */ /* 0x000fe40008ffe4ff */
[----:B------:R-:W5:Y:S04]  /*23690*/  LDL R8, [R1+0xfc0] ;  /* 0x000fc00001087983 */ /* 0x000f680000100800 */
[----:B------:R0:W-:Y:S04]  /*236a0*/  STL [R1+0x3b8], R15 ;  /* 0x0003b80f01007387 */ /* 0x0001e80000100800 */
[----:B------:R-:W5:Y:S04]  /*236b0*/  LDL R9, [R1+0xfbc] ;  /* 0x000fbc0001097983 */ /* 0x000f680000100800 */
[----:B------:R4:W5:Y:S04]  /*236c0*/  LDG.E.U8 R16, desc[UR12][R4.64] ;  /* 0x0000000c04107981 */ /* 0x000968000c1e1100 */
[----:B0-----:R5:W5:Y:S01]  /*236d0*/  LDG.E.U8 R15, desc[UR12][R2.64] ;  /* 0x0000000c020f7981 */ /* 0x001b62000c1e1100 */
[----:B--2---:R-:W-:-:S03]  /*236e0*/  IADD3 R6, P1, R10, UR5, RZ ;  /* 0x000000050a067c10 */ /* 0x004fc6000ff3e0ff */
[----:B------:R-:W2:Y:S04]  /*236f0*/  LDL R10, [R1+0xfd0] ;  /* 0x000fd000010a7983 */ /* 0x000ea80000100800 */
[----:B------:R0:W-:Y:S01]  /*23700*/  STL [R1+0x3b4], R19 ;  /* 0x0003b41301007387 */ /* 0x0001e20000100800 */
[----:B---3--:R-:W-:-:S03]  /*23710*/  IADD3.X R7, R12, UR10, RZ, P1, !PT ;  /* 0x0000000a0c077c10 */ /* 0x008fc60008ffe4ff */
[----:B------:R-:W3:Y:S04]  /*23720*/  LDL R12, [R1+0xfac] ;  /* 0x000fac00010c7983 */ /* 0x000ee80000100800 */
[----:B0-----:R0:W3:Y:S01]  /*23730*/  LDG.E.U8 R19, desc[UR12][R6.64] ;  /* 0x0000000c06137981 */ /* 0x0010e2000c1e1100 */
[----:B----4-:R-:W-:-:S03]  /*23740*/  IADD3 R4, P2, R14, UR5, RZ ;  /* 0x000000050e047c10 */ /* 0x010fc6000ff5e0ff */
[----:B------:R-:W4:Y:S04]  /*23750*/  LDL R14, [R1+0xfb0] ;  /* 0x000fb000010e7983 */ /* 0x000f280000100800 */
[----:B------:R1:W-:Y:S01]  /*23760*/  STL [R1+0x3b0], R21 ;  /* 0x0003b01501007387 */ /* 0x0003e20000100800 */
[----:B-----5:R-:W-:-:S03]  /*23770*/  IADD3 R2, P1, R11, UR5, RZ ;  /* 0x000000050b027c10 */ /* 0x020fc6000ff3e0ff */
[----:B------:R-:W5:Y:S01]  /*23780*/  LDL R11, [R1+0xfb4] ;  /* 0x000fb400010b7983 */ /* 0x000f620000100800 */
[----:B------:R-:W-:-:S03]  /*23790*/  IADD3.X R5, R0, UR10, RZ, P2, !PT ;  /* 0x0000000a00057c10 */ /* 0x000fc600097fe4ff */
[----:B------:R-:W5:Y:S04]  /*237a0*/  LDL R0, [R1+0xfa8] ;  /* 0x000fa80001007983 */ /* 0x000f680000100800 */
[----:B------:R0:W-:Y:S04]  /*237b0*/  STL [R1+0x3ac], R18 ;  /* 0x0003ac1201007387 */ /* 0x0001e80000100800 */
[----:B-1----:R2:W5:Y:S01]  /*237c0*/  LDG.E.U8 R21, desc[UR12][R4.64] ;  /* 0x0000000c04157981 */ /* 0x002562000c1e1100 */
[----:B0-----:R-:W-:-:S03]  /*237d0*/  IADD3 R6, P2, R13, UR5, RZ ;  /* 0x000000050d067c10 */ /* 0x001fc6000ff5e0ff */
[----:B------:R-:W5:Y:S01]  /*237e0*/  LDL R13, [R1+0xfb8] ;  /* 0x000fb800010d7983 */ /* 0x000f620000100800 */
[----:B------:R-:W-:-:S03]  /*237f0*/  IADD3.X R3, R8, UR10, RZ, P1, !PT ;  /* 0x0000000a08037c10 */ /* 0x000fc60008ffe4ff */
[----:B------:R-:W5:Y:S04]  /*23800*/  LDL R8, [R1+0xfa4] ;  /* 0x000fa40001087983 */ /* 0x000f680000100800 */
[----:B------:R0:W-:Y:S01]  /*23810*/  STL [R1+0x3a8], R23 ;  /* 0x0003a81701007387 */ /* 0x0001e20000100800 */
[----:B------:R-:W-:-:S03]  /*23820*/  IADD3.X R7, R9, UR10, RZ, P2, !PT ;  /* 0x0000000a09077c10 */ /* 0x000fc600097fe4ff */
        /* <DEDUP_REMOVED lines=874> */
[----:B------:R-:W4:Y:S01]  /*26ed0*/  LDL R14, [R1+0xb1c] ;  /* 0x000b1c00010e7983 */ /* 0x000f220000100800 */
[----:B-----5:R-:W-:-:S03]  /*26ee0*/  IADD3 R6, P1, R11, UR5, RZ ;  /* 0x000000050b067c10 */ /* 0x020fc6000ff3e0ff */
[----:B------:R-:W5:Y:S01]  /*26ef0*/  LDL R11, [R1+0xb20] ;  /* 0x000b2000010b7983 */ /* 0x000f620000100800 */
[----:B------:R-:W-:-:S03]  /*26f00*/  IADD3.X R3, R0, UR10, RZ, P2, !PT ;  /* 0x0000000a00037c10 */ /* 0x000fc600097fe4ff */
[----:B------:R1:W-:Y:S04]  /*26f10*/  STL [R1+0x188], R18 ;  /* 0x0001881201007387 */ /* 0x0003e80000100800 */
[----:B------:R-:W5:Y:S04]  /*26f20*/  LDL R0, [R1+0xb0c] ;  /* 0x000b0c0001007983 */ /* 0x000f680000100800 */
[----:B------:R-:W-:Y:S04]  /*26f30*/  STL [R1+0x184], R23 ;  /* 0x0001841701007387 */ /* 0x000fe80000100800 */
[----:B-1----:R2:W5:Y:S01]  /*26f40*/  LDG.E.U8 R18, desc[UR12][R2.64] ;  /* 0x0000000c02127981 */ /* 0x002562000c1e1100 */
[----:B0-----:R-:W-:-:S03]  /*26f50*/  IADD3 R4, P2, R13, UR5, RZ ;  /* 0x000000050d047c10 */ /* 0x001fc6000ff5e0ff */
[----:B------:R-:W5:Y:S01]  /*26f60*/  LDL R13, [R1+0xb00] ;  /* 0x000b0000010d7983 */ /* 0x000f620000100800 */
[----:B------:R-:W-:-:S03]  /*26f70*/  IADD3.X R7, R8, UR10, RZ, P1, !PT ;  /* 0x0000000a08077c10 */ /* 0x000fc60008ffe4ff */
[----:B------:R-:W5:Y:S01]  /*26f80*/  LDL R8, [R1+0xafc] ;  /* 0x000afc0001087983 */ /* 0x000f620000100800 */
[----:B------:R-:W-:Y:S02]  /*26f90*/  IADD3.X R5, R9, UR10, RZ, P2, !PT ;  /* 0x0000000a09057c10 */ /* 0x000fe400097fe4ff */
[----:B--2---:R-:W-:Y:S02]  /*26fa0*/  IADD3 R2, P1, R10, UR5, RZ ;  /* 0x000000050a027c10 */ /* 0x004fe4000ff3e0ff */
[----:B------:R-:W2:Y:S04]  /*26fb0*/  LDL R10, [R1+0xb04] ;  /* 0x000b0400010a7983 */ /* 0x000ea80000100800 */
[----:B------:R0:W-:Y:S04]  /*26fc0*/  STL [R1+0xc8], R17 ;  /* 0x0000c81101007387 */ /* 0x0001e80000100800 */
[----:B------:R-:W2:Y:S01]  /*26fd0*/  LDL R9, [R1+0xaf8] ;  /* 0x000af80001097983 */ /* 0x000ea20000100800 */
[----:B---3--:R-:W-:-:S03]  /*26fe0*/  IADD3.X R3, R12, UR10, RZ, P1, !PT ;  /* 0x0000000a0c037c10 */ /* 0x008fc60008ffe4ff */
[----:B------:R-:W3:Y:S04]  /*26ff0*/  LDL R12, [R1+0xb08] ;  /* 0x000b0800010c7983 */ /* 0x000ee80000100800 */
[----:B0-----:R4:W3:Y:S04]  /*27000*/  LDG.E.U8 R17, desc[UR12][R6.64] ;  /* 0x0000000c06117981 */ /* 0x0018e8000c1e1100 */
[----:B------:R0:W-:Y:S01]  /*27010*/  STL [R1+0x17c], R16 ;  /* 0x00017c1001007387 */ /* 0x0001e20000100800 */
[----:B----4-:R-:W-:-:S03]  /*27020*/  IADD3 R6, P2, R14, UR5, RZ ;  /* 0x000000050e067c10 */ /* 0x010fc6000ff5e0ff */
[----:B------:R-:W4:Y:S04]  /*27030*/  LDL R14, [R1+0xaf4] ;  /* 0x000af400010e7983 */ /* 0x000f280000100800 */
[----:B0-----:R5:W4:Y:S02]  /*27040*/  LDG.E.U8 R16, desc[UR12][R4.64] ;  /* 0x0000000c04107981 */ /* 0x001b24000c1e1100 */
[----:B-----5:R-:W-:Y:S02]  /*27050*/  IADD3 R4, P1, R11, UR5, RZ ;  /* 0x000000050b047c10 */ /* 0x020fe4000ff3e0ff */
[----:B------:R-:W5:Y:S01]  /*27060*/  LDL R11, [R1+0xae8] ;  /* 0x000ae800010b7983 */ /* 0x000f620000100800 */
[----:B------:R-:W-:-:S03]  /*27070*/  IADD3.X R7, R0, UR10, RZ, P2, !PT ;  /* 0x0000000a00077c10 */ /* 0x000fc600097fe4ff */
[----:B------:R0:W-:Y:S04]  /*27080*/  STL [R1+0x178], R15 ;  /* 0x0001780f01007387 */ /* 0x0001e80000100800 */
[----:B------:R-:W5:Y:S04]  /*27090*/  LDL R0, [R1+0xae4] ;  /* 0x000ae40001007983 */ /* 0x000f680000100800 */
[----:B------:R-:W5:Y:S04]  /*270a0*/  LDG.E.U8 R24, desc[UR12][R6.64] ;  /* 0x0000000c06187981 */ /* 0x000f68000c1e1100 */
[----:B0-----:R0:W5:Y:S02]  /*270b0*/  LDG.E.U8 R15, desc[UR12][R2.64] ;  /* 0x0000000c020f7981 */ /* 0x001164000c1e1100 */
[----:B0-----:R-:W-:-:S02]  /*270c0*/  IADD3 R2, P2, R13, UR5, RZ ;  /* 0x000000050d027c10 */ /* 0x001fc4000ff5e0ff */
[----:B------:R-:W-:Y:S02]  /*270d0*/  IADD3.X R5, R8, UR10, RZ, P1, !PT ;  /* 0x0000000a08057c10 */ /* 0x000fe40008ffe4ff */
[----:B------:R-:W5:Y:S04]  /*270e0*/  LDL R8, [R1+0xae0] ;  /* 0x000ae00001087983 */ /* 0x000f680000100800 */
[----:B------:R0:W-:Y:S04]  /*270f0*/  STL [R1+0x174], R19 ;  /* 0x0001741301007387 */ /* 0x0001e80000100800 */
[----:B0-----:R3:W5:Y:S01]  /*27100*/  LDG.E.U8 R19, desc[UR12][R4.64] ;  /* 0x0000000c04137981 */ /* 0x001762000c1e1100 */
[----:B--2---:R-:W-:-:S03]  /*27110*/  IADD3 R6, P1, R10, UR5, RZ ;  /* 0x000000050a067c10 */ /* 0x004fc6000ff3e0ff */
[----:B------:R-:W2:Y:S01]  /*27120*/  LDL R10, [R1+0xaec] ;  /* 0x000aec00010a7983 */ /* 0x000ea20000100800 */
[----:B------:R-:W-:-:S03]  /*27130*/  IADD3.X R3, R9, UR10, RZ, P2, !PT ;  /* 0x0000000a09037c10 */ /* 0x000fc600097fe4ff */
[----:B------:R-:W2:Y:S01]  /*27140*/  LDL R9, [R1+0xaf0] ;  /* 0x000af00001097983 */ /* 0x000ea20000100800 */
[----:B---3--:R-:W-:-:S03]  /*27150*/  IADD3 R4, P2, R12, UR5, RZ ;  /* 0x000000050c047c10 */ /* 0x008fc6000ff5e0ff */
[----:B------:R0:W-:Y:S04]  /*27160*/  STL [R1+0xb8], R21 ;  /* 0x0000b81501007387 */ /* 0x0001e80000100800 */
[----:B------:R-:W3:Y:S04]  /*27170*/  LDL R12, [R1+0xacc] ;  /* 0x000acc00010c7983 */ /* 0x000ee80000100800 */
[----:B------:R-:W3:Y:S04]  /*27180*/  LDL R13, [R1+0xadc] ;  /* 0x000adc00010d7983 */ /* 0x000ee80000100800 */
[----:B------:R5:W3:Y:S01]  /*27190*/  LDG.E.U8 R23, desc[UR12][R2.64] ;  /* 0x0000000c02177981 */ /* 0x000ae2000c1e1100 */
[----:B----4-:R-:W-:-:S03]  /*271a0*/  IADD3.X R7, R14, UR10, RZ, P1, !PT ;  /* 0x0000000a0e077c10 */ /* 0x010fc60008ffe4ff */
[----:B------:R1:W-:Y:S04]  /*271b0*/  STL [R1+0x16c], R18 ;  /* 0x00016c1201007387 */ /* 0x0003e80000100800 */
[----:B0-----:R-:W4:Y:S01]  /*271c0*/  LDG.E.U8 R21, desc[UR12][R6.64] ;  /* 0x0000000c06157981 */ /* 0x001f22000c1e1100 */
[----:B-----5:R-:W-:-:S03]  /*271d0*/  IADD3 R2, P1, R11, UR5, RZ ;  /* 0x000000050b027c10 */ /* 0x020fc6000ff3e0ff */
[----:B------:R-:W5:Y:S01]  /*271e0*/  LDL R11, [R1+0xad0] ;  /* 0x000ad000010b7983 */ /* 0x000f620000100800 */
[----:B------:R-:W-:-:S03]  /*271f0*/  IADD3.X R5, R0, UR10, RZ, P2, !PT ;  /* 0x0000000a00057c10 */ /* 0x000fc600097fe4ff */
[----:B------:R-:W4:Y:S04]  /*27200*/  LDL R0, [R1+0xac8] ;  /* 0x000ac80001007983 */ /* 0x000f280000100800 */
[----:B------:R0:W-:Y:S04]  /*27210*/  STL [R1+0x168], R17 ;  /* 0x0001681101007387 */ /* 0x0001e80000100800 */
[----:B------:R-:W4:Y:S04]  /*27220*/  LDL R6, [R1+0xac4] ;  /* 0x000ac40001067983 */ /* 0x000f280000100800 */
[----:B-1----:R2:W4:Y:S01]  /*27230*/  LDG.E.U8 R18, desc[UR12][R4.64] ;  /* 0x0000000c04127981 */ /* 0x002522000c1e1100 */
[----:B------:R-:W-:-:S03]  /*27240*/  IADD3.X R3, R8, UR10, RZ, P1, !PT ;  /* 0x0000000a08037c10 */ /* 0x000fc60008ffe4ff */
[----:B------:R-:W4:Y:S04]  /*27250*/  LDL R8, [R1+0xad4] ;  /* 0x000ad40001087983 */ /* 0x000f280000100800 */
[----:B------:R-:W-:Y:S04]  /*27260*/  STL [R1+0x164], R16 ;  /* 0x0001641001007387 */ /* 0x000fe80000100800 */
[----:B0-----:R0:W4:Y:S01]  /*27270*/  LDG.E.U8 R17, desc[UR12][R2.64] ;  /* 0x0000000c02117981 */ /* 0x001122000c1e1100 */
[----:B--2---:R-:W-:-:S03]  /*27280*/  IADD3 R4, P1, R10, UR5, RZ ;  /* 0x000000050a047c10 */ /* 0x004fc6000ff3e0ff */
[----:B------:R-:W2:Y:S01]  /*27290*/  LDL R10, [R1+0xad8] ;  /* 0x000ad800010a7983 */ /* 0x000ea20000100800 */
[----:B0-----:R-:W-:-:S03]  /*272a0*/  IADD3 R2, P2, R9, UR5, RZ ;  /* 0x0000000509027c10 */ /* 0x001fc6000ff5e0ff */
[----:B------:R-:W2:Y:S04]  /*272b0*/  LDL R9, [R1+0xab4] ;  /* 0x000ab40001097983 */ /* 0x000ea80000100800 */
[----:B------:R0:W-:Y:S01]  /*272c0*/  STL [R1+0xa8], R15 ;  /* 0x0000a80f01007387 */ /* 0x0001e20000100800 */
[----:B---3--:R-:W-:-:S03]  /*272d0*/  IADD3.X R3, R12, UR10, RZ, P2, !PT ;  /* 0x0000000a0c037c10 */ /* 0x008fc600097fe4ff */
[----:B------:R-:W3:Y:S01]  /*272e0*/  LDL R12, [R1+0xab8] ;  /* 0x000ab800010c7983 */ /* 0x000ee20000100800 */
[----:B------:R-:W-:-:S03]  /*272f0*/  IADD3.X R5, R13, UR10, RZ, P1, !PT ;  /* 0x0000000a0d057c10 */ /* 0x000fc60008ffe4ff */
[----:B------:R-:W3:Y:S04]  /*27300*/  LDL R7, [R1+0xab0] ;  /* 0x000ab00001077983 */ /* 0x000ee80000100800 */
[----:B0-----:R-:W3:Y:S04]  /*27310*/  LDG.E.U8 R15, desc[UR12][R4.64] ;  /* 0x0000000c040f7981 */ /* 0x001ee8000c1e1100 */
[----:B------:R-:W-:Y:S04]  /*27320*/  STL [R1+0x15c], R24 ;  /* 0x00015c1801007387 */ /* 0x000fe80000100800 */
[----:B------:R5:W3:Y:S04]  /*27330*/  LDG.E.U8 R16, desc[UR12][R2.64] ;  /* 0x0000000c02107981 */ /* 0x000ae8000c1e1100 */
[----:B------:R-:W3:Y:S01]  /*27340*/  LDL R5, [R1+0xabc] ;  /* 0x000abc0001057983 */ /* 0x000ee20000100800 */
[----:B-----5:R-:W-:-:S03]  /*27350*/  IADD3 R2, P1, R11, UR5, RZ ;  /* 0x000000050b027c10 */ /* 0x020fc6000ff3e0ff */
[----:B------:R-:W5:Y:S04]  /*27360*/  LDL R11, [R1+0xaac] ;  /* 0x000aac00010b7983 */ /* 0x000f680000100800 */
[----:B------:R0:W-:Y:S01]  /*27370*/  STL [R1+0x158], R19 ;  /* 0x0001581301007387 */ /* 0x0001e20000100800 */
[----:B----4-:R-:W-:-:S03]  /*27380*/  IADD3.X R3, R0, UR10, RZ, P1, !PT ;  /* 0x0000000a00037c10 */ /* 0x010fc60008ffe4ff */
[----:B------:R-:W4:Y:S04]  /*27390*/  LDL R0, [R1+0xac0] ;  /* 0x000ac00001007983 */ /* 0x000f280000100800 */
[----:B------:R1:W4:Y:S02]  /*273a0*/  LDG.E.U8 R14, desc[UR12][R2.64] ;  /* 0x0000000c020e7981 */ /* 0x000324000c1e1100 */
[----:B-1----:R-:W-:Y:S02]  /*273b0*/  IADD3 R2, P1, R8, UR5, RZ ;  /* 0x0000000508027c10 */ /* 0x002fe4000ff3e0ff */
[----:B------:R-:W4:Y:S02]  /*273c0*/  LDL R8, [R1+0xa9c] ;  /* 0x000a9c0001087983 */ /* 0x000f240000100800 */
[----:B------:R-:W-:-:S02]  /*273d0*/  IADD3.X R3, R6, UR10, RZ, P1, !PT ;  /* 0x0000000a06037c10 */ /* 0x000fc40008ffe4ff */
[----:B------:R-:W-:Y:S04]  /*273e0*/  STL [R1+0x154], R23 ;  /* 0x0001541701007387 */ /* 0x000fe80000100800 */
[----:B------:R-:W4:Y:S04]  /*273f0*/  LDL R6, [R1+0xaa0] ;  /* 0x000aa00001067983 */ /* 0x000f280000100800 */
[----:B0-----:R2:W4:Y:S02]  /*27400*/  LDG.E.U8 R19, desc[UR12][R2.64] ;  /* 0x0000000c02137981 */ /* 0x001524000c1e1100 */
[----:B--2---:R-:W-:-:S02]  /*27410*/  IADD3 R2, P1, R10, UR5, RZ ;  /* 0x000000050a027c10 */ /* 0x004fc4000ff3e0ff */
[----:B------:R-:W2:Y:S04]  /*27420*/  LDL R10, [R1+0xa98] ;  /* 0x000a9800010a7983 */ /* 0x000ea80000100800 */
[----:B------:R-:W-:Y:S01]  /*27430*/  STL [R1+0x98], R21 ;  /* 0x0000981501007387 */ /* 0x000fe20000100800 */
[----:B------:R-:W-:-:S03]  /*27440*/  IADD3.X R3, R9, UR10, RZ, P1, !PT ;  /* 0x0000000a09037c10 */ /* 0x000fc60008ffe4ff */
[----:B------:R-:W2:Y:S04]  /*27450*/  LDL R9, [R1+0xaa4] ;  /* 0x000aa40001097983 */ /* 0x000ea80000100800 */
[----:B------:R-:W2:Y:S04]  /*27460*/  LDL R4, [R1+0xa94] ;  /* 0x000a940001047983 */ /* 0x000ea80000100800 */
[----:B------:R3:W2:Y:S04]  /*27470*/  LDG.E.U8 R13, desc[UR12][R2.64] ;  /* 0x0000000c020d7981 */ /* 0x0006a8000c1e1100 */
[----:B------:R0:W-:Y:S01]  /*27480*/  STL [R1+0x150], R18 ;  /* 0x0001501201007387 */ /* 0x0001e20000100800 */
[----:B---3--:R-:W-:-:S04]  /*27490*/  IADD3 R2, P1, R12, UR5, RZ ;  /* 0x000000050c027c10 */ /* 0x008fc8000ff3e0ff */
[----:B------:R-:W-:Y:S02]  /*274a0*/  IADD3.X R3, R7, UR10, RZ, P1, !PT ;  /* 0x0000000a07037c10 */ /* 0x000fe40008ffe4ff */
[----:B------:R-:W3:Y:S04]  /*274b0*/  LDL R7, [R1+0xaa8] ;  /* 0x000aa80001077983 */ /* 0x000ee80000100800 */
[----:B0-----:R0:W3:Y:S04]  /*274c0*/  LDG.E.U8 R18, desc[UR12][R2.64] ;  /* 0x0000000c02127981 */ /* 0x0010e8000c1e1100 */
[----:B------:R1:W-:Y:S01]  /*274d0*/  STL [R1+0x14c], R17 ;  /* 0x00014c1101007387 */ /* 0x0003e20000100800 */
[----:B0-----:R-:W-:-:S03]  /*274e0*/  IADD3 R2, P1, R5, UR5, RZ ;  /* 0x0000000505027c10 */ /* 0x001fc6000ff3e0ff */
[----:B------:R-:W3:Y:S01]  /*274f0*/  LDL R5, [R1+0xa84] ;  /* 0x000a840001057983 */ /* 0x000ee20000100800 */
[----:B-----5:R-:W-:-:S03]  /*27500*/  IADD3.X R3, R11, UR10, RZ, P1, !PT ;  /* 0x0000000a0b037c10 */ /* 0x020fc60008ffe4ff */
[----:B------:R-:W5:Y:S04]  /*27510*/  LDL R11, [R1+0xa88] ;  /* 0x000a8800010b7983 */ /* 0x000f680000100800 */
[----:B-1----:R4:W5:Y:S02]  /*27520*/  LDG.E.U8 R17, desc[UR12][R2.64] ;  /* 0x0000000c02117981 */ /* 0x002964000c1e1100 */
[----:B----4-:R-:W-:Y:S02]  /*27530*/  IADD3 R2, P1, R0, UR5, RZ ;  /* 0x0000000500027c10 */ /* 0x010fe4000ff3e0ff */
[----:B------:R-:W4:Y:S04]  /*27540*/  LDL R0, [R1+0xa80] ;  /* 0x000a800001007983 */ /* 0x000f280000100800 */
[----:B------:R0:W-:Y:S04]  /*27550*/  STL [R1+0x148], R15 ;  /* 0x0001480f01007387 */ /* 0x0001e80000100800 */
        /* <DEDUP_REMOVED lines=9> */
[----:B-1----:R1:W2:Y:S02]  /*275f0*/  LDG.E.U8 R16, desc[UR12][R2.64] ;  /* 0x0000000c02107981 */ /* 0x0022a4000c1e1100 */
[----:B-1----:R-:W-:Y:S02]  /*27600*/  IADD3 R2, P1, R9, UR5, RZ ;  /* 0x0000000509027c10 */ /* 0x002fe4000ff3e0ff */
[----:B------:R-:W2:Y:S02]  /*27610*/  LDL R9, [R1+0xa6c] ;  /* 0x000a6c0001097983 */ /* 0x000ea40000100800 */
[----:B------:R-:W-:-:S02]  /*27620*/  IADD3.X R3, R4, UR10, RZ, P1, !PT ;  /* 0x0000000a04037c10 */ /* 0x000fc40008ffe4ff */
[----:B------:R-:W-:Y:S04]  /*27630*/  STL [R1+0x140], R19 ;  /* 0x0001401301007387 */ /* 0x000fe80000100800 */
[----:B------:R-:W2:Y:S04]  /*27640*/  LDL R4, [R1+0xa70] ;  /* 0x000a700001047983 */ /* 0x000ea80000100800 */
[----:B0-----:R3:W2:Y:S02]  /*27650*/  LDG.E.U8 R14, desc[UR12][R2.64] ;  /* 0x0000000c020e7981 */ /* 0x0016a4000c1e1100 */
[----:B---3--:R-:W-:-:S02]  /*27660*/  IADD3 R2, P1, R7, UR5, RZ ;  /* 0x0000000507027c10 */ /* 0x008fc4000ff3e0ff */
[----:B------:R-:W3:Y:S04]  /*27670*/  LDL R7, [R1+0xa68] ;  /* 0x000a680001077983 */ /* 0x000ee80000100800 */
[----:B------:R0:W-:Y:S01]  /*27680*/  STL [R1+0x13c], R13 ;  /* 0x00013c0d01007387 */ /* 0x0001e20000100800 */
[----:B------:R-:W-:-:S03]  /*27690*/  IADD3.X R3, R5, UR10, RZ, P1, !PT ;  /* 0x0000000a05037c10 */ /* 0x000fc60008ffe4ff */
[----:B------:R-:W3:Y:S04]  /*276a0*/  LDL R5, [R1+0xa74] ;  /* 0x000a740001057983 */ /* 0x000ee80000100800 */
[----:B------:R5:W3:Y:S02]  /*276b0*/  LDG.E.U8 R12, desc[UR12][R2.64] ;  /* 0x0000000c020c7981 */ /* 0x000ae4000c1e1100 */
[----:B-----5:R-:W-:Y:S02]  /*276c0*/  IADD3 R2, P1, R11, UR5, RZ ;  /* 0x000000050b027c10 */ /* 0x020fe4000ff3e0ff */
[----:B------:R-:W5:Y:S02]  /*276d0*/  LDL R11, [R1+0xa64] ;  /* 0x000a6400010b7983 */ /* 0x000f640000100800 */
[----:B----4-:R-:W-:-:S02]  /*276e0*/  IADD3.X R3, R0, UR10, RZ, P1, !PT ;  /* 0x0000000a00037c10 */ /* 0x010fc40008ffe4ff */
[----:B------:R1:W-:Y:S04]  /*276f0*/  STL [R1+0x78], R18 ;  /* 0x0000781201007387 */ /* 0x0003e80000100800 */
[----:B------:R-:W4:Y:S04]  /*27700*/  LDL R0, [R1+0xa78] ;  /* 0x000a780001007983 */ /* 0x000f280000100800 */
[----:B0-----:R0:W4:Y:S02]  /*27710*/  LDG.E.U8 R13, desc[UR12][R2.64] ;  /* 0x0000000c020d7981 */ /* 0x001124000c1e1100 */
[----:B0-----:R-:W-:-:S02]  /*27720*/  IADD3 R2, P1, R8, UR5, RZ ;  /* 0x0000000508027c10 */ /* 0x001fc4000ff3e0ff */
[----:B------:R-:W4:Y:S04]  /*27730*/  LDL R8, [R1+0xa54] ;  /* 0x000a540001087983 */ /* 0x000f280000100800 */
[----:B------:R0:W-:Y:S01]  /*27740*/  STL [R1+0x134], R17 ;  /* 0x0001341101007387 */ /* 0x0001e20000100800 */
[----:B------:R-:W-:-:S03]  /*27750*/  IADD3.X R3, R6, UR10, RZ, P1, !PT ;  /* 0x0000000a06037c10 */ /* 0x000fc60008ffe4ff */
[----:B------:R-:W4:Y:S04]  /*27760*/  LDL R6, [R1+0xa58] ;  /* 0x000a580001067983 */ /* 0x000f280000100800 */
[----:B-1----:R2:W4:Y:S02]  /*27770*/  LDG.E.U8 R18, desc[UR12][R2.64] ;  /* 0x0000000c02127981 */ /* 0x002524000c1e1100 */
[----:B--2---:R-:W-:Y:S02]  /*27780*/  IADD3 R2, P1, R10, UR5, RZ ;  /* 0x000000050a027c10 */ /* 0x004fe4000ff3e0ff */
[----:B------:R-:W2:Y:S04]  /*27790*/  LDL R10, [R1+0xa50] ;  /* 0x000a5000010a7983 */ /* 0x000ea80000100800 */
[----:B------:R1:W-:Y:S01]  /*277a0*/  STL [R1+0x130], R15 ;  /* 0x0001300f01007387 */ /* 0x0003e20000100800 */
[----:B------:R-:W-:-:S03]  /*277b0*/  IADD3.X R3, R9, UR10, RZ, P1, !PT ;  /* 0x0000000a09037c10 */ /* 0x000fc60008ffe4ff */
[----:B------:R-:W2:Y:S04]  /*277c0*/  LDL R9, [R1+0xa5c] ;  /* 0x000a5c0001097983 */ /* 0x000ea80000100800 */
[----:B0-----:R0:W2:Y:S02]  /*277d0*/  LDG.E.U8 R17, desc[UR12][R2.64] ;  /* 0x0000000c02117981 */ /* 0x0010a4000c1e1100 */
[----:B0-----:R-:W-:Y:S02]  /*277e0*/  IADD3 R2, P1, R4, UR5, RZ ;  /* 0x0000000504027c10 */ /* 0x001fe4000ff3e0ff */
[----:B------:R-:W2:Y:S04]  /*277f0*/  LDL R4, [R1+0xa4c] ;  /* 0x000a4c0001047983 */ /* 0x000ea80000100800 */
[----:B------:R0:W-:Y:S01]  /*27800*/  STL [R1+0x12c], R16 ;  /* 0x00012c1001007387 */ /* 0x0001e20000100800 */
[----:B---3--:R-:W-:-:S03]  /*27810*/  IADD3.X R3, R7, UR10, RZ, P1, !PT ;  /* 0x0000000a07037c10 */ /* 0x008fc60008ffe4ff */
[----:B------:R-:W3:Y:S04]  /*27820*/  LDL R7, [R1+0xa60] ;  /* 0x000a600001077983 */ /* 0x000ee80000100800 */
[----:B-1----:R1:W3:Y:S02]  /*27830*/  LDG.E.U8 R15, desc[UR12][R2.64] ;  /* 0x0000000c020f7981 */ /* 0x0022e4000c1e1100 */
[----:B-1----:R-:W-:Y:S02]  /*27840*/  IADD3 R2, P1, R5, UR5, RZ ;  /* 0x0000000505027c10 */ /* 0x002fe4000ff3e0ff */
[----:B------:R-:W3:Y:S04]  /*27850*/  LDL R5, [R1+0xa3c] ;  /* 0x000a3c0001057983 */ /* 0x000ee80000100800 */
[----:B------:R1:W-:Y:S01]  /*27860*/  STL [R1+0x68], R14 ;  /* 0x0000680e01007387 */ /* 0x0003e20000100800 */
[----:B-----5:R-:W-:-:S03]  /*27870*/  IADD3.X R3, R11, UR10, RZ, P1, !PT ;  /* 0x0000000a0b037c10 */ /* 0x020fc60008ffe4ff */
[----:B------:R-:W5:Y:S04]  /*27880*/  LDL R11, [R1+0xa40] ;  /* 0x000a4000010b7983 */ /* 0x000f680000100800 */
[----:B0-----:R4:W5:Y:S02]  /*27890*/  LDG.E.U8 R16, desc[UR12][R2.64] ;  /* 0x0000000c02107981 */ /* 0x001964000c1e1100 */
[----:B----4-:R-:W-:Y:S02]  /*278a0*/  IADD3 R2, P1, R0, UR5, RZ ;  /* 0x0000000500027c10 */ /* 0x010fe4000ff3e0ff */
[----:B------:R-:W4:Y:S04]  /*278b0*/  LDL R0, [R1+0xa38] ;  /* 0x000a380001007983 */ /* 0x000f280000100800 */
[----:B------:R0:W-:Y:S01]  /*278c0*/  STL [R1+0x124], R12 ;  /* 0x0001240c01007387 */ /* 0x0001e20000100800 */
[----:B------:R-:W-:-:S03]  /*278d0*/  IADD3.X R3, R8, UR10, RZ, P1, !PT ;  /* 0x0000000a08037c10 */ /* 0x000fc60008ffe4ff */
[----:B------:R-:W4:Y:S04]  /*278e0*/  LDL R8, [R1+0xa44] ;  /* 0x000a440001087983 */ /* 0x000f280000100800 */
[----:B-1----:R1:W4:Y:S02]  /*278f0*/  LDG.E.U8 R14, desc[UR12][R2.64] ;  /* 0x0000000c020e7981 */ /* 0x002324000c1e1100 */
[----:B-1----:R-:W-:Y:S02]  /*27900*/  IADD3 R2, P1, R6, UR5, RZ ;  /* 0x0000000506027c10 */ /* 0x002fe4000ff3e0ff */
[----:B------:R-:W4:Y:S04]  /*27910*/  LDL R6, [R1+0xa34] ;  /* 0x000a340001067983 */ /* 0x000f280000100800 */
[----:B------:R1:W-:Y:S01]  /*27920*/  STL [R1+0x120], R13 ;  /* 0x0001200d01007387 */ /* 0x0003e20000100800 */
[----:B--2---:R-:W-:-:S03]  /*27930*/  IADD3.X R3, R10, UR10, RZ, P1, !PT ;  /* 0x0000000a0a037c10 */ /* 0x004fc60008ffe4ff */
[----:B------:R-:W2:Y:S04]  /*27940*/  LDL R10, [R1+0xa48] ;  /* 0x000a4800010a7983 */ /* 0x000ea80000100800 */
[----:B0-----:R0:W2:Y:S02]  /*27950*/  LDG.E.U8 R12, desc[UR12][R2.64] ;  /* 0x0000000c020c7981 */ /* 0x0010a4000c1e1100 */
[----:B0-----:R-:W-:Y:S02]  /*27960*/  IADD3 R2, P1, R9, UR5, RZ ;  /* 0x0000000509027c10 */ /* 0x001fe4000ff3e0ff */
[----:B------:R-:W2:Y:S04]  /*27970*/  LDL R9, [R1+0xa24] ;  /* 0x000a240001097983 */ /* 0x000ea80000100800 */
[----:B------:R0:W-:Y:S01]  /*27980*/  STL [R1+0x11c], R18 ;  /* 0x00011c1201007387 */ /* 0x0001e20000100800 */
[----:B------:R-:W-:-:S03]  /*27990*/  IADD3.X R3, R4, UR10, RZ, P1, !PT ;  /* 0x0000000a04037c10 */ /* 0x000fc60008ffe4ff */
[----:B------:R-:W2:Y:S04]  /*279a0*/  LDL R4, [R1+0xa28] ;  /* 0x000a280001047983 */ /* 0x000ea80000100800 */
[----:B-1----:R3:W2:Y:S02]  /*279b0*/  LDG.E.U8 R13, desc[UR12][R2.64] ;  /* 0x0000000c020d7981 */ /* 0x0026a4000c1e1100 */
[----:B---3--:R-:W-:Y:S02]  /*279c0*/  IADD3 R2, P1, R7, UR5, RZ ;  /* 0x0000000507027c10 */ /* 0x008fe4000ff3e0ff */
[----:B------:R-:W3:Y:S04]  /*279d0*/  LDL R7, [R1+0xa20] ;  /* 0x000a200001077983 */ /* 0x000ee80000100800 */
[----:B------:R1:W-:Y:S01]  /*279e0*/  STL [R1+0x58], R17 ;  /* 0x0000581101007387 */ /* 0x0003e20000100800 */
[----:B------:R-:W-:-:S03]  /*279f0*/  IADD3.X R3, R5, UR10, RZ, P1, !PT ;  /* 0x0000000a05037c10 */ /* 0x000fc60008ffe4ff */
[----:B------:R-:W3:Y:S04]  /*27a00*/  LDL R5, [R1+0xa2c] ;  /* 0x000a2c0001057983 */ /* 0x000ee80000100800 */
[----:B0-----:R5:W3:Y:S02]  /*27a10*/  LDG.E.U8 R18, desc[UR12][R2.64] ;  /* 0x0000000c02127981 */ /* 0x001ae4000c1e1100 */
[----:B-----5:R-:W-:Y:S02]  /*27a20*/  IADD3 R2, P1, R11, UR5, RZ ;  /* 0x000000050b027c10 */ /* 0x020fe4000ff3e0ff */
[----:B------:R-:W5:Y:S04]  /*27a30*/  LDL R11, [R1+0xa1c] ;  /* 0x000a1c00010b7983 */ /* 0x000f680000100800 */
[----:B------:R0:W-:Y:S01]  /*27a40*/  STL [R1+0x114], R15 ;  /* 0x0001140f01007387 */ /* 0x0001e20000100800 */
[----:B----4-:R-:W-:-:S03]  /*27a50*/  IADD3.X R3, R0, UR10, RZ, P1, !PT ;  /* 0x0000000a00037c10 */ /* 0x010fc60008ffe4ff */
[----:B------:R-:W4:Y:S04]  /*27a60*/  LDL R0, [R1+0xa30] ;  /* 0x000a300001007983 */ /* 0x000f280000100800 */
[----:B-1----:R1:W4:Y:S02]  /*27a70*/  LDG.E.U8 R17, desc[UR12][R2.64] ;  /* 0x0000000c02117981 */ /* 0x002324000c1e1100 */
[----:B-1----:R-:W-:Y:S02]  /*27a80*/  IADD3 R2, P1, R8, UR5, RZ ;  /* 0x0000000508027c10 */ /* 0x002fe4000ff3e0ff */
[----:B------:R-:W4:Y:S04]  /*27a90*/  LDL R8, [R1+0xa0c] ;  /* 0x000a0c0001087983 */ /* 0x000f280000100800 */
[----:B------:R1:W-:Y:S01]  /*27aa0*/  STL [R1+0x110], R16 ;  /* 0x0001101001007387 */ /* 0x0003e20000100800 */
[----:B------:R-:W-:-:S03]  /*27ab0*/  IADD3.X R3, R6, UR10, RZ, P1, !PT ;  /* 0x0000000a06037c10 */ /* 0x000fc60008ffe4ff */
[----:B------:R-:W4:Y:S04]  /*27ac0*/  LDL R6, [R1+0xa10] ;  /* 0x000a100001067983 */ /* 0x000f280000100800 */
[----:B0-----:R2:W4:Y:S02]  /*27ad0*/  LDG.E.U8 R15, desc[UR12][R2.64] ;  /* 0x0000000c020f7981 */ /* 0x001524000c1e1100 */
[----:B--2---:R-:W-:Y:S02]  /*27ae0*/  IADD3 R2, P1, R10, UR5, RZ ;  /* 0x000000050a027c10 */ /* 0x004fe4000ff3e0ff */
[----:B------:R-:W2:Y:S04]  /*27af0*/  LDL R10, [R1+0xa08] ;  /* 0x000a0800010a7983 */ /* 0x000ea80000100800 */
[----:B------:R0:W-:Y:S01]  /*27b00*/  STL [R1+0x10c], R14 ;  /* 0x00010c0e01007387 */ /* 0x0001e20000100800 */
[----:B------:R-:W-:-:S03]  /*27b10*/  IADD3.X R3, R9, UR10, RZ, P1, !PT ;  /* 0x0000000a09037c10 */ /* 0x000fc60008ffe4ff */
[----:B------:R-:W2:Y:S04]  /*27b20*/  LDL R9, [R1+0xa14] ;  /* 0x000a140001097983 */ /* 0x000ea80000100800 */
[----:B-1----:R1:W2:Y:S02]  /*27b30*/  LDG.E.U8 R16, desc[UR12][R2.64] ;  /* 0x0000000c02107981 */ /* 0x0022a4000c1e1100 */
[----:B-1----:R-:W-:Y:S02]  /*27b40*/  IADD3 R2, P1, R4, UR5, RZ ;  /* 0x0000000504027c10 */ /* 0x002fe4000ff3e0ff */
[----:B------:R-:W2:Y:S04]  /*27b50*/  LDL R4, [R1+0xa04] ;  /* 0x000a040001047983 */ /* 0x000ea80000100800 */
[----:B------:R1:W-:Y:S01]  /*27b60*/  STL [R1+0x4c], R12 ;  /* 0x00004c0c01007387 */ /* 0x0003e20000100800 */
[----:B---3--:R-:W-:-:S03]  /*27b70*/  IADD3.X R3, R7, UR10, RZ, P1, !PT ;  /* 0x0000000a07037c10 */ /* 0x008fc60008ffe4ff */
[----:B------:R-:W3:Y:S04]  /*27b80*/  LDL R7, [R1+0xa18] ;  /* 0x000a180001077983 */ /* 0x000ee80000100800 */
[----:B0-----:R0:W3:Y:S02]  /*27b90*/  LDG.E.U8 R14, desc[UR12][R2.64] ;  /* 0x0000000c020e7981 */ /* 0x0010e4000c1e1100 */
[----:B0-----:R-:W-:Y:S02]  /*27ba0*/  IADD3 R2, P1, R5, UR5, RZ ;  /* 0x0000000505027c10 */ /* 0x001fe4000ff3e0ff */
[----:B------:R-:W3:Y:S04]  /*27bb0*/  LDL R5, [R1+0x9f4] ;  /* 0x0009f40001057983 */ /* 0x000ee80000100800 */
[----:B------:R0:W-:Y:S01]  /*27bc0*/  STL [R1+0x104], R13 ;  /* 0x0001040d01007387 */ /* 0x0001e20000100800 */
[----:B-----5:R-:W-:-:S03]  /*27bd0*/  IADD3.X R3, R11, UR10, RZ, P1, !PT ;  /* 0x0000000a0b037c10 */ /* 0x020fc60008ffe4ff */
[----:B------:R-:W5:Y:S04]  /*27be0*/  LDL R11, [R1+0x9f8] ;  /* 0x0009f800010b7983 */ /* 0x000f680000100800 */
[----:B-1----:R4:W5:Y:S02]  /*27bf0*/  LDG.E.U8 R12, desc[UR12][R2.64] ;  /* 0x0000000c020c7981 */ /* 0x002964000c1e1100 */
[----:B----4-:R-:W-:Y:S02]  /*27c00*/  IADD3 R2, P1, R0, UR5, RZ ;  /* 0x0000000500027c10 */ /* 0x010fe4000ff3e0ff */
        /* <DEDUP_REMOVED lines=12> */
[----:B------:R-:W2:Y:S04]  /*27cd0*/  LDL R9, [R1+0x9dc] ;  /* 0x0009dc0001097983 */ /* 0x000ea80000100800 */
[----:B------:R1:W-:Y:S01]  /*27ce0*/  STL [R1+0x44], R15 ;  /* 0x0000440f01007387 */ /* 0x0003e20000100800 */
[----:B------:R-:W-:-:S03]  /*27cf0*/  IADD3.X R3, R4, UR10, RZ, P1, !PT ;  /* 0x0000000a04037c10 */ /* 0x000fc60008ffe4ff */
[----:B------:R-:W2:Y:S04]  /*27d00*/  LDL R4, [R1+0x9e0] ;  /* 0x0009e00001047983 */ /* 0x000ea80000100800 */
[----:B0-----:R3:W2:Y:S02]  /*27d10*/  LDG.E.U8 R17, desc[UR12][R2.64] ;  /* 0x0000000c02117981 */ /* 0x0016a4000c1e1100 */
[----:B---3--:R-:W-:Y:S02]  /*27d20*/  IADD3 R2, P1, R7, UR5, RZ ;  /* 0x0000000507027c10 */ /* 0x008fe4000ff3e0ff */
[----:B------:R-:W3:Y:S04]  /*27d30*/  LDL R7, [R1+0x9d8] ;  /* 0x0009d80001077983 */ /* 0x000ee80000100800 */
[----:B------:R0:W-:Y:S01]  /*27d40*/  STL [R1+0xf4], R16 ;  /* 0x0000f41001007387 */ /* 0x0001e20000100800 */
[----:B------:R-:W-:-:S03]  /*27d50*/  IADD3.X R3, R5, UR10, RZ, P1, !PT ;  /* 0x0000000a05037c10 */ /* 0x000fc60008ffe4ff */
[----:B------:R-:W3:Y:S04]  /*27d60*/  LDL R5, [R1+0x9e4] ;  /* 0x0009e40001057983 */ /* 0x000ee80000100800 */
[----:B-1----:R5:W3:Y:S02]  /*27d70*/  LDG.E.U8 R15, desc[UR12][R2.64] ;  /* 0x0000000c020f7981 */ /* 0x002ae4000c1e1100 */
[----:B-----5:R-:W-:Y:S02]  /*27d80*/  IADD3 R2, P1, R11, UR5, RZ ;  /* 0x000000050b027c10 */ /* 0x020fe4000ff3e0ff */
[----:B------:R-:W5:Y:S04]  /*27d90*/  LDL R11, [R1+0x9d4] ;  /* 0x0009d400010b7983 */ /* 0x000f680000100800 */
[----:B------:R1:W-:Y:S01]  /*27da0*/  STL [R1+0xf0], R14 ;  /* 0x0000f00e01007387 */ /* 0x0003e20000100800 */
[----:B----4-:R-:W-:-:S03]  /*27db0*/  IADD3.X R3, R0, UR10, RZ, P1, !PT ;  /* 0x0000000a00037c10 */ /* 0x010fc60008ffe4ff */
[----:B------:R-:W4:Y:S04]  /*27dc0*/  LDL R0, [R1+0x9e8] ;  /* 0x0009e80001007983 */ /* 0x000f280000100800 */
[----:B0-----:R0:W4:Y:S02]  /*27dd0*/  LDG.E.U8 R16, desc[UR12][R2.64] ;  /* 0x0000000c02107981 */ /* 0x001124000c1e1100 */
[----:B0-----:R-:W-:Y:S02]  /*27de0*/  IADD3 R2, P1, R8, UR5, RZ ;  /* 0x0000000508027c10 */ /* 0x001fe4000ff3e0ff */
        /* <DEDUP_REMOVED lines=102> */
[----:B------:R-:W5:Y:S02]  /*28450*/  LDL R11, [R1+0x944] ;  /* 0x00094400010b7983 */ /* 0x000f640000100800 */
[----:B----4-:R-:W-:-:S02]  /*28460*/  IADD3.X R3, R0, UR10, RZ, P1, !PT ;  /* 0x0000000a00037c10 */ /* 0x010fc40008ffe4ff */
[----:B------:R-:W4:Y:S04]  /*28470*/  LDL R0, [R1+0x958] ;  /* 0x0009580001007983 */ /* 0x000f280000100800 */
[----:B------:R1:W4:Y:S04]  /*28480*/  LDG.E.U8 R19, desc[UR12][R2.64] ;  /* 0x0000000c02137981 */ /* 0x000328000c1e1100 */
[----:B------:R-:W-:Y:S01]  /*28490*/  STL [R1+0x28], R17 ;  /* 0x0000281101007387 */ /* 0x000fe20000100800 */
[----:B-1----:R-:W-:-:S03]  /*284a0*/  IADD3 R2, P1, R8, UR5, RZ ;  /* 0x0000000508027c10 */ /* 0x002fc6000ff3e0ff */
[----:B------:R-:W4:Y:S04]  /*284b0*/  LDL R8, [R1+0x934] ;  /* 0x0009340001087983 */ /* 0x000f280000100800 */
[----:B------:R1:W-:Y:S01]  /*284c0*/  STL [R1+0xa4], R15 ;  /* 0x0000a40f01007387 */ /* 0x0003e20000100800 */
[----:B------:R-:W-:-:S03]  /*284d0*/  IADD3.X R3, R6, UR10, RZ, P1, !PT ;  /* 0x0000000a06037c10 */ /* 0x000fc60008ffe4ff */
[----:B------:R-:W4:Y:S04]  /*284e0*/  LDL R6, [R1+0x938] ;  /* 0x0009380001067983 */ /* 0x000f280000100800 */
[----:B0-----:R2:W4:Y:S02]  /*284f0*/  LDG.E.U8 R18, desc[UR12][R2.64] ;  /* 0x0000000c02127981 */ /* 0x001524000c1e1100 */
[----:B--2---:R-:W-:Y:S02]  /*28500*/  IADD3 R2, P1, R10, UR5, RZ ;  /* 0x000000050a027c10 */ /* 0x004fe4000ff3e0ff */
[----:B------:R-:W2:Y:S04]  /*28510*/  LDL R10, [R1+0x930] ;  /* 0x00093000010a7983 */ /* 0x000ea80000100800 */
[----:B------:R-:W-:Y:S01]  /*28520*/  STL [R1+0xa0], R16 ;  /* 0x0000a01001007387 */ /* 0x000fe20000100800 */
[----:B------:R-:W-:-:S03]  /*28530*/  IADD3.X R3, R9, UR10, RZ, P1, !PT ;  /* 0x0000000a09037c10 */ /* 0x000fc60008ffe4ff */
[----:B------:R-:W2:Y:S04]  /*28540*/  LDL R9, [R1+0x93c] ;  /* 0x00093c0001097983 */ /* 0x000ea80000100800 */
[----:B-1----:R0:W2:Y:S02]  /*28550*/  LDG.E.U8 R15, desc[UR12][R2.64] ;  /* 0x0000000c020f7981 */ /* 0x0020a4000c1e1100 */
[----:B0-----:R-:W-:Y:S02]  /*28560*/  IADD3 R2, P1, R4, UR5, RZ ;  /* 0x0000000504027c10 */ /* 0x001fe4000ff3e0ff */
[----:B------:R-:W2:Y:S04]  /*28570*/  LDL R4, [R1+0x92c] ;  /* 0x00092c0001047983 */ /* 0x000ea80000100800 */
[----:B------:R-:W-:Y:S01]  /*28580*/  STL [R1+0x9c], R14 ;  /* 0x00009c0e01007387 */ /* 0x000fe20000100800 */
[----:B---3--:R-:W-:-:S03]  /*28590*/  IADD3.X R3, R7, UR10, RZ, P1, !PT ;  /* 0x0000000a07037c10 */ /* 0x008fc60008ffe4ff */
[----:B------:R-:W3:Y:S04]  /*285a0*/  LDL R7, [R1+0x940] ;  /* 0x0009400001077983 */ /* 0x000ee80000100800 */
[----:B------:R0:W3:Y:S02]  /*285b0*/  LDG.E.U8 R17, desc[UR12][R2.64] ;  /* 0x0000000c02117981 */ /* 0x0000e4000c1e1100 */
[----:B0-----:R-:W-:Y:S02]  /*285c0*/  IADD3 R2, P1, R5, UR5, RZ ;  /* 0x0000000505027c10 */ /* 0x001fe4000ff3e0ff */
[----:B------:R-:W3:Y:S04]  /*285d0*/  LDL R5, [R1+0x91c] ;  /* 0x00091c0001057983 */ /* 0x000ee80000100800 */
[----:B------:R0:W-:Y:S01]  /*285e0*/  STL [R1+0x24], R12 ;  /* 0x0000240c01007387 */ /* 0x0001e20000100800 */
[----:B-----5:R-:W-:-:S03]  /*285f0*/  IADD3.X R3, R11, UR10, RZ, P1, !PT ;  /* 0x0000000a0b037c10 */ /* 0x020fc60008ffe4ff */
[----:B0-----:R-:W5:Y:S04]  /*28600*/  LDL R12, [R1+0x920] ;  /* 0x00092000010c7983 */ /* 0x001f680000100800 */
[----:B------:R4:W5:Y:S02]  /*28610*/  LDG.E.U8 R14, desc[UR12][R2.64] ;  /* 0x0000000c020e7981 */ /* 0x000964000c1e1100 */
[----:B----4-:R-:W-:Y:S02]  /*28620*/  IADD3 R2, P1, R0, UR5, RZ ;  /* 0x0000000500027c10 */ /* 0x010fe4000ff3e0ff */
[----:B------:R-:W4:Y:S04]  /*28630*/  LDL R0, [R1+0x918] ;  /* 0x0009180001007983 */ /* 0x000f280000100800 */
[----:B------:R0:W-:Y:S01]  /*28640*/  STL [R1+0x94], R13 ;  /* 0x0000940d01007387 */ /* 0x0001e20000100800 */
[----:B------:R-:W-:-:S03]  /*28650*/  IADD3.X R3, R8, UR10, RZ, P1, !PT ;  /* 0x0000000a08037c10 */ /* 0x000fc60008ffe4ff */
[----:B------:R-:W4:Y:S04]  /*28660*/  LDL R8, [R1+0x924] ;  /* 0x0009240001087983 */ /* 0x000f280000100800 */
[----:B------:R1:W4:Y:S02]  /*28670*/  LDG.E.U8 R16, desc[UR12][R2.64] ;  /* 0x0000000c02107981 */ /* 0x000324000c1e1100 */
[----:B-1----:R-:W-:Y:S02]  /*28680*/  IADD3 R2, P1, R6, UR5, RZ ;  /* 0x0000000506027c10 */ /* 0x002fe4000ff3e0ff */
[----:B------:R-:W4:Y:S02]  /*28690*/  LDL R6, [R1+0x914] ;  /* 0x0009140001067983 */ /* 0x000f240000100800 */
[----:B--2---:R-:W-:-:S02]  /*286a0*/  IADD3.X R3, R10, UR10, RZ, P1, !PT ;  /* 0x0000000a0a037c10 */ /* 0x004fc40008ffe4ff */
[----:B------:R-:W2:Y:S04]  /*286b0*/  LDL R10, [R1+0x928] ;  /* 0x00092800010a7983 */ /* 0x000ea80000100800 */
[----:B0-----:R0:W2:Y:S04]  /*286c0*/  LDG.E.U8 R13, desc[UR12][R2.64] ;  /* 0x0000000c020d7981 */ /* 0x0010a8000c1e1100 */
[----:B------:R1:W-:Y:S01]  /*286d0*/  STL [R1+0x90], R19 ;  /* 0x0000901301007387 */ /* 0x0003e20000100800 */
[----:B0-----:R-:W-:-:S03]  /*286e0*/  IADD3 R2, P1, R9, UR5, RZ ;  /* 0x0000000509027c10 */ /* 0x001fc6000ff3e0ff */
[----:B------:R-:W2:Y:S04]  /*286f0*/  LDL R9, [R1+0x904] ;  /* 0x0009040001097983 */ /* 0x000ea80000100800 */
[----:B------:R-:W-:Y:S04]  /*28700*/  STL [R1+0x8c], R18 ;  /* 0x00008c1201007387 */ /* 0x000fe80000100800 */
[----:B------:R-:W2:Y:S01]  /*28710*/  LDL R11, [R1+0x900] ;  /* 0x00090000010b7983 */ /* 0x000ea20000100800 */
[----:B------:R-:W-:-:S03]  /*28720*/  IADD3.X R3, R4, UR10, RZ, P1, !PT ;  /* 0x0000000a04037c10 */ /* 0x000fc60008ffe4ff */
[----:B------:R-:W2:Y:S04]  /*28730*/  LDL R4, [R1+0x908] ;  /* 0x0009080001047983 */ /* 0x000ea80000100800 */
[----:B-1----:R3:W2:Y:S02]  /*28740*/  LDG.E.U8 R19, desc[UR12][R2.64] ;  /* 0x0000000c02137981 */ /* 0x0026a4000c1e1100 */
[----:B---3--:R-:W-:-:S04]  /*28750*/  IADD3 R2, P1, R7, UR5, RZ ;  /* 0x0000000507027c10 */ /* 0x008fc8000ff3e0ff */
[----:B------:R-:W-:Y:S02]  /*28760*/  IADD3.X R3, R5, UR10, RZ, P1, !PT ;  /* 0x0000000a05037c10 */ /* 0x000fe40008ffe4ff */
[----:B------:R-:W3:Y:S04]  /*28770*/  LDL R5, [R1+0x90c] ;  /* 0x00090c0001057983 */ /* 0x000ee80000100800 */
[----:B------:R0:W-:Y:S04]  /*28780*/  STL [R1+0x20], R15 ;  /* 0x0000200f01007387 */ /* 0x0001e80000100800 */
[----:B------:R-:W3:Y:S04]  /*28790*/  LDL R7, [R1+0x8fc] ;  /* 0x0008fc0001077983 */ /* 0x000ee80000100800 */
[----:B0-----:R5:W3:Y:S02]  /*287a0*/  LDG.E.U8 R15, desc[UR12][R2.64] ;  /* 0x0000000c020f7981 */ /* 0x001ae4000c1e1100 */
[----:B-----5:R-:W-:-:S04]  /*287b0*/  IADD3 R2, P1, R12, UR5, RZ ;  /* 0x000000050c027c10 */ /* 0x020fc8000ff3e0ff */
[----:B----4-:R-:W-:Y:S02]  /*287c0*/  IADD3.X R3, R0, UR10, RZ, P1, !PT ;  /* 0x0000000a00037c10 */ /* 0x010fe40008ffe4ff */
[----:B------:R-:W4:Y:S04]  /*287d0*/  LDL R0, [R1+0x910] ;  /* 0x0009100001007983 */ /* 0x000f280000100800 */
[----:B------:R0:W5:Y:S04]  /*287e0*/  LDG.E.U8 R12, desc[UR12][R2.64] ;  /* 0x0000000c020c7981 */ /* 0x000168000c1e1100 */
[----:B------:R-:W-:Y:S01]  /*287f0*/  STL [R1+0x84], R17 ;  /* 0x0000841101007387 */ /* 0x000fe20000100800 */
[----:B0-----:R-:W-:-:S03]  /*28800*/  IADD3 R2, P1, R8, UR5, RZ ;  /* 0x0000000508027c10 */ /* 0x001fc6000ff3e0ff */
[----:B------:R-:W5:Y:S01]  /*28810*/  LDL R8, [R1+0x8ec] ;  /* 0x0008ec0001087983 */ /* 0x000f620000100800 */
[----:B------:R-:W-:-:S03]  /*28820*/  IADD3.X R3, R6, UR10, RZ, P1, !PT ;  /* 0x0000000a06037c10 */ /* 0x000fc60008ffe4ff */
[----:B------:R-:W5:Y:S04]  /*28830*/  LDL R6, [R1+0x8f0] ;  /* 0x0008f00001067983 */ /* 0x000f680000100800 */
[----:B------:R0:W-:Y:S04]  /*28840*/  STL [R1+0x80], R14 ;  /* 0x0000800e01007387 */ /* 0x0001e80000100800 */
[----:B0-----:R2:W5:Y:S02]  /*28850*/  LDG.E.U8 R14, desc[UR12][R2.64] ;  /* 0x0000000c020e7981 */ /* 0x001564000c1e1100 */
[----:B--2---:R-:W-:-:S02]  /*28860*/  IADD3 R2, P1, R10, UR5, RZ ;  /* 0x000000050a027c10 */ /* 0x004fc4000ff3e0ff */
[----:B------:R-:W2:Y:S02]  /*28870*/  LDL R10, [R1+0x8e8] ;  /* 0x0008e800010a7983 */ /* 0x000ea40000100800 */
[----:B------:R-:W-:Y:S02]  /*28880*/  IADD3.X R3, R9, UR10, RZ, P1, !PT ;  /* 0x0000000a09037c10 */ /* 0x000fe40008ffe4ff */
[----:B------:R-:W2:Y:S04]  /*28890*/  LDL R9, [R1+0x8f4] ;  /* 0x0008f40001097983 */ /* 0x000ea80000100800 */
[----:B------:R0:W2:Y:S04]  /*288a0*/  LDG.E.U8 R18, desc[UR12][R2.64] ;  /* 0x0000000c02127981 */ /* 0x0000a8000c1e1100 */
[----:B------:R-:W-:Y:S01]  /*288b0*/  STL [R1+0x7c], R16 ;  /* 0x00007c1001007387 */ /* 0x000fe20000100800 */
[----:B0-----:R-:W-:-:S03]  /*288c0*/  IADD3 R2, P1, R4, UR5, RZ ;  /* 0x0000000504027c10 */ /* 0x001fc6000ff3e0ff */
[----:B------:R-:W2:Y:S01]  /*288d0*/  LDL R4, [R1+0x8e4] ;  /* 0x0008e40001047983 */ /* 0x000ea20000100800 */
[----:B------:R-:W-:-:S03]  /*288e0*/  IADD3.X R3, R11, UR10, RZ, P1, !PT ;  /* 0x0000000a0b037c10 */ /* 0x000fc60008ffe4ff */
[----:B------:R0:W-:Y:S04]  /*288f0*/  STL [R1+0x1c], R13 ;  /* 0x00001c0d01007387 */ /* 0x0001e80000100800 */
[----:B------:R3:W2:Y:S04]  /*28900*/  LDG.E.U8 R17, desc[UR12][R2.64] ;  /* 0x0000000c02117981 */ /* 0x0006a8000c1e1100 */
[----:B0-----:R-:W2:Y:S01]  /*28910*/  LDL R13, [R1+0x8d0] ;  /* 0x0008d000010d7983 */ /* 0x001ea20000100800 */
[----:B---3--:R-:W-:-:S03]  /*28920*/  IADD3 R2, P1, R5, UR5, RZ ;  /* 0x0000000505027c10 */ /* 0x008fc6000ff3e0ff */
[----:B------:R-:W3:Y:S04]  /*28930*/  LDL R5, [R1+0x8d8] ;  /* 0x0008d80001057983 */ /* 0x000ee80000100800 */
[----:B------:R0:W-:Y:S01]  /*28940*/  STL [R1+0x74], R19 ;  /* 0x0000741301007387 */ /* 0x0001e20000100800 */
[----:B------:R-:W-:-:S03]  /*28950*/  IADD3.X R3, R7, UR10, RZ, P1, !PT ;  /* 0x0000000a07037c10 */ /* 0x000fc60008ffe4ff */
[----:B------:R-:W3:Y:S04]  /*28960*/  LDL R7, [R1+0x8c4] ;  /* 0x0008c40001077983 */ /* 0x000ee80000100800 */
[----:B------:R4:W3:Y:S02]  /*28970*/  LDG.E.U8 R16, desc[UR12][R2.64] ;  /* 0x0000000c02107981 */ /* 0x0008e4000c1e1100 */
[----:B----4-:R-:W-:Y:S02]  /*28980*/  IADD3 R2, P1, R0, UR5, RZ ;  /* 0x0000000500027c10 */ /* 0x010fe4000ff3e0ff */
[----:B------:R-:W4:Y:S04]  /*28990*/  LDL R0, [R1+0x8b4] ;  /* 0x0008b40001007983 */ /* 0x000f280000100800 */
[----:B------:R-:W-:Y:S01]  /*289a0*/  STL [R1+0x70], R15 ;  /* 0x0000700f01007387 */ /* 0x000fe20000100800 */
[----:B-----5:R-:W-:-:S03]  /*289b0*/  IADD3.X R3, R8, UR10, RZ, P1, !PT ;  /* 0x0000000a08037c10 */ /* 0x020fc60008ffe4ff */
[----:B------:R-:W5:Y:S04]  /*289c0*/  LDL R8, [R1+0x8b0] ;  /* 0x0008b00001087983 */ /* 0x000f680000100800 */
[----:B0-----:R0:W5:Y:S02]  /*289d0*/  LDG.E.U8 R19, desc[UR12][R2.64] ;  /* 0x0000000c02137981 */ /* 0x001164000c1e1100 */
[----:B0-----:R-:W-:Y:S02]  /*289e0*/  IADD3 R2, P1, R6, UR5, RZ ;  /* 0x0000000506027c10 */ /* 0x001fe4000ff3e0ff */
[----:B------:R-:W5:Y:S04]  /*289f0*/  LDL R6, [R1+0x88c] ;  /* 0x00088c0001067983 */ /* 0x000f680000100800 */
[----:B------:R0:W-:Y:S04]  /*28a00*/  STL [R1+0x6c], R12 ;  /* 0x00006c0c01007387 */ /* 0x0001e80000100800 */
[----:B------:R-:W5:Y:S04]  /*28a10*/  LDL R11, [R1+0x870] ;  /* 0x00087000010b7983 */ /* 0x000f680000100800 */
[----:B0-----:R-:W5:Y:S01]  /*28a20*/  LDL R12, [R1+0x878] ;  /* 0x00087800010c7983 */ /* 0x001f620000100800 */
[----:B--2---:R-:W-:-:S03]  /*28a30*/  IADD3.X R3, R10, UR10, RZ, P1, !PT ;  /* 0x0000000a0a037c10 */ /* 0x004fc60008ffe4ff */
[----:B------:R-:W2:Y:S04]  /*28a40*/  LDL R10, [R1+0x864] ;  /* 0x00086400010a7983 */ /* 0x000ea80000100800 */
[----:B------:R0:W2:Y:S02]  /*28a50*/  LDG.E.U8 R15, desc[UR12][R2.64] ;  /* 0x0000000c020f7981 */ /* 0x0000a4000c1e1100 */
[----:B0-----:R-:W-:-:S04]  /*28a60*/  IADD3 R2, P1, R9, UR5, RZ ;  /* 0x0000000509027c10 */ /* 0x001fc8000ff3e0ff */
[----:B------:R-:W-:Y:S02]  /*28a70*/  IADD3.X R3, R4, UR10, RZ, P1, !PT ;  /* 0x0000000a04037c10 */ /* 0x000fe40008ffe4ff */
[----:B------:R-:W2:Y:S04]  /*28a80*/  LDL R4, [R1+0x854] ;  /* 0x0008540001047983 */ /* 0x000ea80000100800 */
[----:B------:R0:W-:Y:S04]  /*28a90*/  STL [R1+0x18], R14 ;  /* 0x0000180e01007387 */ /* 0x0001e80000100800 */
[----:B------:R-:W2:Y:S04]  /*28aa0*/  LDL R9, [R1+0x850] ;  /* 0x0008500001097983 */ /* 0x000ea80000100800 */
[----:B0-----:R3:W2:Y:S02]  /*28ab0*/  LDG.E.U8 R14, desc[UR12][R2.64] ;  /* 0x0000000c020e7981 */ /* 0x0016a4000c1e1100 */
[----:B---3--:R-:W-:-:S02]  /*28ac0*/  IADD3 R2, P1, R5, UR5, RZ ;  /* 0x0000000505027c10 */ /* 0x008fc4000ff3e0ff */
[----:B------:R-:W3:Y:S02]  /*28ad0*/  LDL R5, [R1+0x830] ;  /* 0x0008300001057983 */ /* 0x000ee40000100800 */
[----:B------:R-:W-:Y:S02]  /*28ae0*/  IADD3.X R3, R13, UR10, RZ, P1, !PT ;  /* 0x0000000a0d037c10 */ /* 0x000fe40008ffe4ff */
[----:B------:R0:W-:Y:S04]  /*28af0*/  STL [R1+0x64], R18 ;  /* 0x0000641201007387 */ /* 0x0001e80000100800 */
[----:B0-----:R0:W3:Y:S02]  /*28b00*/  LDG.E.U8 R18, desc[UR12][R2.64] ;  /* 0x0000000c02127981 */ /* 0x0010e4000c1e1100 */
[----:B0-----:R-:W-:-:S02]  /*28b10*/  IADD3 R2, P1, R7, UR5, RZ ;  /* 0x0000000507027c10 */ /* 0x001fc4000ff3e0ff */
[----:B------:R-:W3:Y:S02]  /*28b20*/  LDL R7, [R1+0x8f8] ;  /* 0x0008f80001077983 */ /* 0x000ee40000100800 */
[----:B----4-:R-:W-:Y:S02]  /*28b30*/  IADD3.X R3, R0, UR10, RZ, P1, !PT ;  /* 0x0000000a00037c10 */ /* 0x010fe40008ffe4ff */
[----:B------:R0:W-:Y:S04]  /*28b40*/  STL [R1+0x60], R17 ;  /* 0x0000601101007387 */ /* 0x0001e80000100800 */
[----:B------:R-:W4:Y:S04]  /*28b50*/  LDL R0, [R1+0x8d4] ;  /* 0x0008d40001007983 */ /* 0x000f280000100800 */
[----:B0-----:R5:W4:Y:S02]  /*28b60*/  LDG.E.U8 R17, desc[UR12][R2.64] ;  /* 0x0000000c02117981 */ /* 0x001b24000c1e1100 */
[----:B-----5:R-:W-:-:S02]  /*28b70*/  IADD3 R2, P1, R8, UR5, RZ ;  /* 0x0000000508027c10 */ /* 0x020fc4000ff3e0ff */
[----:B------:R0:W-:Y:S04]  /*28b80*/  STL [R1+0x5c], R16 ;  /* 0x00005c1001007387 */ /* 0x0001e80000100800 */
[----:B------:R-:W5:Y:S01]  /*28b90*/  LDL R8, [R1+0x8dc] ;  /* 0x0008dc0001087983 */ /* 0x000f620000100800 */
[----:B------:R-:W-:-:S03]  /*28ba0*/  IADD3.X R3, R6, UR10, RZ, P1, !PT ;  /* 0x0000000a06037c10 */ /* 0x000fc60008ffe4ff */
[----:B------:R-:W5:Y:S04]  /*28bb0*/  LDL R6, [R1+0x8cc] ;  /* 0x0008cc0001067983 */ /* 0x000f680000100800 */
[----:B0-----:R0:W5:Y:S02]  /*28bc0*/  LDG.E.U8 R16, desc[UR12][R2.64] ;  /* 0x0000000c02107981 */ /* 0x001164000c1e1100 */
[----:B0-----:R-:W-:-:S04]  /*28bd0*/  IADD3 R2, P1, R12, UR5, RZ ;  /* 0x000000050c027c10 */ /* 0x001fc8000ff3e0ff */
[----:B------:R-:W-:-:S05]  /*28be0*/  IADD3.X R3, R11, UR10, RZ, P1, !PT ;  /* 0x0000000a0b037c10 */ /* 0x000fca0008ffe4ff */
[----:B------:R2:W5:Y:S02]  /*28bf0*/  LDG.E.U8 R13, desc[UR12][R2.64] ;  /* 0x0000000c020d7981 */ /* 0x000564000c1e1100 */
[----:B--2---:R-:W-:-:S04]  /*28c00*/  IADD3 R2, P1, R10, UR5, RZ ;  /* 0x000000050a027c10 */ /* 0x004fc8000ff3e0ff */
[----:B------:R-:W-:-:S05]  /*28c10*/  IADD3.X R3, R4, UR10, RZ, P1, !PT ;  /* 0x0000000a04037c10 */ /* 0x000fca0008ffe4ff */
[----:B------:R0:W2:Y:S02]  /*28c20*/  LDG.E.U8 R12, desc[UR12][R2.64] ;  /* 0x0000000c020c7981 */ /* 0x0000a4000c1e1100 */
[----:B0-----:R-:W-:-:S04]  /*28c30*/  IADD3 R2, P1, R9, UR5, RZ ;  /* 0x0000000509027c10 */ /* 0x001fc8000ff3e0ff */
[----:B---3--:R-:W-:-:S05]  /*28c40*/  IADD3.X R3, R5, UR10, RZ, P1, !PT ;  /* 0x0000000a05037c10 */ /* 0x008fca0008ffe4ff */
[----:B------:R0:W3:Y:S02]  /*28c50*/  LDG.E.U8 R11, desc[UR12][R2.64] ;  /* 0x0000000c020b7981 */ /* 0x0000e4000c1e1100 */
[----:B0-----:R-:W-:-:S04]  /*28c60*/  IADD3 R2, P1, R7, UR5, RZ ;  /* 0x0000000507027c10 */ /* 0x001fc8000ff3e0ff */
[----:B----4-:R-:W-:-:S05]  /*28c70*/  IADD3.X R3, R0, UR10, RZ, P1, !PT ;  /* 0x0000000a00037c10 */ /* 0x010fca0008ffe4ff */
[----:B------:R0:W4:Y:S04]  /*28c80*/  LDG.E.U8 R0, desc[UR12][R2.64] ;  /* 0x0000000c02007981 */ /* 0x000128000c1e1100 */
[----:B-----5:R-:W-:Y:S04]  /*28c90*/  STL [R1+0x16d4], R16 ;  /* 0x0016d41001007387 */ /* 0x020fe80000100800 */
[----:B------:R-:W-:Y:S04]  /*28ca0*/  STL [R1+0x14], R19 ;  /* 0x0000141301007387 */ /* 0x000fe80000100800 */
[----:B------:R1:W-:Y:S04]  /*28cb0*/  STL [R1+0x16d8], R13 ;  /* 0x0016d80d01007387 */ /* 0x0003e80000100800 */
[----:B-1----:R-:W5:Y:S04]  /*28cc0*/  LDL R13, [R1+0x8c8] ;  /* 0x0008c800010d7983 */ /* 0x002f680000100800 */
[----:B------:R1:W-:Y:S04]  /*28cd0*/  STL [R1+0x54], R15 ;  /* 0x0000540f01007387 */ /* 0x0003e80000100800 */
[----:B------:R-:W5:Y:S04]  /*28ce0*/  LDL R4, [R1+0x8a4] ;  /* 0x0008a40001047983 */ /* 0x000f680000100800 */
[----:B--2---:R-:W-:Y:S04]  /*28cf0*/  STL [R1+0x16dc], R12 ;  /* 0x0016dc0c01007387 */ /* 0x004fe80000100800 */
[----:B-1----:R-:W2:Y:S04]  /*28d00*/  LDL R15, [R1+0x890] ;  /* 0x00089000010f7983 */ /* 0x002ea80000100800 */
[----:B------:R-:W2:Y:S04]  /*28d10*/  LDL R5, [R1+0x888] ;  /* 0x0008880001057983 */ /* 0x000ea80000100800 */
[----:B------:R1:W-:Y:S04]  /*28d20*/  STL [R1+0x50], R14 ;  /* 0x0000500e01007387 */ /* 0x0003e80000100800 */
[----:B-1----:R-:W2:Y:S04]  /*28d30*/  LDL R14, [R1+0x87c] ;  /* 0x00087c00010e7983 */ /* 0x002ea80000100800 */
[----:B---3--:R-:W-:Y:S04]  /*28d40*/  STL [R1+0x16e0], R11 ;  /* 0x0016e00b01007387 */ /* 0x008fe80000100800 */
[----:B------:R-:W3:Y:S01]  /*28d50*/  LDL R10, [R1+0x86c] ;  /* 0x00086c00010a7983 */ /* 0x000ee20000100800 */
[----:B0-----:R-:W-:-:S04]  /*28d60*/  IADD3 R2, P1, R8, UR5, RZ ;  /* 0x0000000508027c10 */ /* 0x001fc8000ff3e0ff */
[----:B------:R-:W-:Y:S01]  /*28d70*/  IADD3.X R3, R6, UR10, RZ, P1, !PT ;  /* 0x0000000a06037c10 */ /* 0x000fe20008ffe4ff */
[----:B------:R-:W-:Y:S04]  /*28d80*/  STL [R1+0x10], R18 ;  /* 0x0000101201007387 */ /* 0x000fe80000100800 */
[----:B------:R-:W3:Y:S04]  /*28d90*/  LDL R9, [R1+0x868] ;  /* 0x0008680001097983 */ /* 0x000ee80000100800 */
[----:B------:R-:W3:Y:S04]  /*28da0*/  LDL R7, [R1+0x844] ;  /* 0x0008440001077983 */ /* 0x000ee80000100800 */
[----:B------:R0:W-:Y:S04]  /*28db0*/  STL [R1+0x8], R17 ;  /* 0x0000081101007387 */ /* 0x0001e80000100800 */
[----:B0-----:R5:W3:Y:S04]  /*28dc0*/  LDG.E.U8 R17, desc[UR12][R2.64] ;  /* 0x0000000c02117981 */ /* 0x001ae8000c1e1100 */
[----:B----4-:R0:W-:Y:S04]  /*28dd0*/  STL [R1+0x1644], R0 ;  /* 0x0016440001007387 */ /* 0x0101e80000100800 */
[----:B------:R-:W4:Y:S04]  /*28de0*/  LDL R6, [R1+0x834] ;  /* 0x0008340001067983 */ /* 0x000f280000100800 */
[----:B------:R-:W4:Y:S04]  /*28df0*/  LDL R8, [R1+0x824] ;  /* 0x0008240001087983 */ /* 0x000f280000100800 */
[----:B------:R-:W4:Y:S04]  /*28e00*/  LDL R12, [R1+0x8bc] ;  /* 0x0008bc00010c7983 */ /* 0x000f280000100800 */
[----:B0-----:R-:W4:Y:S01]  /*28e10*/  LDL R0, [R1+0x8a0] ;  /* 0x0008a00001007983 */ /* 0x001f220000100800 */
[----:B-----5:R-:W-:-:S03]  /*28e20*/  IADD3 R2, P1, R13, UR5, RZ ;  /* 0x000000050d027c10 */ /* 0x020fc6000ff3e0ff */
[----:B------:R-:W5:Y:S01]  /*28e30*/  LDL R13, [R1+0x8e0] ;  /* 0x0008e000010d7983 */ /* 0x000f620000100800 */
[----:B------:R-:W-:-:S03]  /*28e40*/  IADD3.X R3, R4, UR10, RZ, P1, !PT ;  /* 0x0000000a04037c10 */ /* 0x000fc60008ffe4ff */
[----:B------:R-:W5:Y:S04]  /*28e50*/  LDL R4, [R1+0x8a8] ;  /* 0x0008a80001047983 */ /* 0x000f680000100800 */
        /* <DEDUP_REMOVED lines=8> */
[----:B------:R-:W-:-:S05]  /*28ee0*/  IADD3.X R3, R7, UR10, RZ, P1, !PT ;  /* 0x0000000a07037c10 */ /* 0x000fca0008ffe4ff */
[----:B------:R4:W5:Y:S02]  /*28ef0*/  LDG.E.U8 R9, desc[UR12][R2.64] ;  /* 0x0000000c02097981 */ /* 0x000964000c1e1100 */
[----:B----4-:R-:W-:-:S04]  /*28f00*/  IADD3 R2, P1, R6, UR5, RZ ;  /* 0x0000000506027c10 */ /* 0x010fc8000ff3e0ff */
[----:B------:R-:W-:-:S05]  /*28f10*/  IADD3.X R3, R8, UR10, RZ, P1, !PT ;  /* 0x0000000a08037c10 */ /* 0x000fca0008ffe4ff */
[----:B------:R5:W4:Y:S04]  /*28f20*/  LDG.E.U8 R8, desc[UR12][R2.64] ;  /* 0x0000000c02087981 */ /* 0x000b28000c1e1100 */
[----:B--2---:R-:W-:Y:S04]  /*28f30*/  STL [R1+0x16b0], R5 ;  /* 0x0016b00501007387 */ /* 0x004fe80000100800 */
[----:B------:R-:W2:Y:S04]  /*28f40*/  LDL R11, [R1+0x894] ;  /* 0x00089400010b7983 */ /* 0x000ea80000100800 */
[----:B---3--:R-:W-:Y:S04]  /*28f50*/  STL [R1+0x16b4], R10 ;  /* 0x0016b40a01007387 */ /* 0x008fe80000100800 */
[----:B------:R-:W3:Y:S01]  /*28f60*/  LDL R7, [R1+0x884] ;  /* 0x0008840001077983 */ /* 0x000ee20000100800 */
[----:B-----5:R-:W-:-:S04]  /*28f70*/  IADD3 R2, P1, R13, UR5, RZ ;  /* 0x000000050d027c10 */ /* 0x020fc8000ff3e0ff */
[----:B------:R-:W-:-:S05]  /*28f80*/  IADD3.X R3, R12, UR10, RZ, P1, !PT ;  /* 0x0000000a0c037c10 */ /* 0x000fca0008ffe4ff */
[----:B------:R0:W5:Y:S02]  /*28f90*/  LDG.E.U8 R18, desc[UR12][R2.64] ;  /* 0x0000000c02127981 */ /* 0x000164000c1e1100 */
[----:B0-----:R-:W-:-:S04]  /*28fa0*/  IADD3 R2, P1, R4, UR5, RZ ;  /* 0x0000000504027c10 */ /* 0x001fc8000ff3e0ff */
[----:B------:R-:W-:-:S05]  /*28fb0*/  IADD3.X R3, R0, UR10, RZ, P1, !PT ;  /* 0x0000000a00037c10 */ /* 0x000fca0008ffe4ff */
[----:B------:R2:W5:Y:S04]  /*28fc0*/  LDG.E.U8 R0, desc[UR12][R2.64] ;  /* 0x0000000c02007981 */ /* 0x000568000c1e1100 */
[----:B------:R0:W-:Y:S04]  /*28fd0*/  STL [R1+0x16b8], R9 ;  /* 0x0016b80901007387 */ /* 0x0001e80000100800 */
[----:B------:R-:W5:Y:S04]  /*28fe0*/  LDL R6, [R1+0x880] ;  /* 0x0008800001067983 */ /* 0x000f680000100800 */
[----:B0-----:R-:W5:Y:S04]  /*28ff0*/  LDL R9, [R1+0x85c] ;  /* 0x00085c0001097983 */ /* 0x001f680000100800 */
[----:B----4-:R-:W-:Y:S04]  /*29000*/  STL [R1+0x16bc], R8 ;  /* 0x0016bc0801007387 */ /* 0x010fe80000100800 */
[----:B------:R0:W-:Y:S04]  /*29010*/  STL [R1+0x2c], R17 ;  /* 0x00002c1101007387 */ /* 0x0001e80000100800 */
[----:B------:R-:W4:Y:S04]  /*29020*/  LDL R14, [R1+0x848] ;  /* 0x00084800010e7983 */ /* 0x000f280000100800 */
[----:B------:R-:W4:Y:S04]  /*29030*/  LDL R5, [R1+0x83c] ;  /* 0x00083c0001057983 */ /* 0x000f280000100800 */
[----:B0-----:R-:W4:Y:S01]  /*29040*/  LDL R17, [R1+0x828] ;  /* 0x0008280001117983 */ /* 0x001f220000100800 */
[----:B--2---:R-:W-:-:S04]  /*29050*/  IADD3 R2, P1, R11, UR5, RZ ;  /* 0x000000050b027c10 */ /* 0x004fc8000ff3e0ff */
[----:B---3--:R-:W-:-:S05]  /*29060*/  IADD3.X R3, R7, UR10, RZ, P1, !PT ;  /* 0x0000000a07037c10 */ /* 0x008fca0008ffe4ff */
[----:B------:R-:W2:Y:S04]  /*29070*/  LDG.E.U8 R2, desc[UR12][R2.64] ;  /* 0x0000000c02027981 */ /* 0x000ea8000c1e1100 */
[----:B------:R0:W-:Y:S04]  /*29080*/  STL [R1+0x4], R16 ;  /* 0x0000041001007387 */ /* 0x0001e80000100800 */
[----:B------:R-:W3:Y:S04]  /*29090*/  LDL R4, [R1+0x820] ;  /* 0x0008200001047983 */ /* 0x000ee80000100800 */
[----:B-----5:R1:W-:Y:S04]  /*290a0*/  STL [R1+0x168c], R0 ;  /* 0x00168c0001007387 */ /* 0x0203e80000100800 */
[----:B0-----:R-:W5:Y:S04]  /*290b0*/  LDL R16, [R1+0x8c0] ;  /* 0x0008c00001107983 */ /* 0x001f680000100800 */
[----:B------:R-:W5:Y:S01]  /*290c0*/  LDL R13, [R1+0x8b8] ;  /* 0x0008b800010d7983 */ /* 0x000f620000100800 */
[----:B------:R-:W-:-:S03]  /*290d0*/  IADD3 R6, P1, R6, UR5, RZ ;  /* 0x0000000506067c10 */ /* 0x000fc6000ff3e0ff */
[----:B------:R-:W5:Y:S04]  /*290e0*/  LDL R12, [R1+0x8ac] ;  /* 0x0008ac00010c7983 */ /* 0x000f680000100800 */
[----:B------:R-:W5:Y:S01]  /*290f0*/  LDL R11, [R1+0x89c] ;  /* 0x00089c00010b7983 */ /* 0x000f620000100800 */
[----:B------:R-:W-:-:S03]  /*29100*/  IADD3.X R7, R9, UR10, RZ, P1, !PT ;  /* 0x0000000a09077c10 */ /* 0x000fc60008ffe4ff */
[----:B------:R-:W5:Y:S04]  /*29110*/  LDL R10, [R1+0x898] ;  /* 0x00089800010a7983 */ /* 0x000f680000100800 */
[----:B-1----:R-:W5:Y:S01]  /*29120*/  LDL R0, [R1+0x874] ;  /* 0x0008740001007983 */ /* 0x002f620000100800 */
[----:B----4-:R-:W-:-:S03]  /*29130*/  IADD3 R14, P1, R14, UR5, RZ ;  /* 0x000000050e0e7c10 */ /* 0x010fc6000ff3e0ff */
[----:B------:R-:W4:Y:S01]  /*29140*/  LDG.E.U8 R7, desc[UR12][R6.64] ;  /* 0x0000000c06077981 */ /* 0x000f22000c1e1100 */
[----:B------:R-:W-:-:S05]  /*29150*/  IADD3.X R15, R5, UR10, RZ, P1, !PT ;  /* 0x0000000a050f7c10 */ /* 0x000fca0008ffe4ff */
[----:B------:R0:W4:Y:S04]  /*29160*/  LDG.E.U8 R6, desc[UR12][R14.64] ;  /* 0x0000000c0e067981 */ /* 0x000128000c1e1100 */
[----:B--2---:R-:W-:Y:S04]  /*29170*/  STL [R1+0x1690], R2 ;  /* 0x0016900201007387 */ /* 0x004fe80000100800 */
[----:B------:R-:W2:Y:S04]  /*29180*/  LDL R9, [R1+0x860] ;  /* 0x0008600001097983 */ /* 0x000ea80000100800 */
[----:B------:R-:W2:Y:S01]  /*29190*/  LDL R8, [R1+0x858] ;  /* 0x0008580001087983 */ /* 0x000ea20000100800 */
[----:B0-----:R-:W-:-:S04]  /*291a0*/  IADD3 R14, P1, R17, UR5, RZ ;  /* 0x00000005110e7c10 */ /* 0x001fc8000ff3e0ff */
[----:B---3--:R-:W-:-:S05]  /*291b0*/  IADD3.X R15, R4, UR10, RZ, P1, !PT ;  /* 0x0000000a040f7c10 */ /* 0x008fca0008ffe4ff */
[----:B------:R5:W3:Y:S02]  /*291c0*/  LDG.E.U8 R4, desc[UR12][R14.64] ;  /* 0x0000000c0e047981 */ /* 0x000ae4000c1e1100 */
[----:B-----5:R-:W-:-:S04]  /*291d0*/  IADD3 R14, P1, R16, UR5, RZ ;  /* 0x00000005100e7c10 */ /* 0x020fc8000ff3e0ff */
[----:B------:R-:W-:-:S05]  /*291e0*/  IADD3.X R15, R13, UR10, RZ, P1, !PT ;  /* 0x0000000a0d0f7c10 */ /* 0x000fca0008ffe4ff */
[----:B------:R0:W5:Y:S02]  /*291f0*/  LDG.E.U8 R3, desc[UR12][R14.64] ;  /* 0x0000000c0e037981 */ /* 0x000164000c1e1100 */
[----:B0-----:R-:W-:-:S04]  /*29200*/  IADD3 R14, P1, R12, UR5, RZ ;  /* 0x000000050c0e7c10 */ /* 0x001fc8000ff3e0ff */
[----:B------:R-:W-:-:S05]  /*29210*/  IADD3.X R15, R11, UR10, RZ, P1, !PT ;  /* 0x0000000a0b0f7c10 */ /* 0x000fca0008ffe4ff */
[----:B------:R0:W5:Y:S04]  /*29220*/  LDG.E.U8 R17, desc[UR12][R14.64] ;  /* 0x0000000c0e117981 */ /* 0x000168000c1e1100 */
[----:B----4-:R1:W-:Y:S04]  /*29230*/  STL [R1+0x1694], R7 ;  /* 0x0016940701007387 */ /* 0x0103e80000100800 */
[----:B------:R-:W4:Y:S01]  /*29240*/  LDL R5, [R1+0x838] ;  /* 0x0008380001057983 */ /* 0x000f220000100800 */
[----:B0-----:R-:W-:-:S04]  /*29250*/  IADD3 R14, P1, R10, UR5, RZ ;  /* 0x000000050a0e7c10 */ /* 0x001fc8000ff3e0ff */
[----:B------:R-:W-:Y:S01]  /*29260*/  IADD3.X R15, R0, UR10, RZ, P1, !PT ;  /* 0x0000000a000f7c10 */ /* 0x000fe20008ffe4ff */
[----:B-1----:R-:W4:Y:S04]  /*29270*/  LDL R7, [R1+0x84c] ;  /* 0x00084c0001077983 */ /* 0x002f280000100800 */
[----:B------:R-:W-:Y:S04]  /*29280*/  STL [R1+0x1698], R6 ;  /* 0x0016980601007387 */ /* 0x000fe80000100800 */
[----:B------:R0:W-:Y:S04]  /*29290*/  STL [R1+0xc], R18 ;  /* 0x00000c1201007387 */ /* 0x0001e80000100800 */
[----:B0-----:R2:W4:Y:S02]  /*292a0*/  LDG.E.U8 R18, desc[UR12][R14.64] ;  /* 0x0000000c0e127981 */ /* 0x001524000c1e1100 */
[----:B--2---:R-:W-:-:S04]  /*292b0*/  IADD3 R14, P1, R9, UR5, RZ ;  /* 0x00000005090e7c10 */ /* 0x004fc8000ff3e0ff */
[----:B------:R-:W-:-:S05]  /*292c0*/  IADD3.X R15, R8, UR10, RZ, P1, !PT ;  /* 0x0000000a080f7c10 */ /* 0x000fca0008ffe4ff */
[----:B------:R-:W2:Y:S04]  /*292d0*/  LDG.E.U8 R19, desc[UR12][R14.64] ;  /* 0x0000000c0e137981 */ /* 0x000ea8000c1e1100 */
[----:B---3--:R-:W-:Y:S04]  /*292e0*/  STL [R1+0x169c], R4 ;  /* 0x00169c0401007387 */ /* 0x008fe80000100800 */
[----:B-----5:R-:W-:Y:S04]  /*292f0*/  STL [R1+0x1648], R3 ;  /* 0x0016480301007387 */ /* 0x020fe80000100800 */
[----:B------:R-:W-:Y:S04]  /*29300*/  STL [R1+0x164c], R17 ;  /* 0x00164c1101007387 */ /* 0x000fe80000100800 */
[----:B------:R-:W3:Y:S04]  /*29310*/  LDL.LU R2, [R1+0x3f8] ;  /* 0x0003f80001027983 */ /* 0x000ee80000300800 */
[----:B------:R-:W3:Y:S04]  /*29320*/  LDL R0, [R1+0x438] ;  /* 0x0004380001007983 */ /* 0x000ee80000100800 */
[----:B----4-:R0:W-:Y:S04]  /*29330*/  STL [R1+0x1650], R18 ;  /* 0x0016501201007387 */ /* 0x0101e80000100800 */
[----:B0-----:R-:W4:Y:S04]  /*29340*/  LDL R18, [R1+0x840] ;  /* 0x0008400001127983 */ /* 0x001f280000100800 */
[----:B------:R-:W5:Y:S04]  /*29350*/  LDL.LU R3, [R1+0x3f0] ;  /* 0x0003f00001037983 */ /* 0x000f680000300800 */
[----:B--2---:R-:W-:Y:S04]  /*29360*/  STL [R1+0x1654], R19 ;  /* 0x0016541301007387 */ /* 0x004fe80000100800 */
[----:B------:R-:W2:Y:S01]  /*29370*/  LDL R17, [R1+0x82c] ;  /* 0x00082c0001117983 */ /* 0x000ea20000100800 */
[----:B------:R-:W-:-:S02]  /*29380*/  IADD3 R14, P1, R7, UR5, RZ ;  /* 0x00000005070e7c10 */ /* 0x000fc4000ff3e0ff */
[----:B------:R-:W-:Y:S01]  /*29390*/  LOP3.LUT R12, R27, 0x1c, RZ, 0xc0, !PT ;  /* 0x0000001c1b0c7812 */ /* 0x000fe200078ec0ff */
[----:B------:R-:W5:Y:S01]  /*293a0*/  LDL.LU R4, [R1+0x3ec] ;  /* 0x0003ec0001047983 */ /* 0x000f620000300800 */
[----:B------:R-:W-:-:S03]  /*293b0*/  IADD3.X R15, R5, UR10, RZ, P1, !PT ;  /* 0x0000000a050f7c10 */ /* 0x000fc60008ffe4ff */
[----:B------:R-:W5:Y:S04]  /*293c0*/  LDL.LU R6, [R1+0x3e8] ;  /* 0x0003e80001067983 */ /* 0x000f680000300800 */
[----:B------:R4:W3:Y:S04]  /*293d0*/  LDG.E.U8 R24, desc[UR12][R14.64] ;  /* 0x0000000c0e187981 */ /* 0x0008e8000c1e1100 */
        /* <DEDUP_REMOVED lines=10> */
[----:B----4-:R-:W-:-:S04]  /*29480*/  IADD3 R14, P1, R18, UR5, RZ ;  /* 0x00000005120e7c10 */ /* 0x010fc8000ff3e0ff */
[----:B--2---:R-:W-:-:S05]  /*29490*/  IADD3.X R15, R17, UR10, RZ, P1, !PT ;  /* 0x0000000a110f7c10 */ /* 0x004fca0008ffe4ff */
[----:B------:R0:W2:Y:S04]  /*294a0*/  LDG.E.U8 R27, desc[UR12][R14.64] ;  /* 0x0000000c0e1b7981 */ /* 0x0000a8000c1e1100 */
[----:B---3--:R-:W-:Y:S01]  /*294b0*/  STL [R1+0x1658], R24 ;  /* 0x0016581801007387 */ /* 0x008fe20000100800 */
[----:B0-----:R-:W-:Y:S01]  /*294c0*/  FADD R14, -R0, R2 ;  /* 0x00000002000e7221 */ /* 0x001fe20000000100 */
[----:B------:R-:W-:-:S05]  /*294d0*/  LEA R12, R12, UR8, 0x2 ;  /* 0x000000080c0c7c11 */ /* 0x000fca000f8e10ff */
[----:B------:R-:W0:Y:S01]  /*294e0*/  LDS R23, [R12+0x8000] ;  /* 0x008000000c177984 */ /* 0x000e220000000800 */
[----:B------:R-:W-:-:S03]  /*294f0*/  FMUL R14, R14, 1.4426950216293334961 ;  /* 0x3fb8aa3b0e0e7820 */ /* 0x000fc60000400000 */
[----:B--2---:R-:W-:Y:S04]  /*29500*/  STL [R1+0x165c], R27 ;  /* 0x00165c1b01007387 */ /* 0x004fe80000100800 */
[----:B------:R-:W0:Y:S01]  /*29510*/  LDL.LU R0, [R1+0x654] ;  /* 0x0006540001007983 */ /* 0x000e220000300800 */
[----:B------:R1:W2:Y:S01]  /*29520*/  MUFU.EX2 R2, R14 ;  /* 0x0000000e00027308 */ /* 0x0002a20000000800 */
[----:B------:R-:W-:Y:S02]  /*29530*/  LOP3.LUT R28, R28, R20, RZ, 0x3c, !PT ;  /* 0x000000141c1c7212 */ /* 0x000fe400078e3cff */
[----:B-----5:R-:W-:Y:S02]  /*29540*/  F2FP.SATFINITE.E4M3.F32.PACK_AB_MERGE_C R29, R29, R3, RZ ;  /* 0x000000031d1d723e */ /* 0x020fe400048070ff */
[----:B------:R-:W-:Y:S01]  /*29550*/  F2FP.SATFINITE.E4M3.F32.PACK_AB_MERGE_C R26, R26, R4, RZ ;  /* 0x000000041a1a723e */ /* 0x000fe200048070ff */
[----:B------:R-:W-:Y:S01]  /*29560*/  STL [R1+0x1660], R28 ;  /* 0x0016601c01007387 */ /* 0x000fe20000100800 */
[----:B------:R-:W-:-:S02]  /*29570*/  F2FP.SATFINITE.E4M3.F32.PACK_AB_MERGE_C R25, R25, R6, RZ ;  /* 0x000000061919723e */ /* 0x000fc400048070ff */
[----:B------:R-:W-:Y:S02]  /*29580*/  F2FP.SATFINITE.E4M3.F32.PACK_AB_MERGE_C R22, R22, R7, RZ ;  /* 0x000000071616723e */ /* 0x000fe400048070ff */
[----:B-1----:R-:W-:Y:S02]  /*29590*/  F2FP.SATFINITE.E4M3.F32.PACK_AB_MERGE_C R14, R9, R8, RZ ;  /* 0x00000008090e723e */ /* 0x002fe400048070ff */
[----:B------:R-:W-:Y:S02]  /*295a0*/  F2FP.SATFINITE.E4M3.F32.PACK_AB_MERGE_C R15, R5, R10, RZ ;  /* 0x0000000a050f723e */ /* 0x000fe400048070ff */
[----:B------:R-:W-:Y:S01]  /*295b0*/  F2FP.SATFINITE.E4M3.F32.PACK_AB_MERGE_C R20, R13, R11, RZ ;  /* 0x0000000b0d14723e */ /* 0x000fe200048070ff */
[----:B--2---:R-:W-:Y:S01]  /*295c0*/  STL [R1+0x48], R2 ;  /* 0x0000480201007387 */ /* 0x004fe20000100800 */
[----:B------:R-:W-:-:S03]  /*295d0*/  F2FP.SATFINITE.E4M3.F32.PACK_AB_MERGE_C R21, R21, R16, RZ ;  /* 0x000000101515723e */ /* 0x000fc600048070ff */
[----:B------:R-:W-:Y:S04]  /*295e0*/  STL [R1+0x1664], R29 ;  /* 0x0016641d01007387 */ /* 0x000fe80000100800 */
[----:B------:R-:W-:Y:S04]  /*295f0*/  STL [R1+0x1668], R26 ;  /* 0x0016681a01007387 */ /* 0x000fe80000100800 */
[----:B------:R-:W-:Y:S04]  /*29600*/  STL [R1+0x166c], R25 ;  /* 0x00166c1901007387 */ /* 0x000fe80000100800 */
[----:B------:R-:W-:Y:S04]  /*29610*/  STL [R1+0x1670], R22 ;  /* 0x0016701601007387 */ /* 0x000fe80000100800 */
[----:B------:R-:W-:Y:S04]  /*29620*/  STL [R1+0x1674], R14 ;  /* 0x0016740e01007387 */ /* 0x000fe80000100800 */
[----:B------:R-:W-:Y:S04]  /*29630*/  STL [R1+0x1678], R15 ;  /* 0x0016780f01007387 */ /* 0x000fe80000100800 */
[----:B------:R-:W-:Y:S04]  /*29640*/  STL [R1+0x167c], R20 ;  /* 0x00167c1401007387 */ /* 0x000fe80000100800 */
[----:B------:R-:W-:Y:S01]  /*29650*/  STL [R1+0x1680], R21 ;  /* 0x0016801501007387 */ /* 0x000fe20000100800 */
[----:B------:R-:W1:Y:S02]  /*29660*/  S2R R13, SR_TID.X ;  /* 0x00000000000d7919 */ /* 0x000e640000002100 */
[----:B-1----:R-:W-:Y:S01]  /*29670*/  LOP3.LUT R3, R13, 0x7f, RZ, 0xc0, !PT ;  /* 0x0000007f0d037812 */ /* 0x002fe200078ec0ff */
[----:B0-----:R-:W-:-:S05]  /*29680*/  FFMA R0, R2, R0, R23 ;  /* 0x0000000002007223 */ /* 0x001fca0000000017 */
[----:B------:R-:W-:Y:S04]  /*29690*/  STL [R1+0x654], R0 ;  /* 0x0006540001007387 */ /* 0x000fe80000100800 */
[----:B------:R-:W0:Y:S04]  /*296a0*/  LDS R0, [R12+0x8080] ;  /* 0x008080000c007984 */ /* 0x000e280000000800 */
[----:B------:R1:W-:Y:S04]  /*296b0*/  STL [R1+0x16f4], R3 ;  /* 0x0016f40301007387 */ /* 0x0003e80000100800 */
[----:B0-----:R-:W-:Y:S04]  /*296c0*/  STL [R1+0x638], R0 ;  /* 0x0006380001007387 */ /* 0x001fe80000100800 */
[----:B------:R-:W2:Y:S01]  /*296d0*/  LDL.LU R23, [R1+0x3a8] ;  /* 0x0003a80001177983 */ /* 0x000ea20000300800 */
[----:B------:R-:W1:Y:S02]  /*296e0*/  S2R R16, SR_TID.X ;  /* 0x0000000000107919 */ /* 0x000e640000002100 */
[----:B-1----:R-:W-:-:S04]  /*296f0*/  LOP3.LUT R3, R16, 0x1c, RZ, 0xc0, !PT ;  /* 0x0000001c10037812 */ /* 0x002fc800078ec0ff */
[----:B------:R-:W-:-:S05]  /*29700*/  LEA R3, R3, UR8, 0x2 ;  /* 0x0000000803037c11 */ /* 0x000fca000f8e10ff */
[----:B------:R-:W0:Y:S04]  /*29710*/  LDS R0, [R3+0x8100] ;  /* 0x0081000003007984 */ /* 0x000e280000000800 */
[----:B------:R-:W1:Y:S01]  /*29720*/  LDS R3, [R3+0x8180] ;  /* 0x0081800003037984 */ /* 0x000e620000000800 */
[----:B------:R-:W-:Y:S06]  /*29730*/  BAR.SYNC.DEFER_BLOCKING 0x0 ;  /* 0x0000000000007b1d */ /* 0x000fec0000010000 */
[----:B--2---:R2:W-:Y:S04]  /*29740*/  STL [R1+0x16f0], R23 ;  /* 0x0016f01701007387 */ /* 0x0045e80000100800 */
[----:B0-----:R0:W-:Y:S04]  /*29750*/  STL [R1+0x634], R0 ;  /* 0x0006340001007387 */ /* 0x0011e80000100800 */
[----:B--2---:R-:W2:Y:S04]  /*29760*/  LDL.LU R23, [R1+0x3b8] ;  /* 0x0003b80001177983 */ /* 0x004ea80000300800 */
        /* <DEDUP_REMOVED lines=18> */
[----:B0-----:R-:W5:Y:S04]  /*29890*/  LDL.LU R0, [R1+0x200] ;  /* 0x0002000001007983 */ /* 0x001f680000300800 */
        /* <DEDUP_REMOVED lines=8> */
[----:B-1----:R0:W-:Y:S04]  /*29920*/  STL [R1+0x630], R3 ;  /* 0x0006300301007387 */ /* 0x0021e80000100800 */
[----:B0-----:R-:W2:Y:S04]  /*29930*/  LDL.LU R3, [R1+0x16f4] ;  /* 0x0016f40001037983 */ /* 0x001ea80000300800 */
[----:B--2---:R0:W-:Y:S04]  /*29940*/  STS.U8 [R3+UR8+0x8000], R23 ;  /* 0x0080001703007988 */ /* 0x0041e80008000008 */
[----:B0-----:R-:W2:Y:S04]  /*29950*/  LDL.LU R23, [R1+0x16f0] ;  /* 0x0016f00001177983 */ /* 0x001ea80000300800 */
[----:B--2---:R-:W-:Y:S04]  /*29960*/  STS.U8 [R3+UR8+0x8200], R23 ;  /* 0x0082001703007988 */ /* 0x004fe80008000008 */
[----:B---3--:R-:W-:Y:S04]  /*29970*/  STS.U8 [R3+UR8+0x8400], R21 ;  /* 0x0084001503007988 */ /* 0x008fe80008000008 */
        /* <DEDUP_REMOVED lines=23> */
[----:B0-----:R-:W2:Y:S04]  /*29af0*/  LDL.LU R11, [R1+0x128] ;  /* 0x00012800010b7983 */ /* 0x001ea80000300800 */
[----:B--2---:R0:W-:Y:S04]  /*29b00*/  STL [R1+0x16e4], R11 ;  /* 0x0016e40b01007387 */ /* 0x0041e80000100800 */
[----:B0-----:R-:W2:Y:S04]  /*29b10*/  LDL.LU R11, [R1+0x138] ;  /* 0x00013800010b7983 */ /* 0x001ea80000300800 */
[----:B--2---:R0:W-:Y:S04]  /*29b20*/  STL [R1+0x16e8], R11 ;  /* 0x0016e80b01007387 */ /* 0x0041e80000100800 */
[----:B0-----:R-:W2:Y:S04]  /*29b30*/  LDL.LU R11, [R1+0x160] ;  /* 0x00016000010b7983 */ /* 0x001ea80000300800 */
[----:B------:R-:W-:Y:S04]  /*29b40*/  STS.U8 [R3+UR8+0xb400], R12 ;  /* 0x00b4000c03007988 */ /* 0x000fe80008000008 */
[----:B------:R-:W-:Y:S04]  /*29b50*/  STS.U8 [R3+UR8+0xb600], R13 ;  /* 0x00b6000d03007988 */ /* 0x000fe80008000008 */
[----:B------:R-:W-:Y:S04]  /*29b60*/  STS.U8 [R3+UR8+0xb800], R16 ;  /* 0x00b8001003007988 */ /* 0x000fe80008000008 */
[----:B--2---:R0:W-:Y:S04]  /*29b70*/  STL [R1+0x16ec], R11 ;  /* 0x0016ec0b01007387 */ /* 0x0041e80000100800 */
        /* <DEDUP_REMOVED lines=14> */
[----:B------:R-:W5:Y:S04]  /*29c60*/  LDL R27, [R1+0x4c] ;  /* 0x00004c00011b7983 */ /* 0x000f680000100800 */
        /* <DEDUP_REMOVED lines=13> */
[----:B--2---:R0:W-:Y:S04]  /*29d40*/  STS.U8 [R3+UR8+0xba00], R11 ;  /* 0x00ba000b03007988 */ /* 0x0041e80008000008 */
[----:B0-----:R-:W2:Y:S04]  /*29d50*/  LDL.LU R11, [R1+0x16ec] ;  /* 0x0016ec00010b7983 */ /* 0x001ea80000300800 */
[----:B--2---:R0:W-:Y:S04]  /*29d60*/  STS.U8 [R3+UR8+0xbc00], R11 ;  /* 0x00bc000b03007988 */ /* 0x0041e80008000008 */
[----:B0-----:R-:W2:Y:S04]  /*29d70*/  LDL.LU R11, [R1+0x16e8] ;  /* 0x0016e800010b7983 */ /* 0x001ea80000300800 */
[----:B--2---:R0:W-:Y:S04]  /*29d80*/  STS.U8 [R3+UR8+0xbe00], R11 ;  /* 0x00be000b03007988 */ /* 0x0041e80008000008 */
[----:B0-----:R-:W2:Y:S04]  /*29d90*/  LDL.LU R11, [R1+0x16e4] ;  /* 0x0016e400010b7983 */ /* 0x001ea80000300800 */
[----:B--2---:R0:W-:Y:S04]  /*29da0*/  STS.U8 [R3+UR8+0xc000], R11 ;  /* 0x00c0000b03007988 */ /* 0x0041e80008000008 */
[----:B---3--:R1:W-:Y:S04]  /*29db0*/  STS.U8 [R3+UR8+0xc200], R12 ;  /* 0x00c2000c03007988 */ /* 0x0083e80008000008 */
[----:B----4-:R2:W-:Y:S04]  /*29dc0*/  STS.U8 [R3+UR8+0xc400], R13 ;  /* 0x00c4000d03007988 */ /* 0x0105e80008000008 */
[----:B0-----:R-:W3:Y:S04]  /*29dd0*/  LDL.LU R11, [R1+0x16e0] ;  /* 0x0016e000010b7983 */ /* 0x001ee80000300800 */
[----:B-1----:R-:W4:Y:S04]  /*29de0*/  LDL.LU R12, [R1+0x16dc] ;  /* 0x0016dc00010c7983 */ /* 0x002f280000300800 */
[----:B--2---:R-:W2:Y:S04]  /*29df0*/  LDL.LU R13, [R1+0x16d8] ;  /* 0x0016d800010d7983 */ /* 0x004ea80000300800 */
[----:B-----5:R0:W-:Y:S04]  /*29e00*/  STS.U8 [R3+UR8+0xc600], R16 ;  /* 0x00c6001003007988 */ /* 0x0201e80008000008 */
[----:B------:R1:W-:Y:S04]  /*29e10*/  STS.U8 [R3+UR8+0xc800], R23 ;  /* 0x00c8001703007988 */ /* 0x0003e80008000008 */
[----:B0-----:R-:W5:Y:S04]  /*29e20*/  LDL.LU R16, [R1+0x16d4] ;  /* 0x0016d40001107983 */ /* 0x001f680000300800 */
[----:B-1----:R-:W3:Y:S04]  /*29e30*/  LDL.LU R23, [R1+0x364] ;  /* 0x0003640001177983 */ /* 0x002ee80000300800 */
        /* <DEDUP_REMOVED lines=23> */
[----:B---3--:R0:W-:Y:S04]  /*29fb0*/  STL [R1+0x16d0], R23 ;  /* 0x0016d01701007387 */ /* 0x0081e80000100800 */
        /* <DEDUP_REMOVED lines=25> */
[----:B--2---:R1:W-:Y:S04]  /*2a150*/  STS.U8 [R3+UR8+0xfa00], R13 ;  /* 0x00fa000d03007988 */ /* 0x0043e80008000008 */
[----:B----4-:R2:W-:Y:S04]  /*2a160*/  STS.U8 [R3+UR8+0xfc00], R12 ;  /* 0x00fc000c03007988 */ /* 0x0105e80008000008 */
[----:B0-----:R-:W4:Y:S04]  /*2a170*/  LDL.LU R16, [R1+0x374] ;  /* 0x0003740001107983 */ /* 0x001f280000300800 */
[----:B-1----:R-:W5:Y:S04]  /*2a180*/  LDL.LU R13, [R1+0x384] ;  /* 0x00038400010d7983 */ /* 0x002f680000300800 */
[----:B--2---:R-:W2:Y:S04]  /*2a190*/  LDL.LU R12, [R1+0x394] ;  /* 0x00039400010c7983 */ /* 0x004ea80000300800 */
[----:B------:R0:W-:Y:S04]  /*2a1a0*/  STS.U8 [R3+UR8+0xfe00], R11 ;  /* 0x00fe000b03007988 */ /* 0x0001e80008000008 */
[----:B------:R1:W-:Y:S01]  /*2a1b0*/  STL [R1+0x16c0], R3 ;  /* 0x0016c00301007387 */ /* 0x0003e20000100800 */
[----:B0-----:R-:W-:-:S03]  /*2a1c0*/  LOP3.LUT R11, R3, 0x10, RZ, 0x3c, !PT ;  /* 0x00000010030b7812 */ /* 0x001fc600078e3cff */
[----:B-1----:R-:W4:Y:S04]  /*2a1d0*/  LDL.LU R3, [R1+0x3a4] ;  /* 0x0003a40001037983 */ /* 0x002f280000300800 */
[----:B---3--:R0:W-:Y:S04]  /*2a1e0*/  STS.U8 [R11+UR8+0x8080], R23 ;  /* 0x008080170b007988 */ /* 0x0081e80008000008 */
[----:B0-----:R-:W3:Y:S04]  /*2a1f0*/  LDL.LU R23, [R1+0x16d0] ;  /* 0x0016d00001177983 */ /* 0x001ee80000300800 */
[----:B----4-:R0:W-:Y:S04]  /*2a200*/  STS.U8 [R11+UR8+0x8280], R3 ;  /* 0x008280030b007988 */ /* 0x0101e80008000008 */
[----:B0-----:R-:W4:Y:S04]  /*2a210*/  LDL.LU R3, [R1+0x1dc] ;  /* 0x0001dc0001037983 */ /* 0x001f280000300800 */
[----:B----4-:R0:W-:Y:S04]  /*2a220*/  STL [R1+0x16c4], R3 ;  /* 0x0016c40301007387 */ /* 0x0101e80000100800 */
[----:B0-----:R-:W4:Y:S04]  /*2a230*/  LDL.LU R3, [R1+0x1ec] ;  /* 0x0001ec0001037983 */ /* 0x001f280000300800 */
[----:B----4-:R0:W-:Y:S04]  /*2a240*/  STL [R1+0x16c8], R3 ;  /* 0x0016c80301007387 */ /* 0x0101e80000100800 */
[----:B0-----:R-:W4:Y:S04]  /*2a250*/  LDL.LU R3, [R1+0x1fc] ;  /* 0x0001fc0001037983 */ /* 0x001f280000300800 */
[----:B------:R-:W-:Y:S04]  /*2a260*/  STS.U8 [R11+UR8+0xb280], R8 ;  /* 0x00b280080b007988 */ /* 0x000fe80008000008 */
[----:B------:R-:W-:Y:S04]  /*2a270*/  STS.U8 [R11+UR8+0xb480], R9 ;  /* 0x00b480090b007988 */ /* 0x000fe80008000008 */
[----:B------:R-:W-:Y:S04]  /*2a280*/  STS.U8 [R11+UR8+0xb680], R10 ;  /* 0x00b6800a0b007988 */ /* 0x000fe80008000008 */
[----:B------:R-:W-:Y:S04]  /*2a290*/  STS.U8 [R11+UR8+0xb880], R5 ;  /* 0x00b880050b007988 */ /* 0x000fe80008000008 */
[----:B--2---:R-:W-:Y:S04]  /*2a2a0*/  STS.U8 [R11+UR8+0x8480], R12 ;  /* 0x0084800c0b007988 */ /* 0x004fe80008000008 */
[----:B----4-:R0:W-:Y:S04]  /*2a2b0*/  STL [R1+0x16cc], R3 ;  /* 0x0016cc0301007387 */ /* 0x0101e80000100800 */
[----:B0-----:R-:W2:Y:S04]  /*2a2c0*/  LDL.LU R3, [R1+0x20c] ;  /* 0x00020c0001037983 */ /* 0x001ea80000300800 */
[----:B------:R-:W4:Y:S04]  /*2a2d0*/  LDL.LU R8, [R1+0x1cc] ;  /* 0x0001cc0001087983 */ /* 0x000f280000300800 */
[----:B------:R-:W4:Y:S04]  /*2a2e0*/  LDL.LU R9, [R1+0x1bc] ;  /* 0x0001bc0001097983 */ /* 0x000f280000300800 */
[----:B------:R-:W4:Y:S04]  /*2a2f0*/  LDL.LU R10, [R1+0x1ac] ;  /* 0x0001ac00010a7983 */ /* 0x000f280000300800 */
[----:B------:R-:W4:Y:S04]  /*2a300*/  LDL.LU R5, [R1+0x19c] ;  /* 0x00019c0001057983 */ /* 0x000f280000300800 */
[----:B-----5:R0:W-:Y:S04]  /*2a310*/  STS.U8 [R11+UR8+0x8680], R13 ;  /* 0x0086800d0b007988 */ /* 0x0201e80008000008 */
[----:B------:R-:W5:Y:S04]  /*2a320*/  LDL.LU R12, [R1+0x18c] ;  /* 0x00018c00010c7983 */ /* 0x000f680000300800 */
[----:B------:R1:W-:Y:S04]  /*2a330*/  STS.U8 [R11+UR8+0x8880], R16 ;  /* 0x008880100b007988 */ /* 0x0003e80008000008 */
[----:B0-----:R-:W5:Y:S04]  /*2a340*/  LDL.LU R13, [R1+0x17c] ;  /* 0x00017c00010d7983 */ /* 0x001f680000300800 */
[----:B---3--:R0:W-:Y:S04]  /*2a350*/  STS.U8 [R11+UR8+0x8a80], R23 ;  /* 0x008a80170b007988 */ /* 0x0081e80008000008 */
[----:B-1----:R-:W3:Y:S04]  /*2a360*/  LDL.LU R16, [R1+0x16c] ;  /* 0x00016c0001107983 */ /* 0x002ee80000300800 */
[----:B------:R1:W-:Y:S04]  /*2a370*/  STS.U8 [R11+UR8+0x8c80], R21 ;  /* 0x008c80150b007988 */ /* 0x0003e80008000008 */
[----:B0-----:R-:W3:Y:S04]  /*2a380*/  LDL.LU R23, [R1+0x15c] ;  /* 0x00015c0001177983 */ /* 0x001ee80000300800 */
[----:B------:R0:W-:Y:S04]  /*2a390*/  STS.U8 [R11+UR8+0x8e80], R20 ;  /* 0x008e80140b007988 */ /* 0x0001e80008000008 */
        /* <DEDUP_REMOVED lines=35> */
[----:B-1----:R-:W3:Y:S04]  /*2a5d0*/  LDL.LU R0, [R1+0x4] ;  /* 0x0000040001007983 */ /* 0x002ee80000300800 */
[----:B--2---:R0:W-:Y:S04]  /*2a5e0*/  STS.U8 [R11+UR8+0xba80], R3 ;  /* 0x00ba80030b007988 */ /* 0x0041e80008000008 */
[----:B0-----:R-:W2:Y:S04]  /*2a5f0*/  LDL.LU R3, [R1+0x16cc] ;  /* 0x0016cc0001037983 */ /* 0x001ea80000300800 */
[----:B--2---:R0:W-:Y:S04]  /*2a600*/  STS.U8 [R11+UR8+0xbc80], R3 ;  /* 0x00bc80030b007988 */ /* 0x0041e80008000008 */
[----:B0-----:R-:W2:Y:S04]  /*2a610*/  LDL.LU R3, [R1+0x16c8] ;  /* 0x0016c80001037983 */ /* 0x001ea80000300800 */
[----:B--2---:R0:W-:Y:S04]  /*2a620*/  STS.U8 [R11+UR8+0xbe80], R3 ;  /* 0x00be80030b007988 */ /* 0x0041e80008000008 */
[----:B0-----:R-:W2:Y:S04]  /*2a630*/  LDL.LU R3, [R1+0x16c4] ;  /* 0x0016c40001037983 */ /* 0x001ea80000300800 */
[----:B----4-:R-:W-:Y:S04]  /*2a640*/  STS.U8 [R11+UR8+0xc280], R8 ;  /* 0x00c280080b007988 */ /* 0x010fe80008000008 */
[----:B------:R-:W-:Y:S04]  /*2a650*/  STS.U8 [R11+UR8+0xc480], R9 ;  /* 0x00c480090b007988 */ /* 0x000fe80008000008 */
[----:B------:R-:W-:Y:S04]  /*2a660*/  STS.U8 [R11+UR8+0xc680], R10 ;  /* 0x00c6800a0b007988 */ /* 0x000fe80008000008 */
[----:B------:R-:W-:Y:S04]  /*2a670*/  STS.U8 [R11+UR8+0xc880], R5 ;  /* 0x00c880050b007988 */ /* 0x000fe80008000008 */
[----:B-----5:R-:W-:Y:S04]  /*2a680*/  STS.U8 [R11+UR8+0xcc80], R13 ;  /* 0x00cc800d0b007988 */ /* 0x020fe80008000008 */
[----:B--2---:R0:W-:Y:S04]  /*2a690*/  STS.U8 [R11+UR8+0xc080], R3 ;  /* 0x00c080030b007988 */ /* 0x0041e80008000008 */
[----:B0-----:R-:W2:Y:S04]  /*2a6a0*/  LDL.LU R3, [R1+0x16c0] ;  /* 0x0016c00001037983 */ /* 0x001ea80000300800 */
[----:B------:R-:W4:Y:S04]  /*2a6b0*/  LDL.LU R8, [R1+0x16bc] ;  /* 0x0016bc0001087983 */ /* 0x000f280000300800 */
[----:B------:R-:W5:Y:S04]  /*2a6c0*/  LDL.LU R9, [R1+0x16b8] ;  /* 0x0016b80001097983 */ /* 0x000f680000300800 */
[----:B------:R-:W4:Y:S04]  /*2a6d0*/  LDL.LU R10, [R1+0x16b4] ;  /* 0x0016b400010a7983 */ /* 0x000f280000300800 */
[----:B------:R-:W5:Y:S04]  /*2a6e0*/  LDL.LU R5, [R1+0x16b0] ;  /* 0x0016b00001057983 */ /* 0x000f680000300800 */
[----:B---3--:R0:W-:Y:S04]  /*2a6f0*/  STS.U8 [R11+UR8+0xce80], R16 ;  /* 0x00ce80100b007988 */ /* 0x0081e80008000008 */
[----:B------:R-:W3:Y:S04]  /*2a700*/  LDL.LU R13, [R1+0x350] ;  /* 0x00035000010d7983 */ /* 0x000ee80000300800 */
        /* <DEDUP_REMOVED lines=41> */
[----:B0-----:R-:W3:Y:S01]  /*2a9a0*/  LDL.LU R0, [R1+0x220] ;  /* 0x0002200001007983 */ /* 0x001ee20000300800 */
[----:B--2---:R-:W-:-:S03]  /*2a9b0*/  LOP3.LUT R12, R3, 0x20, RZ, 0x3c, !PT ;  /* 0x00000020030c7812 */ /* 0x004fc600078e3cff */
[----:B------:R0:W-:Y:S04]  /*2a9c0*/  STL [R1+0x16a0], R3 ;  /* 0x0016a00301007387 */ /* 0x0001e80000100800 */
[----:B0-----:R-:W2:Y:S04]  /*2a9d0*/  LDL.LU R3, [R1+0x360] ;  /* 0x0003600001037983 */ /* 0x001ea80000300800 */
[----:B----4-:R-:W-:Y:S04]  /*2a9e0*/  STS.U8 [R11+UR8+0xfa80], R10 ;  /* 0x00fa800a0b007988 */ /* 0x010fe80008000008 */
[----:B-----5:R0:W-:Y:S04]  /*2a9f0*/  STS.U8 [R11+UR8+0xf880], R5 ;  /* 0x00f880050b007988 */ /* 0x0201e80008000008 */
[----:B------:R1:W-:Y:S04]  /*2aa00*/  STS.U8 [R11+UR8+0xfc80], R9 ;  /* 0x00fc80090b007988 */ /* 0x0003e80008000008 */
[----:B------:R4:W-:Y:S04]  /*2aa10*/  STS.U8 [R11+UR8+0xfe80], R8 ;  /* 0x00fe80080b007988 */ /* 0x0009e80008000008 */
[----:B0-----:R-:W5:Y:S04]  /*2aa20*/  LDL.LU R5, [R1+0x370] ;  /* 0x0003700001057983 */ /* 0x001f680000300800 */
[----:B------:R-:W5:Y:S04]  /*2aa30*/  LDL.LU R10, [R1+0x380] ;  /* 0x00038000010a7983 */ /* 0x000f680000300800 */
[----:B-1----:R-:W5:Y:S04]  /*2aa40*/  LDL.LU R9, [R1+0x390] ;  /* 0x0003900001097983 */ /* 0x002f680000300800 */
[----:B----4-:R-:W4:Y:S04]  /*2aa50*/  LDL.LU R8, [R1+0x3b0] ;  /* 0x0003b00001087983 */ /* 0x010f280000300800 */
[----:B------:R-:W5:Y:S04]  /*2aa60*/  LDL.LU R11, [R1+0x3a0] ;  /* 0x0003a000010b7983 */ /* 0x000f680000300800 */
[----:B--2---:R0:W-:Y:S04]  /*2aa70*/  STS.U8 [R12+UR8+0x8b00], R3 ;  /* 0x008b00030c007988 */ /* 0x0041e80008000008 */
[----:B0-----:R-:W2:Y:S04]  /*2aa80*/  LDL.LU R3, [R1+0x1e8] ;  /* 0x0001e80001037983 */ /* 0x001ea80000300800 */
[----:B--2---:R0:W-:Y:S04]  /*2aa90*/  STL [R1+0x16a4], R3 ;  /* 0x0016a40301007387 */ /* 0x0041e80000100800 */
[----:B0-----:R-:W2:Y:S04]  /*2aaa0*/  LDL.LU R3, [R1+0x1f8] ;  /* 0x0001f80001037983 */ /* 0x001ea80000300800 */
[----:B--2---:R0:W-:Y:S04]  /*2aab0*/  STL [R1+0x16a8], R3 ;  /* 0x0016a80301007387 */ /* 0x0041e80000100800 */
[----:B0-----:R-:W2:Y:S04]  /*2aac0*/  LDL.LU R3, [R1+0x208] ;  /* 0x0002080001037983 */ /* 0x001ea80000300800 */
[----:B---3--:R-:W-:Y:S04]  /*2aad0*/  STS.U8 [R12+UR8+0xaf00], R4 ;  /* 0x00af00040c007988 */ /* 0x008fe80008000008 */
[----:B------:R-:W-:Y:S04]  /*2aae0*/  STS.U8 [R12+UR8+0xb100], R6 ;  /* 0x00b100060c007988 */ /* 0x000fe80008000008 */
[----:B------:R-:W-:Y:S04]  /*2aaf0*/  STS.U8 [R12+UR8+0xb300], R7 ;  /* 0x00b300070c007988 */ /* 0x000fe80008000008 */
[----:B------:R-:W-:Y:S04]  /*2ab00*/  STS.U8 [R12+UR8+0xb500], R2 ;  /* 0x00b500020c007988 */ /* 0x000fe80008000008 */
[----:B------:R-:W-:Y:S04]  /*2ab10*/  STS.U8 [R12+UR8+0xb700], R0 ;  /* 0x00b700000c007988 */ /* 0x000fe80008000008 */
[----:B--2---:R0:W-:Y:S04]  /*2ab20*/  STL [R1+0x16ac], R3 ;  /* 0x0016ac0301007387 */ /* 0x0041e80000100800 */
[----:B0-----:R-:W2:Y:S04]  /*2ab30*/  LDL.LU R3, [R1+0x218] ;  /* 0x0002180001037983 */ /* 0x001ea80000300800 */
[----:B------:R-:W3:Y:S04]  /*2ab40*/  LDL.LU R4, [R1+0x1d8] ;  /* 0x0001d80001047983 */ /* 0x000ee80000300800 */
[----:B------:R-:W3:Y:S04]  /*2ab50*/  LDL.LU R6, [R1+0x1c8] ;  /* 0x0001c80001067983 */ /* 0x000ee80000300800 */
[----:B------:R-:W3:Y:S04]  /*2ab60*/  LDL.LU R7, [R1+0x1b8] ;  /* 0x0001b80001077983 */ /* 0x000ee80000300800 */
[----:B------:R-:W3:Y:S04]  /*2ab70*/  LDL.LU R2, [R1+0x1a8] ;  /* 0x0001a80001027983 */ /* 0x000ee80000300800 */
[----:B----4-:R0:W-:Y:S04]  /*2ab80*/  STS.U8 [R12+UR8+0x8100], R8 ;  /* 0x008100080c007988 */ /* 0x0101e80008000008 */
[----:B------:R-:W4:Y:S04]  /*2ab90*/  LDL.LU R0, [R1+0x198] ;  /* 0x0001980001007983 */ /* 0x000f280000300800 */
[----:B-----5:R1:W-:Y:S04]  /*2aba0*/  STS.U8 [R12+UR8+0x8300], R11 ;  /* 0x0083000b0c007988 */ /* 0x0203e80008000008 */
[----:B0-----:R-:W5:Y:S04]  /*2abb0*/  LDL.LU R8, [R1+0x188] ;  /* 0x0001880001087983 */ /* 0x001f680000300800 */
[----:B------:R0:W-:Y:S04]  /*2abc0*/  STS.U8 [R12+UR8+0x8500], R9 ;  /* 0x008500090c007988 */ /* 0x0001e80008000008 */
[----:B-1----:R-:W5:Y:S04]  /*2abd0*/  LDL.LU R11, [R1+0x178] ;  /* 0x00017800010b7983 */ /* 0x002f680000300800 */
[----:B------:R1:W-:Y:S04]  /*2abe0*/  STS.U8 [R12+UR8+0x8700], R10 ;  /* 0x0087000a0c007988 */ /* 0x0003e80008000008 */
        /* <DEDUP_REMOVED lines=37> */
[----:B-1----:R-:W5:Y:S04]  /*2ae40*/  LDL.LU R17, [R1+0xc] ;  /* 0x00000c0001117983 */ /* 0x002f680000300800 */
[----:B--2---:R0:W-:Y:S04]  /*2ae50*/  STS.U8 [R12+UR8+0xb900], R3 ;  /* 0x00b900030c007988 */ /* 0x0041e80008000008 */
[----:B0-----:R-:W2:Y:S04]  /*2ae60*/  LDL.LU R3, [R1+0x16ac] ;  /* 0x0016ac0001037983 */ /* 0x001ea80000300800 */
[----:B--2---:R0:W-:Y:S04]  /*2ae70*/  STS.U8 [R12+UR8+0xbb00], R3 ;  /* 0x00bb00030c007988 */ /* 0x0041e80008000008 */
[----:B0-----:R-:W2:Y:S04]  /*2ae80*/  LDL.LU R3, [R1+0x16a8] ;  /* 0x0016a80001037983 */ /* 0x001ea80000300800 */
[----:B--2---:R0:W-:Y:S04]  /*2ae90*/  STS.U8 [R12+UR8+0xbd00], R3 ;  /* 0x00bd00030c007988 */ /* 0x0041e80008000008 */
[----:B0-----:R-:W2:Y:S04]  /*2aea0*/  LDL.LU R3, [R1+0x16a4] ;  /* 0x0016a40001037983 */ /* 0x001ea80000300800 */
[----:B---3--:R-:W-:Y:S04]  /*2aeb0*/  STS.U8 [R12+UR8+0xc100], R4 ;  /* 0x00c100040c007988 */ /* 0x008fe80008000008 */
[----:B------:R-:W-:Y:S04]  /*2aec0*/  STS.U8 [R12+UR8+0xc300], R6 ;  /* 0x00c300060c007988 */ /* 0x000fe80008000008 */
[----:B------:R-:W-:Y:S04]  /*2aed0*/  STS.U8 [R12+UR8+0xc500], R7 ;  /* 0x00c500070c007988 */ /* 0x000fe80008000008 */
[----:B------:R-:W-:Y:S04]  /*2aee0*/  STS.U8 [R12+UR8+0xc700], R2 ;  /* 0x00c700020c007988 */ /* 0x000fe80008000008 */
[----:B----4-:R-:W-:Y:S04]  /*2aef0*/  STS.U8 [R12+UR8+0xc900], R0 ;  /* 0x00c900000c007988 */ /* 0x010fe80008000008 */
[----:B--2---:R0:W-:Y:S04]  /*2af00*/  STS.U8 [R12+UR8+0xbf00], R3 ;  /* 0x00bf00030c007988 */ /* 0x0041e80008000008 */
[----:B0-----:R-:W2:Y:S04]  /*2af10*/  LDL.LU R3, [R1+0x16a0] ;  /* 0x0016a00001037983 */ /* 0x001ea80000300800 */
[----:B------:R-:W3:Y:S04]  /*2af20*/  LDL.LU R4, [R1+0x169c] ;  /* 0x00169c0001047983 */ /* 0x000ee80000300800 */
[----:B------:R-:W4:Y:S04]  /*2af30*/  LDL.LU R6, [R1+0x1698] ;  /* 0x0016980001067983 */ /* 0x000f280000300800 */
[----:B------:R-:W3:Y:S04]  /*2af40*/  LDL.LU R7, [R1+0x1694] ;  /* 0x0016940001077983 */ /* 0x000ee80000300800 */
[----:B------:R-:W4:Y:S04]  /*2af50*/  LDL.LU R2, [R1+0x1690] ;  /* 0x0016900001027983 */ /* 0x000f280000300800 */
[----:B------:R-:W2:Y:S04]  /*2af60*/  LDL.LU R0, [R1+0x168c] ;  /* 0x00168c0001007983 */ /* 0x000ea80000300800 */
[----:B-----5:R0:W-:Y:S04]  /*2af70*/  STS.U8 [R12+UR8+0xcb00], R8 ;  /* 0x00cb00080c007988 */ /* 0x0201e80008000008 */
[----:B------:R-:W-:Y:S04]  /*2af80*/  STS.U8 [R12+UR8+0xcd00], R11 ;  /* 0x00cd000b0c007988 */ /* 0x000fe80008000008 */
[----:B------:R-:W-:Y:S04]  /*2af90*/  STS.U8 [R12+UR8+0xcf00], R9 ;  /* 0x00cf00090c007988 */ /* 0x000fe80008000008 */
[----:B0-----:R-:W5:Y:S04]  /*2afa0*/  LDL.LU R8, [R1+0x37c] ;  /* 0x00037c0001087983 */ /* 0x001f680000300800 */
[----:B------:R-:W-:Y:S04]  /*2afb0*/  STS.U8 [R12+UR8+0xd100], R10 ;  /* 0x00d1000a0c007988 */ /* 0x000fe80008000008 */
[----:B------:R-:W-:Y:S04]  /*2afc0*/  STS.U8 [R12+UR8+0xd300], R5 ;  /* 0x00d300050c007988 */ /* 0x000fe80008000008 */
[----:B------:R-:W-:Y:S04]  /*2afd0*/  STS.U8 [R12+UR8+0xd500], R13 ;  /* 0x00d5000d0c007988 */ /* 0x000fe80008000008 */
[----:B------:R-:W-:Y:S04]  /*2afe0*/  STS.U8 [R12+UR8+0xd900], R23 ;  /* 0x00d900170c007988 */ /* 0x000fe80008000008 */
[----:B------:R-:W-:Y:S04]  /*2aff0*/  STS.U8 [R12+UR8+0xdb00], R21 ;  /* 0x00db00150c007988 */ /* 0x000fe80008000008 */
[----:B--2---:R0:W-:Y:S04]  /*2b000*/  STS.U8 [R12+UR8+0xf700], R0 ;  /* 0x00f700000c007988 */ /* 0x0041e80008000008 */
[----:B0-----:R-:W2:Y:S04]  /*2b010*/  LDL.LU R0, [R1+0x36c] ;  /* 0x00036c0001007983 */ /* 0x001ea80000300800 */
        /* <DEDUP_REMOVED lines=8> */
[----:B------:R1:W-:Y:S04]  /*2b0a0*/  STS.U8 [R12+UR8+0xdf00], R15 ;  /* 0x00df000f0c007988 */ /* 0x0003e80008000008 */
[----:B------:R3:W-:Y:S04]  /*2b0b0*/  STS.U8 [R12+UR8+0xe100], R14 ;  /* 0x00e1000e0c007988 */ /* 0x0007e80008000008 */
[----:B0-----:R-:W5:Y:S04]  /*2b0c0*/  LDL.LU R20, [R1+0x2fc] ;  /* 0x0002fc0001147983 */ /* 0x001f680000300800 */
[----:B-1----:R-:W5:Y:S04]  /*2b0d0*/  LDL.LU R15, [R1+0x2f0] ;  /* 0x0002f000010f7983 */ /* 0x002f680000300800 */
[----:B------:R0:W-:Y:S04]  /*2b0e0*/  STS.U8 [R12+UR8+0xe300], R22 ;  /* 0x00e300160c007988 */ /* 0x0001e80008000008 */
[----:B---3--:R-:W3:Y:S04]  /*2b0f0*/  LDL.LU R14, [R1+0x2e4] ;  /* 0x0002e400010e7983 */ /* 0x008ee80000300800 */
        /* <DEDUP_REMOVED lines=15> */
[----:B------:R4:W-:Y:S04]  /*2b1f0*/  STS.U8 [R12+UR8+0xf300], R18 ;  /* 0x00f300120c007988 */ /* 0x0009e80008000008 */
[----:B-1----:R-:W3:Y:S01]  /*2b200*/  LDL.LU R19, [R1+0x264] ;  /* 0x0002640001137983 */ /* 0x002ee20000300800 */
[----:B0-----:R-:W-:-:S03]  /*2b210*/  LOP3.LUT R16, R3, 0x30, RZ, 0x3c, !PT ;  /* 0x0000003003107812 */ /* 0x001fc600078e3cff */
[----:B------:R0:W-:Y:S04]  /*2b220*/  STS.U8 [R12+UR8+0xf500], R17 ;  /* 0x00f500110c007988 */ /* 0x0001e80008000008 */
[----:B----4-:R-:W4:Y:S04]  /*2b230*/  LDL.LU R18, [R1+0x258] ;  /* 0x0002580001127983 */ /* 0x010f280000300800 */
[----:B------:R1:W-:Y:S04]  /*2b240*/  STS.U8 [R12+UR8+0xf900], R2 ;  /* 0x00f900020c007988 */ /* 0x0003e80008000008 */
[----:B0-----:R-:W4:Y:S04]  /*2b250*/  LDL.LU R17, [R1+0x248] ;  /* 0x0002480001117983 */ /* 0x001f280000300800 */
[----:B------:R-:W4:Y:S04]  /*2b260*/  LDL.LU R3, [R1+0x238] ;  /* 0x0002380001037983 */ /* 0x000f280000300800 */
[----:B-1----:R-:W4:Y:S04]  /*2b270*/  LDL.LU R2, [R1+0x38c] ;  /* 0x00038c0001027983 */ /* 0x002f280000300800 */
[----:B------:R0:W-:Y:S04]  /*2b280*/  STS.U8 [R12+UR8+0xfb00], R7 ;  /* 0x00fb00070c007988 */ /* 0x0001e80008000008 */
[----:B------:R1:W-:Y:S04]  /*2b290*/  STS.U8 [R12+UR8+0xfd00], R6 ;  /* 0x00fd00060c007988 */ /* 0x0003e80008000008 */
[----:B------:R-:W-:Y:S04]  /*2b2a0*/  STS.U8 [R12+UR8+0xff00], R4 ;  /* 0x00ff00040c007988 */ /* 0x000fe80008000008 */
[----:B0-----:R-:W4:Y:S04]  /*2b2b0*/  LDL.LU R7, [R1+0x39c] ;  /* 0x00039c0001077983 */ /* 0x001f280000300800 */
[----:B-1----:R-:W4:Y:S04]  /*2b2c0*/  LDL.LU R6, [R1+0x3ac] ;  /* 0x0003ac0001067983 */ /* 0x002f280000300800 */
[----:B--2---:R0:W-:Y:S04]  /*2b2d0*/  STS.U8 [R16+UR8+0x8980], R0 ;  /* 0x0089800010007988 */ /* 0x0041e80008000008 */
[----:B0-----:R-:W2:Y:S04]  /*2b2e0*/  LDL.LU R0, [R1+0x228] ;  /* 0x0002280001007983 */ /* 0x001ea80000300800 */
[----:B-----5:R0:W-:Y:S04]  /*2b2f0*/  STS.U8 [R16+UR8+0x9780], R21 ;  /* 0x0097801510007988 */ /* 0x0201e80008000008 */
[----:B0-----:R-:W5:Y:S04]  /*2b300*/  LDL.LU R21, [R1+0x204] ;  /* 0x0002040001157983 */ /* 0x001f680000300800 */
[----:B-----5:R0:W-:Y:S04]  /*2b310*/  STL [R1+0x1684], R21 ;  /* 0x0016841501007387 */ /* 0x0201e80000100800 */
[----:B0-----:R-:W5:Y:S04]  /*2b320*/  LDL.LU R21, [R1+0x214] ;  /* 0x0002140001157983 */ /* 0x001f680000300800 */
[----:B------:R-:W-:Y:S04]  /*2b330*/  STS.U8 [R16+UR8+0x9980], R20 ;  /* 0x0099801410007988 */ /* 0x000fe80008000008 */
[----:B------:R-:W-:Y:S04]  /*2b340*/  STS.U8 [R16+UR8+0x9b80], R15 ;  /* 0x009b800f10007988 */ /* 0x000fe80008000008 */
[----:B---3--:R-:W-:Y:S04]  /*2b350*/  STS.U8 [R16+UR8+0x9d80], R14 ;  /* 0x009d800e10007988 */ /* 0x008fe80008000008 */
[----:B------:R-:W-:Y:S04]  /*2b360*/  STS.U8 [R16+UR8+0x9580], R23 ;  /* 0x0095801710007988 */ /* 0x000fe80008000008 */
[----:B------:R-:W-:Y:S04]  /*2b370*/  STS.U8 [R16+UR8+0x9f80], R22 ;  /* 0x009f801610007988 */ /* 0x000fe80008000008 */
[----:B-----5:R0:W-:Y:S04]  /*2b380*/  STL [R1+0x1688], R21 ;  /* 0x0016881501007387 */ /* 0x0201e80000100800 */
[----:B0-----:R-:W3:Y:S04]  /*2b390*/  LDL.LU R21, [R1+0x224] ;  /* 0x0002240001157983 */ /* 0x001ee80000300800 */
[----:B------:R-:W5:Y:S04]  /*2b3a0*/  LDL.LU R20, [R1+0x1f4] ;  /* 0x0001f40001147983 */ /* 0x000f680000300800 */
[----:B------:R-:W5:Y:S04]  /*2b3b0*/  LDL.LU R15, [R1+0x1e4] ;  /* 0x0001e400010f7983 */ /* 0x000f680000300800 */
[----:B------:R-:W5:Y:S04]  /*2b3c0*/  LDL.LU R14, [R1+0x1d4] ;  /* 0x0001d400010e7983 */ /* 0x000f680000300800 */
[----:B------:R-:W5:Y:S04]  /*2b3d0*/  LDL.LU R23, [R1+0x1c4] ;  /* 0x0001c40001177983 */ /* 0x000f680000300800 */
[----:B------:R0:W-:Y:S04]  /*2b3e0*/  STS.U8 [R16+UR8+0xa180], R25 ;  /* 0x00a1801910007988 */ /* 0x0001e80008000008 */
[----:B------:R-:W5:Y:S04]  /*2b3f0*/  LDL.LU R22, [R1+0x1b4] ;  /* 0x0001b40001167983 */ /* 0x000f680000300800 */
        /* <DEDUP_REMOVED lines=12> */
[----:B----4-:R1:W-:Y:S04]  /*2b4c0*/  STS.U8 [R16+UR8+0xaf80], R18 ;  /* 0x00af801210007988 */ /* 0x0103e80008000008 */
[----:B0-----:R-:W4:Y:S04]  /*2b4d0*/  LDL.LU R19, [R1+0x148] ;  /* 0x0001480001137983 */ /* 0x001f280000300800 */
[----:B------:R0:W-:Y:S04]  /*2b4e0*/  STS.U8 [R16+UR8+0xb180], R17 ;  /* 0x00b1801110007988 */ /* 0x0001e80008000008 */
[----:B-1----:R-:W4:Y:S04]  /*2b4f0*/  LDL.LU R18, [R1+0x13c] ;  /* 0x00013c0001127983 */ /* 0x002f280000300800 */
[----:B------:R1:W-:Y:S04]  /*2b500*/  STS.U8 [R16+UR8+0xb380], R3 ;  /* 0x00b3800310007988 */ /* 0x0003e80008000008 */
[----:B0-----:R-:W4:Y:S04]  /*2b510*/  LDL.LU R17, [R1+0x12c] ;  /* 0x00012c0001117983 */ /* 0x001f280000300800 */
[----:B--2---:R0:W-:Y:S04]  /*2b520*/  STS.U8 [R16+UR8+0xb580], R0 ;  /* 0x00b5800010007988 */ /* 0x0041e80008000008 */
[----:B-1----:R-:W2:Y:S04]  /*2b530*/  LDL.LU R3, [R1+0x11c] ;  /* 0x00011c0001037983 */ /* 0x002ea80000300800 */
[----:B------:R1:W-:Y:S04]  /*2b540*/  STS.U8 [R16+UR8+0x8180], R6 ;  /* 0x0081800610007988 */ /* 0x0003e80008000008 */
[----:B0-----:R-:W2:Y:S04]  /*2b550*/  LDL.LU R0, [R1+0x10c] ;  /* 0x00010c0001007983 */ /* 0x001ea80000300800 */
[----:B------:R-:W2:Y:S04]  /*2b560*/  LDL.LU R4, [R1+0xfc] ;  /* 0x0000fc0001047983 */ /* 0x000ea80000300800 */
[----:B------:R-:W2:Y:S04]  /*2b570*/  LDL.LU R12, [R1+0xec] ;  /* 0x0000ec00010c7983 */ /* 0x000ea80000300800 */
[----:B------:R0:W-:Y:S04]  /*2b580*/  STS.U8 [R16+UR8+0x8380], R7 ;  /* 0x0083800710007988 */ /* 0x0001e80008000008 */
[----:B-1----:R-:W2:Y:S04]  /*2b590*/  LDL.LU R6, [R1+0xdc] ;  /* 0x0000dc0001067983 */ /* 0x002ea80000300800 */
[----:B------:R1:W-:Y:S04]  /*2b5a0*/  STS.U8 [R16+UR8+0x8580], R2 ;  /* 0x0085800210007988 */ /* 0x0003e80008000008 */
[----:B0-----:R-:W2:Y:S04]  /*2b5b0*/  LDL.LU R7, [R1+0xcc] ;  /* 0x0000cc0001077983 */ /* 0x001ea80000300800 */
        /* <DEDUP_REMOVED lines=12> */
[----:B-1----:R-:W2:Y:S04]  /*2b680*/  LDL.LU R13, [R1+0x5c] ;  /* 0x00005c00010d7983 */ /* 0x002ea80000300800 */
[----:B---3--:R0:W-:Y:S04]  /*2b690*/  STS.U8 [R16+UR8+0xb780], R21 ;  /* 0x00b7801510007988 */ /* 0x0081e80008000008 */
[----:B0-----:R-:W3:Y:S04]  /*2b6a0*/  LDL.LU R21, [R1+0x1688] ;  /* 0x0016880001157983 */ /* 0x001ee80000300800 */
[----:B---3--:R0:W-:Y:S04]  /*2b6b0*/  STS.U8 [R16+UR8+0xb980], R21 ;  /* 0x00b9801510007988 */ /* 0x0081e80008000008 */
[----:B0-----:R-:W3:Y:S04]  /*2b6c0*/  LDL.LU R21, [R1+0x1684] ;  /* 0x0016840001157983 */ /* 0x001ee80000300800 */
        /* <DEDUP_REMOVED lines=11> */
[----:B----4-:R-:W-:Y:S04]  /*2b780*/  STS.U8 [R16+UR8+0xd380], R19 ;  /* 0x00d3801310007988 */ /* 0x010fe80008000008 */
[----:B------:R-:W-:Y:S04]  /*2b790*/  STS.U8 [R16+UR8+0xd580], R18 ;  /* 0x00d5801210007988 */ /* 0x000fe80008000008 */
[----:B------:R-:W-:Y:S04]  /*2b7a0*/  STS.U8 [R16+UR8+0xd780], R17 ;  /* 0x00d7801110007988 */ /* 0x000fe80008000008 */
[----:B--2---:R-:W-:Y:S04]  /*2b7b0*/  STS.U8 [R16+UR8+0xd980], R3 ;  /* 0x00d9800310007988 */ /* 0x004fe80008000008 */
[----:B------:R-:W-:Y:S04]  /*2b7c0*/  STS.U8 [R16+UR8+0xdb80], R0 ;  /* 0x00db800010007988 */ /* 0x000fe80008000008 */
[----:B---3--:R0:W-:Y:S04]  /*2b7d0*/  STS.U8 [R16+UR8+0xbb80], R21 ;  /* 0x00bb801510007988 */ /* 0x0081e80008000008 */
[----:B0-----:R-:W2:Y:S04]  /*2b7e0*/  LDL.LU R21, [R1+0x1680] ;  /* 0x0016800001157983 */ /* 0x001ea80000300800 */
[----:B------:R-:W3:Y:S04]  /*2b7f0*/  LDL.LU R20, [R1+0x167c] ;  /* 0x00167c0001147983 */ /* 0x000ee80000300800 */
[----:B------:R-:W4:Y:S04]  /*2b800*/  LDL.LU R15, [R1+0x1678] ;  /* 0x00167800010f7983 */ /* 0x000f280000300800 */
[----:B------:R-:W5:Y:S04]  /*2b810*/  LDL.LU R14, [R1+0x1674] ;  /* 0x00167400010e7983 */ /* 0x000f680000300800 */
[----:B------:R-:W2:Y:S04]  /*2b820*/  LDL.LU R23, [R1+0x3bc] ;  /* 0x0003bc0001177983 */ /* 0x000ea80000300800 */
[----:B------:R-:W3:Y:S04]  /*2b830*/  LDL.LU R22, [R1+0x1670] ;  /* 0x0016700001167983 */ /* 0x000ee80000300800 */
[----:B------:R-:W3:Y:S04]  /*2b840*/  LDL.LU R25, [R1+0x166c] ;  /* 0x00166c0001197983 */ /* 0x000ee80000300800 */
[----:B------:R-:W3:Y:S04]  /*2b850*/  LDL.LU R26, [R1+0x1668] ;  /* 0x00166800011a7983 */ /* 0x000ee80000300800 */
[----:B------:R-:W3:Y:S04]  /*2b860*/  LDL.LU R29, [R1+0x1664] ;  /* 0x00166400011d7983 */ /* 0x000ee80000300800 */
[----:B------:R-:W3:Y:S04]  /*2b870*/  LDL.LU R28, [R1+0x1660] ;  /* 0x00166000011c7983 */ /* 0x000ee80000300800 */
[----:B------:R-:W4:Y:S04]  /*2b880*/  LDL.LU R27, [R1+0x165c] ;  /* 0x00165c00011b7983 */ /* 0x000f280000300800 */
[----:B------:R-:W5:Y:S04]  /*2b890*/  LDL.LU R24, [R1+0x1658] ;  /* 0x0016580001187983 */ /* 0x000f680000300800 */
[----:B------:R-:W2:Y:S04]  /*2b8a0*/  LDL.LU R19, [R1+0x1654] ;  /* 0x0016540001137983 */ /* 0x000ea80000300800 */
[----:B------:R-:W3:Y:S04]  /*2b8b0*/  LDL.LU R18, [R1+0x1650] ;  /* 0x0016500001127983 */ /* 0x000ee80000300800 */
[----:B------:R-:W4:Y:S04]  /*2b8c0*/  LDL.LU R17, [R1+0x164c] ;  /* 0x00164c0001117983 */ /* 0x000f280000300800 */
[----:B------:R-:W5:Y:S04]  /*2b8d0*/  LDL.LU R3, [R1+0x1648] ;  /* 0x0016480001037983 */ /* 0x000f680000300800 */
[----:B------:R-:W2:Y:S04]  /*2b8e0*/  LDL.LU R0, [R1+0x1644] ;  /* 0x0016440001007983 */ /* 0x000ea80000300800 */
[----:B------:R-:W-:Y:S04]  /*2b8f0*/  STS.U8 [R16+UR8+0xdd80], R4 ;  /* 0x00dd800410007988 */ /* 0x000fe80008000008 */
[----:B------:R-:W-:Y:S04]  /*2b900*/  STS.U8 [R16+UR8+0xdf80], R12 ;  /* 0x00df800c10007988 */ /* 0x000fe80008000008 */
[----:B------:R-:W-:Y:S04]  /*2b910*/  STS.U8 [R16+UR8+0xe180], R6 ;  /* 0x00e1800610007988 */ /* 0x000fe80008000008 */
[----:B------:R-:W-:Y:S04]  /*2b920*/  STS.U8 [R16+UR8+0xe380], R7 ;  /* 0x00e3800710007988 */ /* 0x000fe80008000008 */
[----:B------:R-:W-:Y:S04]  /*2b930*/  STS.U8 [R16+UR8+0xe580], R2 ;  /* 0x00e5800210007988 */ /* 0x000fe80008000008 */
[----:B------:R-:W-:Y:S04]  /*2b940*/  STS.U8 [R16+UR8+0xe780], R8 ;  /* 0x00e7800810007988 */ /* 0x000fe80008000008 */
[----:B--2---:R0:W-:Y:S04]  /*2b950*/  STS.U8 [R16+UR8+0xf380], R0 ;  /* 0x00f3800010007988 */ /* 0x0041e80008000008 */
[----:B0-----:R-:W2:Y:S04]  /*2b960*/  LDL.LU R0, [R1+0x1640] ;  /* 0x0016400001007983 */ /* 0x001ea80000300800 */
[----:B------:R-:W-:Y:S04]  /*2b970*/  STS.U8 [R16+UR8+0xe980], R11 ;  /* 0x00e9800b10007988 */ /* 0x000fe80008000008 */
[----:B------:R-:W-:Y:S04]  /*2b980*/  STS.U8 [R16+UR8+0xeb80], R9 ;  /* 0x00eb800910007988 */ /* 0x000fe80008000008 */
[----:B------:R0:W-:Y:S04]  /*2b990*/  STS.U8 [R16+UR8+0xed80], R10 ;  /* 0x00ed800a10007988 */ /* 0x0001e80008000008 */
[----:B------:R-:W-:Y:S04]  /*2b9a0*/  STS.U8 [R16+UR8+0xef80], R5 ;  /* 0x00ef800510007988 */ /* 0x000fe80008000008 */
[----:B------:R-:W-:Y:S04]  /*2b9b0*/  STS.U8 [R16+UR8+0xf180], R13 ;  /* 0x00f1800d10007988 */ /* 0x000fe80008000008 */
[----:B-----5:R-:W-:Y:S04]  /*2b9c0*/  STS.U8 [R16+UR8+0xf580], R3 ;  /* 0x00f5800310007988 */ /* 0x020fe80008000008 */
[----:B----4-:R-:W-:Y:S04]  /*2b9d0*/  STS.U8 [R16+UR8+0xf780], R17 ;  /* 0x00f7801110007988 */ /* 0x010fe80008000008 */
[----:B---3--:R-:W-:Y:S04]  /*2b9e0*/  STS.U8 [R16+UR8+0xf980], R18 ;  /* 0x00f9801210007988 */ /* 0x008fe80008000008 */
[----:B------:R-:W-:Y:S04]  /*2b9f0*/  STS.U8 [R16+UR8+0xfb80], R19 ;  /* 0x00fb801310007988 */ /* 0x000fe80008000008 */
[----:B------:R1:W-:Y:S04]  /*2ba00*/  STS.U8 [R16+UR8+0xfd80], R24 ;  /* 0x00fd801810007988 */ /* 0x0003e80008000008 */
[----:B------:R-:W-:Y:S01]  /*2ba10*/  STS.U8 [R16+UR8+0xff80], R27 ;  /* 0x00ff801b10007988 */ /* 0x000fe20008000008 */
[----:B------:R-:W-:-:S02]  /*2ba20*/  F2FP.F16.E4M3.UNPACK_B R8, R14 ;  /* 0x0000000eff08723e */ /* 0x000fc400020006ff */
[----:B0-----:R-:W-:Y:S01]  /*2ba30*/  F2FP.F16.E4M3.UNPACK_B R10, R15 ;  /* 0x0000000fff0a723e */ /* 0x001fe200020006ff */
[----:B------:R-:W-:Y:S01]  /*2ba40*/  BAR.SYNC.DEFER_BLOCKING 0x0 ;  /* 0x0000000000007b1d */ /* 0x000fe20000010000 */
[----:B-1----:R-:W-:-:S05]  /*2ba50*/  IMAD.SHL.U32 R24, R23, 0x8, RZ ;  /* 0x0000000817187824 */ /* 0x002fca00078e00ff */
[----:B------:R-:W-:Y:S01]  /*2ba60*/  STL [R1+0x410], R24 ;  /* 0x0004101801007387 */ /* 0x000fe20000100800 */
[----:B------:R-:W-:Y:S02]  /*2ba70*/  F2FP.F16.E4M3.UNPACK_B R7, R22 ;  /* 0x00000016ff07723e */ /* 0x000fe400020006ff */
[----:B------:R-:W-:Y:S02]  /*2ba80*/  F2FP.F16.E4M3.UNPACK_B R9, R20 ;  /* 0x00000014ff09723e */ /* 0x000fe400020006ff */
[----:B------:R-:W-:Y:S01]  /*2ba90*/  F2FP.F16.E4M3.UNPACK_B R11, R21 ;  /* 0x00000015ff0b723e */ /* 0x000fe200020006ff */
[----:B--2---:R-:W0:Y:S04]  /*2baa0*/  LDSM.16.M88.4 R12, [R0+0x8000] ;  /* 0x00800000000c783b */ /* 0x004e280000000200 */
[----:B------:R-:W-:Y:S04]  /*2bab0*/  LDSM.16.M88.4 R20, [R0+0x9000] ;  /* 0x009000000014783b */ /* 0x000fe80000000200 */
[----:B0-----:R-:W-:Y:S01]  /*2bac0*/  STL.64 [R1+0x2e0], R12 ;  /* 0x0002e00c01007387 */ /* 0x001fe20000100a00 */
[----:B------:R-:W-:-:S02]  /*2bad0*/  IMAD.MOV.U32 R19, RZ, RZ, R12 ;  /* 0x000000ffff137224 */ /* 0x000fc400078e000c */
[----:B------:R-:W-:Y:S01]  /*2bae0*/  IMAD.MOV.U32 R18, RZ, RZ, R13 ;  /* 0x000000ffff127224 */ /* 0x000fe200078e000d */
[----:B------:R-:W-:Y:S04]  /*2baf0*/  STL.64 [R1+0x2e8], R14 ;  /* 0x0002e80e01007387 */ /* 0x000fe80000100a00 */
[----:B------:R-:W0:Y:S04]  /*2bb00*/  LDSM.16.M88.4 R12, [R0+0x8800] ;  /* 0x00880000000c783b */ /* 0x000e280000000200 */
[----:B0-----:R-:W-:Y:S01]  /*2bb10*/  STL.64 [R1+0x310], R12 ;  /* 0x0003100c01007387 */ /* 0x001fe20000100a00 */
[----:B------:R-:W-:-:S02]  /*2bb20*/  IMAD.MOV.U32 R17, RZ, RZ, R12 ;  /* 0x000000ffff117224 */ /* 0x000fc400078e000c */
[----:B------:R-:W-:Y:S01]  /*2bb30*/  IMAD.MOV.U32 R16, RZ, RZ, R13 ;  /* 0x000000ffff107224 */ /* 0x000fe200078e000d */
[----:B------:R-:W-:Y:S04]  /*2bb40*/  STL.64 [R1+0x318], R14 ;  /* 0x0003180e01007387 */ /* 0x000fe80000100a00 */
[----:B------:R-:W0:Y:S04]  /*2bb50*/  LDSM.16.M88.4 R12, [R0+0x9800] ;  /* 0x00980000000c783b */ /* 0x000e280000000200 */
[----:B------:R-:W-:Y:S04]  /*2bb60*/  STL.64 [R1+0x320], R20 ;  /* 0x0003201401007387 */ /* 0x000fe80000100a00 */
[----:B------:R-:W-:Y:S04]  /*2bb70*/  STL.64 [R1+0x328], R22 ;  /* 0x0003281601007387 */ /* 0x000fe80000100a00 */
[----:B------:R-:W1:Y:S04]  /*2bb80*/  LDSM.16.M88.4 R20, [R0+0xa000] ;  /* 0x00a000000014783b */ /* 0x000e680000000200 */
[----:B0-----:R-:W-:Y:S04]  /*2bb90*/  STL.64 [R1+0x330], R12 ;  /* 0x0003300c01007387 */ /* 0x001fe80000100a00 */
[----:B------:R-:W-:Y:S04]  /*2bba0*/  STL.64 [R1+0x338], R14 ;  /* 0x0003380e01007387 */ /* 0x000fe80000100a00 */
[----:B------:R-:W0:Y:S04]  /*2bbb0*/  LDSM.16.M88.4 R12, [R0+0xa800] ;  /* 0x00a80000000c783b */ /* 0x000e280000000200 */
[----:B-1----:R-:W-:Y:S04]  /*2bbc0*/  STL.64 [R1+0x340], R20 ;  /* 0x0003401401007387 */ /* 0x002fe80000100a00 */
        /* <DEDUP_REMOVED lines=16> */
[----:B------:R-:W0:Y:S01]  /*2bcd0*/  LDSM.16.M88.4 R12, [R0+0xd800] ;  /* 0x00d80000000c783b */ /* 0x000e220000000200 */
[----:B------:R-:W-:-:S03]  /*2bce0*/  F2FP.F16.E4M3.UNPACK_B R6, R26 ;  /* 0x0000001aff06723e */ /* 0x000fc600020006ff */
[----:B-1----:R-:W-:Y:S04]  /*2bcf0*/  STL.64 [R1+0x3a0], R20 ;  /* 0x0003a01401007387 */ /* 0x002fe80000100a00 */
[----:B------:R-:W-:Y:S01]  /*2bd00*/  STL.64 [R1+0x3a8], R22 ;  /* 0x0003a81601007387 */ /* 0x000fe20000100a00 */
[----:B------:R-:W-:Y:S01]  /*2bd10*/  VIADD R2, R28, UR9 ;  /* 0x000000091c027c36 */ /* 0x000fe20008000000 */
[----:B------:R-:W-:Y:S02]  /*2bd20*/  F2FP.F16.E4M3.UNPACK_B R4, R29 ;  /* 0x0000001dff04723e */ /* 0x000fe400020006ff */
[----:B------:R-:W-:Y:S04]  /*2bd30*/  LDSM.16.M88.4 R20, [R0+0xf000] ;  /* 0x00f000000014783b */ /* 0x000fe80000000200 */
[----:B0-----:R-:W-:Y:S01]  /*2bd40*/  STL.64 [R1+0x3b0], R12 ;  /* 0x0003b00c01007387 */ /* 0x001fe20000100a00 */
[----:B------:R-:W-:-:S02]  /*2bd50*/  IMAD.MOV.U32 R26, RZ, RZ, R12 ;  /* 0x000000ffff1a7224 */ /* 0x000fc400078e000c */
[----:B------:R-:W-:Y:S01]  /*2bd60*/  IMAD.MOV.U32 R27, RZ, RZ, R13 ;  /* 0x000000ffff1b7224 */ /* 0x000fe200078e000d */
[----:B------:R-:W-:Y:S04]  /*2bd70*/  STL.64 [R1+0x3b8], R14 ;  /* 0x0003b80e01007387 */ /* 0x000fe80000100a00 */
[----:B------:R-:W0:Y:S04]  /*2bd80*/  LDSM.16.M88.4 R12, [R0+0xe000] ;  /* 0x00e00000000c783b */ /* 0x000e280000000200 */
[----:B------:R1:W-:Y:S04]  /*2bd90*/  STL.64 [R1+0x15f0], R26 ;  /* 0x0015f01a01007387 */ /* 0x0003e80000100a00 */
[----:B-1----:R-:W2:Y:S04]  /*2bda0*/  LDL.LU R26, [R1+0x414] ;  /* 0x00041400011a7983 */ /* 0x002ea80000300800 */
[----:B------:R-:W2:Y:S04]  /*2bdb0*/  LDL R27, [R1+0x434] ;  /* 0x00043400011b7983 */ /* 0x000ea80000100800 */
[----:B0-----:R-:W-:Y:S01]  /*2bdc0*/  STL.64 [R1+0x3c0], R12 ;  /* 0x0003c00c01007387 */ /* 0x001fe20000100a00 */
[----:B------:R-:W-:-:S02]  /*2bdd0*/  IMAD.MOV.U32 R28, RZ, RZ, R12 ;  /* 0x000000ffff1c7224 */ /* 0x000fc400078e000c */
[----:B------:R-:W-:Y:S01]  /*2bde0*/  IMAD.MOV.U32 R29, RZ, RZ, R13 ;  /* 0x000000ffff1d7224 */ /* 0x000fe200078e000d */
[----:B------:R-:W-:Y:S04]  /*2bdf0*/  STL.64 [R1+0x3c8], R14 ;  /* 0x0003c80e01007387 */ /* 0x000fe80000100a00 */
[----:B------:R-:W0:Y:S04]  /*2be00*/  LDSM.16.M88.4 R12, [R0+0xe800] ;  /* 0x00e80000000c783b */ /* 0x000e280000000200 */
[----:B------:R-:W-:Y:S04]  /*2be10*/  STL [R1+0x15fc], R29 ;  /* 0x0015fc1d01007387 */ /* 0x000fe80000100800 */
[----:B------:R-:W-:Y:S01]  /*2be20*/  STL [R1+0x15f8], R28 ;  /* 0x0015f81c01007387 */ /* 0x000fe20000100800 */
[----:B------:R-:W-:-:S03]  /*2be30*/  F2FP.F16.E4M3.UNPACK_B R5, R25 ;  /* 0x00000019ff05723e */ /* 0x000fc600020006ff */
[----:B0-----:R-:W-:Y:S04]  /*2be40*/  STL.64 [R1+0x3d0], R12 ;  /* 0x0003d00c01007387 */ /* 0x001fe80000100a00 */
[----:B------:R-:W-:Y:S04]  /*2be50*/  STL.64 [R1+0x3d8], R14 ;  /* 0x0003d80e01007387 */ /* 0x000fe80000100a00 */
[----:B------:R-:W0:Y:S01]  /*2be60*/  LDSM.16.M88.4 R12, [R0+0xf800] ;  /* 0x00f80000000c783b */ /* 0x000e220000000200 */
[----:B------:R-:W-:Y:S06]  /*2be70*/  BAR.SYNC.DEFER_BLOCKING 0x0 ;  /* 0x0000000000007b1d */ /* 0x000fec0000010000 */
[----:B------:R1:W-:Y:S04]  /*2be80*/  STSM.16.M88.4 [R2+0x8000], R4 ;  /* 0x0080000402007844 */ /* 0x0003e80000000200 */
[----:B------:R-:W-:Y:S01]  /*2be90*/  STSM.16.M88.4 [R2+0x8800], R8 ;  /* 0x0088000802007844 */ /* 0x000fe20000000200 */
[----:B------:R-:W-:Y:S01]  /*2bea0*/  BAR.SYNC.DEFER_BLOCKING 0x0 ;  /* 0x0000000000007b1d */ /* 0x000fe20000010000 */
[----:B-1----:R-:W-:-:S05]  /*2beb0*/  LOP3.LUT R6, R24, 0x20, RZ, 0x3c, !PT ;  /* 0x0000002018067812 */ /* 0x002fca00078e3cff */
[----:B------:R-:W-:Y:S04]  /*2bec0*/  LDS.64 R28, [R24+UR9+0x8000] ;  /* 0x00800009181c7984 */ /* 0x000fe80008000a00 */
[----:B------:R-:W-:Y:S04]  /*2bed0*/  LDS.64 R2, [R24+UR9+0x8400] ;  /* 0x0084000918027984 */ /* 0x000fe80008000a00 */
[----:B------:R-:W1:Y:S04]  /*2bee0*/  LDS.64 R4, [R6+UR9+0x8000] ;  /* 0x0080000906047984 */ /* 0x000e680008000a00 */
[----:B------:R-:W-:Y:S04]  /*2bef0*/  STL.64 [R1+0x3f0], R20 ;  /* 0x0003f01401007387 */ /* 0x000fe80000100a00 */
[----:B------:R3:W-:Y:S04]  /*2bf00*/  STL.64 [R1+0x3f8], R22 ;  /* 0x0003f81601007387 */ /* 0x0007e80000100a00 */
[----:B---3--:R-:W3:Y:S04]  /*2bf10*/  LDL.LU R23, [R1+0x460] ;  /* 0x0004600001177983 */ /* 0x008ee80000300800 */
[----:B------:R-:W4:Y:S04]  /*2bf20*/  LDL.LU R22, [R1+0x464] ;  /* 0x0004640001167983 */ /* 0x000f280000300800 */
[----:B0-----:R0:W-:Y:S04]  /*2bf30*/  STL.64 [R1+0x3e0], R12 ;  /* 0x0003e00c01007387 */ /* 0x0011e80000100a00 */
[----:B------:R5:W-:Y:S04]  /*2bf40*/  STL.64 [R1+0x3e8], R14 ;  /* 0x0003e80e01007387 */ /* 0x000be80000100a00 */
[----:B0-----:R-:W3:Y:S04]  /*2bf50*/  LDL.LU R12, [R1+0x440] ;  /* 0x00044000010c7983 */ /* 0x001ee80000300800 */
[----:B------:R-:W4:Y:S04]  /*2bf60*/  LDL.LU R13, [R1+0x444] ;  /* 0x00044400010d7983 */ /* 0x000f280000300800 */
[----:B------:R-:W3:Y:S04]  /*2bf70*/  LDL.LU R21, [R1+0x468] ;  /* 0x0004680001157983 */ /* 0x000ee80000300800 */
[----:B------:R-:W4:Y:S04]  /*2bf80*/  LDL.LU R20, [R1+0x46c] ;  /* 0x00046c0001147983 */ /* 0x000f280000300800 */
[----:B-----5:R-:W5:Y:S04]  /*2bf90*/  LDL.LU R14, [R1+0x448] ;  /* 0x00044800010e7983 */ /* 0x020f680000300800 */
[----:B------:R-:W5:Y:S01]  /*2bfa0*/  LDL.LU R15, [R1+0x44c] ;  /* 0x00044c00010f7983 */ /* 0x000f620000300800 */
[----:B-1----:R-:W-:-:S03]  /*2bfb0*/  IMAD.MOV.U32 R25, RZ, RZ, R4 ;  /* 0x000000ffff197224 */ /* 0x002fc600078e0004 */
[----:B------:R-:W-:Y:S04]  /*2bfc0*/  STL.64 [R1], R28 ;  /* 0x0000001c01007387 */ /* 0x000fe80000100a00 */
[----:B------:R-:W-:Y:S04]  /*2bfd0*/  STL [R1+0x15e8], R24 ;  /* 0x0015e81801007387 */ /* 0x000fe80000100800 */
[----:B------:R-:W-:Y:S04]  /*2bfe0*/  STL [R1+0x15a8], R3 ;  /* 0x0015a80301007387 */ /* 0x000fe80000100800 */
[----:B------:R-:W-:Y:S04]  /*2bff0*/  STL.64 [R1+0x8], R4 ;  /* 0x0000080401007387 */ /* 0x000fe80000100a00 */
[----:B------:R-:W0:Y:S04]  /*2c000*/  LDS.64 R4, [R6+UR9+0x8400] ;  /* 0x0084000906047984 */ /* 0x000e280008000a00 */
[----:B------:R1:W-:Y:S04]  /*2c010*/  STL [R1+0x15ec], R6 ;  /* 0x0015ec0601007387 */ /* 0x0003e80000100800 */
[----:B-1----:R-:W5:Y:S01]  /*2c020*/  LDL R6, [R1+0x48] ;  /* 0x0000480001067983 */ /* 0x002f620000100800 */
[----:B------:R-:W-:-:S03]  /*2c030*/  IMAD.MOV.U32 R7, RZ, RZ, R28 ;  /* 0x000000ffff077224 */ /* 0x000fc600078e001c */
[----:B0-----:R-:W-:Y:S01]  /*2c040*/  STL [R1+0x15c0], R5 ;  /* 0x0015c00501007387 */ /* 0x001fe20000100800 */
[----:B--2---:R-:W-:-:S04]  /*2c050*/  FADD R0, -R27, R26 ;  /* 0x0000001a1b007221 */ /* 0x004fc80000000100 */
[----:B------:R-:W-:-:S04]  /*2c060*/  FMUL R0, R0, 1.4426950216293334961 ;  /* 0x3fb8aa3b00007820 */ /* 0x000fc80000400000 */
[----:B------:R-:W0:Y:S02]  /*2c070*/  MUFU.EX2 R24, R0 ;  /* 0x0000000000187308 */ /* 0x000e240000000800 */
[----:B0-----:R-:W-:Y:S01]  /*2c080*/  STL [R1+0x418], R24 ;  /* 0x0004181801007387 */ /* 0x001fe20000100800 */
[C---:B---3--:R-:W-:Y:S01]  /*2c090*/  FMUL R10, R24.reuse, R21 ;  /* 0x00000015180a7220 */ /* 0x048fe20000400000 */
[C---:B----4-:R-:W-:Y:S01]  /*2c0a0*/  FMUL R11, R24.reuse, R20 ;  /* 0x00000014180b7220 */ /* 0x050fe20000400000 */
[C---:B-----5:R-:W-:Y:S01]  /*2c0b0*/  FMUL R14, R24.reuse, R14 ;  /* 0x0000000e180e7220 */ /* 0x060fe20000400000 */
[----:B------:R-:W-:Y:S01]  /*2c0c0*/  FMUL R15, R24, R15 ;  /* 0x0000000f180f7220 */ /* 0x000fe20000400000 */
[----:B------:R-:W-:Y:S02]  /*2c0d0*/  IMAD.MOV.U32 R20, RZ, RZ, R7 ;  /* 0x000000ffff147224 */ /* 0x000fe400078e0007 */
[C---:B------:R-:W-:Y:S01]  /*2c0e0*/  FMUL R12, R6.reuse, R12 ;  /* 0x0000000c060c7220 */ /* 0x040fe20000400000 */
[C---:B------:R-:W-:Y:S01]  /*2c0f0*/  FMUL R13, R6.reuse, R13 ;  /* 0x0000000d060d7220 */ /* 0x040fe20000400000 */
[C---:B------:R-:W-:Y:S01]  /*2c100*/  FMUL R8, R6.reuse, R23 ;  /* 0x0000001706087220 */ /* 0x040fe20000400000 */
[----:B------:R-:W-:-:S03]  /*2c110*/  FMUL R9, R6, R22 ;  /* 0x0000001606097220 */ /* 0x000fc60000400000 */
[----:B------:R0:W-:Y:S04]  /*2c120*/  STL.64 [R1+0x1638], R12 ;  /* 0x0016380c01007387 */ /* 0x0001e80000100a00 */
[----:B------:R1:W-:Y:S04]  /*2c130*/  STL [R1+0x1634], R6 ;  /* 0x0016340601007387 */ /* 0x0003e80000100800 */
[----:B------:R2:W-:Y:S01]  /*2c140*/  STL [R1+0x1630], R24 ;  /* 0x0016301801007387 */ /* 0x0005e20000100800 */
[----:B0-----:R-:W-:Y:S01]  /*2c150*/  F2FP.F16.E4M3.UNPACK_B R12, R19 ;  /* 0x00000013ff0c723e */ /* 0x001fe200020006ff */
[----:B------:R-:W-:Y:S01]  /*2c160*/  IMAD.MOV.U32 R19, RZ, RZ, R4 ;  /* 0x000000ffff137224 */ /* 0x000fe200078e0004 */
[----:B------:R-:W-:Y:S01]  /*2c170*/  F2FP.F16.E4M3.UNPACK_B R13, R18 ;  /* 0x00000012ff0d723e */ /* 0x000fe200020006ff */
[----:B------:R-:W-:Y:S01]  /*2c180*/  IMAD.MOV.U32 R18, RZ, RZ, R25 ;  /* 0x000000ffff127224 */ /* 0x000fe200078e0019 */
[----:B-1----:R-:W-:Y:S01]  /*2c190*/  F2FP.F16.E4M3.UNPACK_B R6, R17 ;  /* 0x00000011ff06723e */ /* 0x002fe200020006ff */
[----:B------:R-:W-:Y:S01]  /*2c1a0*/  IMAD.MOV.U32 R17, RZ, RZ, R2 ;  /* 0x000000ffff117224 */ /* 0x000fe200078e0002 */
[----:B--2---:R-:W-:Y:S01]  /*2c1b0*/  F2FP.F16.E4M3.UNPACK_B R24, R16 ;  /* 0x00000010ff18723e */ /* 0x004fe200020006ff */
[----:B------:R-:W-:Y:S01]  /*2c1c0*/  IMAD.MOV.U32 R16, RZ, RZ, R7 ;  /* 0x000000ffff107224 */ /* 0x000fe200078e0007 */
[----:B------:R0:W-:Y:S04]  /*2c1d0*/  STL [R1+0x10], R12 ;  /* 0x0000100c01007387 */ /* 0x0001e80000100800 */
[----:B------:R-:W2:Y:S02]  /*2c1e0*/  LDL R0, [R1+0x324] ;  /* 0x0003240001007983 */ /* 0x000ea40000100800 */
[----:B------:R-:W-:Y:S02]  /*2c1f0*/  HMMA.16816.F32 R8, R16, R12, R8 ;  /* 0x0000000c1008723c */ /* 0x000fe40000001808 */
[----:B------:R-:W3:Y:S04]  /*2c200*/  LDL R26, [R1+0x330] ;  /* 0x00033000011a7983 */ /* 0x000ee80000100800 */
[----:B------:R1:W-:Y:S04]  /*2c210*/  STL [R1+0x90], R6 ;  /* 0x0000900601007387 */ /* 0x0003e80000100800 */
[----:B------:R-:W4:Y:S04]  /*2c220*/  LDL R27, [R1+0x334] ;  /* 0x00033400011b7983 */ /* 0x000f280000100800 */
[----:B------:R5:W-:Y:S01]  /*2c230*/  STL [R1+0x94], R24 ;  /* 0x0000941801007387 */ /* 0x000be20000100800 */
[----:B------:R-:W-:-:S03]  /*2c240*/  IMAD.MOV.U32 R5, RZ, RZ, R13 ;  /* 0x000000ffff057224 */ /* 0x000fc600078e000d */
[----:B------:R-:W2:Y:S04]  /*2c250*/  LDL.LU R29, [R1+0x498] ;  /* 0x00049800011d7983 */ /* 0x000ea80000300800 */
[----:B------:R-:W3:Y:S04]  /*2c260*/  LDL.LU R28, [R1+0x49c] ;  /* 0x00049c00011c7983 */ /* 0x000ee80000300800 */
[----:B------:R-:W4:Y:S04]  /*2c270*/  LDL.LU R7, [R1+0x488] ;  /* 0x0004880001077983 */ /* 0x000f280000300800 */
[----:B------:R-:W2:Y:S04]  /*2c280*/  LDL.LU R3, [R1+0x48c] ;  /* 0x00048c0001037983 */ /* 0x000ea80000300800 */
[----:B0-----:R-:W3:Y:S01]  /*2c290*/  LDL.LU.64 R12, [R1+0x1638] ;  /* 0x00163800010c7983 */ /* 0x001ee20000300a00 */
[----:B------:R-:W-:-:S03]  /*2c2a0*/  IMAD.MOV.U32 R16, RZ, RZ, R6 ;  /* 0x000000ffff107224 */ /* 0x000fc600078e0006 */
[----:B------:R0:W-:Y:S01]  /*2c2b0*/  STL.64 [R1+0xa0], R8 ;  /* 0x0000a00801007387 */ /* 0x0001e20000100a00 */
[----:B------:R-:W-:-:S03]  /*2c2c0*/  IMAD.MOV.U32 R17, RZ, RZ, R24 ;  /* 0x000000ffff117224 */ /* 0x000fc600078e0018 */
[----:B------:R0:W-:Y:S04]  /*2c2d0*/  STL.64 [R1+0xa8], R10 ;  /* 0x0000a80a01007387 */ /* 0x0001e80000100a00 */
[----:B-1----:R-:W4:Y:S04]  /*2c2e0*/  LDL.LU R6, [R1+0x1634] ;  /* 0x0016340001067983 */ /* 0x002f280000300800 */
[----:B-----5:R-:W2:Y:S04]  /*2c2f0*/  LDL.LU R24, [R1+0x1630] ;  /* 0x0016300001187983 */ /* 0x020ea80000300800 */
[----:B0-----:R-:W5:Y:S04]  /*2c300*/  LDL.LU R8, [R1+0x490] ;  /* 0x0004900001087983 */ /* 0x001f680000300800 */
[----:B------:R-:W5:Y:S04]  /*2c310*/  LDL.LU R9, [R1+0x494] ;  /* 0x0004940001097983 */ /* 0x000f680000300800 */
[----:B------:R-:W4:Y:S04]  /*2c320*/  LDL.LU R10, [R1+0x480] ;  /* 0x00048000010a7983 */ /* 0x000f280000300800 */
[----:B------:R-:W2:Y:S01]  /*2c330*/  LDL.LU R11, [R1+0x484] ;  /* 0x00048400010b7983 */ /* 0x000ea20000300800 */
[----:B------:R-:W-:-:S02]  /*2c340*/  IMAD.MOV.U32 R21, RZ, RZ, R2 ;  /* 0x000000ffff157224 */ /* 0x000fc400078e0002 */
[----:B------:R-:W-:Y:S01]  /*2c350*/  IMAD.MOV.U32 R22, RZ, RZ, R25 ;  /* 0x000000ffff167224 */ /* 0x000fe200078e0019 */
[----:B------:R-:W5:Y:S01]  /*2c360*/  LDL R19, [R1+0x320] ;  /* 0x0003200001137983 */ /* 0x000f620000100800 */
[----:B------:R-:W-:-:S03]  /*2c370*/  IMAD.MOV.U32 R23, RZ, RZ, R4 ;  /* 0x000000ffff177224 */ /* 0x000fc600078e0004 */
[----:B------:R0:W-:Y:S04]  /*2c380*/  STL [R1+0x15c8], R5 ;  /* 0x0015c80501007387 */ /* 0x0001e80000100800 */
[----:B0-----:R-:W5:Y:S01]  /*2c390*/  LDL.LU R5, [R1] ;  /* 0x0000000001057983 */ /* 0x001f620000300800 */
[----:B---3--:R-:W-:-:S15]  /*2c3a0*/  HMMA.16816.F32 R12, R20, R16, R12 ;  /* 0x00000010140c723c */ /* 0x008fde000000180c */
[----:B------:R-:W-:-:S08]  /*2c3b0*/  NOP ;  /* 0x0000000000007918 */ /* 0x000fd00000000000 */
[----:B------:R4:W-:Y:S04]  /*2c3c0*/  STL.64 [R1+0xb0], R12 ;  /* 0x0000b00c01007387 */ /* 0x0009e80000100a00 */
[----:B------:R0:W-:Y:S01]  /*2c3d0*/  STL.64 [R1+0xb8], R14 ;  /* 0x0000b80e01007387 */ /* 0x0001e20000100a00 */
[C---:B----4-:R-:W-:Y:S01]  /*2c3e0*/  FMUL R12, R6.reuse, R10 ;  /* 0x0000000a060c7220 */ /* 0x050fe20000400000 */
[----:B--2---:R-:W-:Y:S01]  /*2c3f0*/  FMUL R13, R6, R11 ;  /* 0x0000000b060d7220 */ /* 0x004fe20000400000 */
[----:B0-----:R-:W-:-:S04]  /*2c400*/  FMUL R15, R24, R3 ;  /* 0x00000003180f7220 */ /* 0x001fc80000400000 */
[----:B------:R0:W-:Y:S04]  /*2c410*/  STL.64 [R1+0x1628], R12 ;  /* 0x0016280c01007387 */ /* 0x0001e80000100a00 */
[----:B------:R1:W-:Y:S04]  /*2c420*/  STL [R1+0x1620], R24 ;  /* 0x0016201801007387 */ /* 0x0003e80000100800 */
[----:B------:R-:W2:Y:S01]  /*2c430*/  LDL R3, [R1+0x340] ;  /* 0x0003400001037983 */ /* 0x000ea20000100800 */
[C---:B-----5:R-:W-:Y:S01]  /*2c440*/  FMUL R8, R6.reuse, R8 ;  /* 0x0000000806087220 */ /* 0x060fe20000400000 */
[----:B------:R-:W-:Y:S01]  /*2c450*/  FMUL R9, R6, R9 ;  /* 0x0000000906097220 */ /* 0x000fe20000400000 */
[C---:B------:R-:W-:Y:S01]  /*2c460*/  FMUL R10, R24.reuse, R29 ;  /* 0x0000001d180a7220 */ /* 0x040fe20000400000 */
[----:B0-----:R-:W-:Y:S01]  /*2c470*/  F2FP.F16.E4M3.UNPACK_B R12, R19 ;  /* 0x00000013ff0c723e */ /* 0x001fe200020006ff */
[----:B------:R-:W-:Y:S01]  /*2c480*/  FMUL R11, R24, R28 ;  /* 0x0000001c180b7220 */ /* 0x000fe20000400000 */
[----:B------:R-:W-:Y:S01]  /*2c490*/  F2FP.F16.E4M3.UNPACK_B R13, R0 ;  /* 0x00000000ff0d723e */ /* 0x000fe200020006ff */
[----:B------:R-:W-:-:S02]  /*2c4a0*/  IMAD.MOV.U32 R16, RZ, RZ, R5 ;  /* 0x000000ffff107224 */ /* 0x000fc400078e0005 */
[----:B------:R-:W-:Y:S02]  /*2c4b0*/  IMAD.MOV.U32 R17, RZ, RZ, R2 ;  /* 0x000000ffff117224 */ /* 0x000fe400078e0002 */
[----:B------:R-:W-:Y:S02]  /*2c4c0*/  IMAD.MOV.U32 R19, RZ, RZ, R4 ;  /* 0x000000ffff137224 */ /* 0x000fe400078e0004 */
[----:B------:R-:W-:Y:S01]  /*2c4d0*/  FMUL R14, R24, R7 ;  /* 0x00000007180e7220 */ /* 0x000fe20000400000 */
[----:B-1----:R-:W-:-:S04]  /*2c4e0*/  F2FP.F16.E4M3.UNPACK_B R24, R27 ;  /* 0x0000001bff18723e */ /* 0x002fc800020006ff */
[----:B------:R-:W-:Y:S07]  /*2c4f0*/  HMMA.16816.F32 R8, R16, R12, R8 ;  /* 0x0000000c1008723c */ /* 0x000fee0000001808 */
[----:B------:R-:W-:Y:S01]  /*2c500*/  IMAD.MOV.U32 R17, RZ, RZ, R24 ;  /* 0x000000ffff117224 */ /* 0x000fe200078e0018 */
[----:B--2---:R0:W-:Y:S04]  /*2c510*/  STL [R1+0x1624], R3 ;  /* 0x0016240301007387 */ /* 0x0041e80000100800 */
[----:B------:R-:W2:Y:S04]  /*2c520*/  LDL R7, [R1+0x344] ;  /* 0x0003440001077983 */ /* 0x000ea80000100800 */
[----:B------:R-:W3:Y:S01]  /*2c530*/  LDL R28, [R1+0x350] ;  /* 0x00035000011c7983 */ /* 0x000ee20000100800 */
[----:B0-----:R-:W-:-:S03]  /*2c540*/  F2FP.F16.E4M3.UNPACK_B R3, R26 ;  /* 0x0000001aff03723e */ /* 0x001fc600020006ff */
[----:B------:R-:W4:Y:S04]  /*2c550*/  LDL R29, [R1+0x354] ;  /* 0x00035400011d7983 */ /* 0x000f280000100800 */
[----:B------:R-:W-:Y:S04]  /*2c560*/  STL [R1+0x40], R12 ;  /* 0x0000400c01007387 */ /* 0x000fe80000100800 */
[----:B------:R-:W5:Y:S04]  /*2c570*/  LDL.LU R27, [R1+0x4cc] ;  /* 0x0004cc00011b7983 */ /* 0x000f680000300800 */
[----:B------:R0:W-:Y:S04]  /*2c580*/  STL [R1+0x44], R13 ;  /* 0x0000440d01007387 */ /* 0x0001e80000100800 */
[----:B------:R-:W3:Y:S04]  /*2c590*/  LDL.LU R26, [R1+0x4a8] ;  /* 0x0004a800011a7983 */ /* 0x000ee80000300800 */
[----:B------:R1:W-:Y:S04]  /*2c5a0*/  STL [R1+0x88], R3 ;  /* 0x0000880301007387 */ /* 0x0003e80000100800 */
[----:B------:R-:W2:Y:S04]  /*2c5b0*/  LDL.LU R0, [R1+0x4ac] ;  /* 0x0004ac0001007983 */ /* 0x000ea80000300800 */
[----:B------:R1:W-:Y:S04]  /*2c5c0*/  STL [R1+0x8c], R24 ;  /* 0x00008c1801007387 */ /* 0x0003e80000100800 */
[----:B0-----:R-:W4:Y:S01]  /*2c5d0*/  LDL.LU.64 R12, [R1+0x1628] ;  /* 0x00162800010c7983 */ /* 0x001f220000300a00 */
[----:B------:R-:W-:-:S03]  /*2c5e0*/  IMAD.MOV.U32 R16, RZ, RZ, R3 ;  /* 0x000000ffff107224 */ /* 0x000fc600078e0003 */
[----:B-1----:R-:W5:Y:S04]  /*2c5f0*/  LDL.LU R3, [R1+0x1624] ;  /* 0x0016240001037983 */ /* 0x002f680000300800 */
[----:B------:R0:W-:Y:S04]  /*2c600*/  STL.64 [R1+0xf0], R8 ;  /* 0x0000f00801007387 */ /* 0x0001e80000100a00 */
[----:B------:R1:W-:Y:S04]  /*2c610*/  STL.64 [R1+0xf8], R10 ;  /* 0x0000f80a01007387 */ /* 0x0003e80000100a00 */
[----:B------:R-:W2:Y:S04]  /*2c620*/  LDL.LU R24, [R1+0x1620] ;  /* 0x0016200001187983 */ /* 0x000ea80000300800 */
[----:B0-----:R-:W3:Y:S04]  /*2c630*/  LDL.LU R8, [R1+0x4c0] ;  /* 0x0004c00001087983 */ /* 0x001ee80000300800 */
[----:B------:R-:W3:Y:S04]  /*2c640*/  LDL.LU R9, [R1+0x4c4] ;  /* 0x0004c40001097983 */ /* 0x000ee80000300800 */
[----:B------:R-:W5:Y:S04]  /*2c650*/  LDL.LU R19, [R1+0x4a0] ;  /* 0x0004a00001137983 */ /* 0x000f680000300800 */
[----:B-1----:R-:W2:Y:S01]  /*2c660*/  LDL.LU R10, [R1+0x4a4] ;  /* 0x0004a400010a7983 */ /* 0x002ea20000300800 */
[----:B------:R-:W-:-:S03]  /*2c670*/  IMAD.MOV.U32 R20, RZ, RZ, R5 ;  /* 0x000000ffff147224 */ /* 0x000fc600078e0005 */
[----:B------:R-:W3:Y:S04]  /*2c680*/  LDL.LU R11, [R1+0x4c8] ;  /* 0x0004c800010b7983 */ /* 0x000ee80000300800 */
[----:B----4-:R-:W-:-:S15]  /*2c690*/  HMMA.16816.F32 R12, R20, R16, R12 ;  /* 0x00000010140c723c */ /* 0x010fde000000180c */
[----:B------:R-:W-:-:S08]  /*2c6a0*/  NOP ;  /* 0x0000000000007918 */ /* 0x000fd00000000000 */
[----:B------:R5:W-:Y:S04]  /*2c6b0*/  STL.64 [R1+0xe0], R12 ;  /* 0x0000e00c01007387 */ /* 0x000be80000100a00 */
[----:B------:R0:W-:Y:S01]  /*2c6c0*/  STL.64 [R1+0xe8], R14 ;  /* 0x0000e80e01007387 */ /* 0x0001e20000100a00 */
[C---:B-----5:R-:W-:Y:S01]  /*2c6d0*/  FMUL R12, R6.reuse, R19 ;  /* 0x00000013060c7220 */ /* 0x060fe20000400000 */
[----:B--2---:R-:W-:Y:S01]  /*2c6e0*/  FMUL R13, R6, R10 ;  /* 0x0000000a060d7220 */ /* 0x004fe20000400000 */
[----:B0-----:R-:W-:-:S04]  /*2c6f0*/  FMUL R15, R24, R0 ;  /* 0x00000000180f7220 */ /* 0x001fc80000400000 */
[----:B------:R0:W-:Y:S04]  /*2c700*/  STL.64 [R1+0x1618], R12 ;  /* 0x0016180c01007387 */ /* 0x0001e80000100a00 */
[----:B------:R1:W-:Y:S04]  /*2c710*/  STL [R1+0x1610], R24 ;  /* 0x0016101801007387 */ /* 0x0003e80000100800 */
[----:B------:R-:W2:Y:S01]  /*2c720*/  LDL R0, [R1+0x364] ;  /* 0x0003640001007983 */ /* 0x000ea20000100800 */
[C---:B---3--:R-:W-:Y:S01]  /*2c730*/  FMUL R10, R24.reuse, R11 ;  /* 0x0000000b180a7220 */ /* 0x048fe20000400000 */
[----:B0-----:R-:W-:Y:S01]  /*2c740*/  F2FP.F16.E4M3.UNPACK_B R12, R3 ;  /* 0x00000003ff0c723e */ /* 0x001fe200020006ff */
[C---:B------:R-:W-:Y:S01]  /*2c750*/  FMUL R11, R24.reuse, R27 ;  /* 0x0000001b180b7220 */ /* 0x040fe20000400000 */
[----:B------:R-:W-:Y:S01]  /*2c760*/  F2FP.F16.E4M3.UNPACK_B R13, R7 ;  /* 0x00000007ff0d723e */ /* 0x000fe200020006ff */
[----:B------:R-:W-:Y:S01]  /*2c770*/  FMUL R14, R24, R26 ;  /* 0x0000001a180e7220 */ /* 0x000fe20000400000 */
[C---:B------:R-:W-:Y:S01]  /*2c780*/  FMUL R8, R6.reuse, R8 ;  /* 0x0000000806087220 */ /* 0x040fe20000400000 */
[----:B------:R-:W-:Y:S01]  /*2c790*/  FMUL R9, R6, R9 ;  /* 0x0000000906097220 */ /* 0x000fe20000400000 */
[----:B-1----:R-:W-:Y:S01]  /*2c7a0*/  F2FP.F16.E4M3.UNPACK_B R24, R29 ;  /* 0x0000001dff18723e */ /* 0x002fe200020006ff */
[----:B------:R-:W-:-:S02]  /*2c7b0*/  IMAD.MOV.U32 R16, RZ, RZ, R5 ;  /* 0x000000ffff107224 */ /* 0x000fc400078e0005 */
[----:B------:R-:W-:Y:S02]  /*2c7c0*/  IMAD.MOV.U32 R17, RZ, RZ, R2 ;  /* 0x000000ffff117224 */ /* 0x000fe400078e0002 */
[----:B------:R-:W-:-:S07]  /*2c7d0*/  IMAD.MOV.U32 R19, RZ, RZ, R4 ;  /* 0x000000ffff137224 */ /* 0x000fce00078e0004 */
[----:B------:R-:W-:Y:S07]  /*2c7e0*/  HMMA.16816.F32 R16, R16, R12, R8 ;  /* 0x0000000c1010723c */ /* 0x000fee0000001808 */
[----:B------:R-:W-:Y:S01]  /*2c7f0*/  IMAD.MOV.U32 R9, RZ, RZ, R24 ;  /* 0x000000ffff097224 */ /* 0x000fe200078e0018 */
[----:B--2---:R0:W-:Y:S04]  /*2c800*/  STL [R1+0x1614], R0 ;  /* 0x0016140001007387 */ /* 0x0041e80000100800 */
[----:B------:R-:W2:Y:S04]  /*2c810*/  LDL R26, [R1+0x370] ;  /* 0x00037000011a7983 */ /* 0x000ea80000100800 */
[----:B------:R-:W3:Y:S01]  /*2c820*/  LDL R27, [R1+0x374] ;  /* 0x00037400011b7983 */ /* 0x000ee20000100800 */
[----:B0-----:R-:W-:-:S03]  /*2c830*/  F2FP.F16.E4M3.UNPACK_B R0, R28 ;  /* 0x0000001cff00723e */ /* 0x001fc600020006ff */
[----:B------:R-:W-:Y:S04]  /*2c840*/  STL [R1+0x38], R12 ;  /* 0x0000380c01007387 */ /* 0x000fe80000100800 */
[----:B------:R-:W4:Y:S04]  /*2c850*/  LDL.LU R29, [R1+0x4e0] ;  /* 0x0004e000011d7983 */ /* 0x000f280000300800 */
[----:B------:R0:W-:Y:S04]  /*2c860*/  STL [R1+0x3c], R13 ;  /* 0x00003c0d01007387 */ /* 0x0001e80000100800 */
[----:B------:R-:W5:Y:S04]  /*2c870*/  LDL.LU R28, [R1+0x4e4] ;  /* 0x0004e400011c7983 */ /* 0x000f680000300800 */
[----:B------:R1:W-:Y:S04]  /*2c880*/  STL [R1+0x80], R0 ;  /* 0x0000800001007387 */ /* 0x0003e80000100800 */
[----:B------:R-:W5:Y:S04]  /*2c890*/  LDL.LU R7, [R1+0x4f8] ;  /* 0x0004f80001077983 */ /* 0x000f680000300800 */
[----:B------:R1:W-:Y:S04]  /*2c8a0*/  STL [R1+0x84], R24 ;  /* 0x0000841801007387 */ /* 0x0003e80000100800 */
[----:B------:R-:W5:Y:S04]  /*2c8b0*/  LDL.LU R3, [R1+0x4fc] ;  /* 0x0004fc0001037983 */ /* 0x000f680000300800 */
[----:B0-----:R-:W4:Y:S01]  /*2c8c0*/  LDL.LU.64 R12, [R1+0x1618] ;  /* 0x00161800010c7983 */ /* 0x001f220000300a00 */
[----:B------:R-:W-:-:S03]  /*2c8d0*/  IMAD.MOV.U32 R8, RZ, RZ, R0 ;  /* 0x000000ffff087224 */ /* 0x000fc600078e0000 */
[----:B-1----:R-:W5:Y:S04]  /*2c8e0*/  LDL.LU R0, [R1+0x1614] ;  /* 0x0016140001007983 */ /* 0x002f680000300800 */
[----:B------:R0:W-:Y:S04]  /*2c8f0*/  STL.64 [R1+0x110], R16 ;  /* 0x0001101001007387 */ /* 0x0001e80000100a00 */
[----:B------:R1:W-:Y:S04]  /*2c900*/  STL.64 [R1+0x118], R18 ;  /* 0x0001181201007387 */ /* 0x0003e80000100a00 */
[----:B------:R-:W5:Y:S04]  /*2c910*/  LDL.LU R24, [R1+0x1610] ;  /* 0x0016100001187983 */ /* 0x000f680000300800 */
[----:B------:R-:W5:Y:S04]  /*2c920*/  LDL.LU R10, [R1+0x4f0] ;  /* 0x0004f000010a7983 */ /* 0x000f680000300800 */
[----:B------:R-:W5:Y:S04]  /*2c930*/  LDL.LU R11, [R1+0x4f4] ;  /* 0x0004f400010b7983 */ /* 0x000f680000300800 */
[----:B0-----:R-:W5:Y:S04]  /*2c940*/  LDL.LU R17, [R1+0x4e8] ;  /* 0x0004e80001117983 */ /* 0x001f680000300800 */
[----:B-1----:R-:W5:Y:S04]  /*2c950*/  LDL.LU R18, [R1+0x4ec] ;  /* 0x0004ec0001127983 */ /* 0x002f680000300800 */
[----:B------:R-:W5:Y:S01]  /*2c960*/  LDL R19, [R1+0x360] ;  /* 0x0003600001137983 */ /* 0x000f620000100800 */
[----:B------:R-:W-:Y:S01]  /*2c970*/  IMAD.MOV.U32 R16, RZ, RZ, R5 ;  /* 0x000000ffff107224 */ /* 0x000fe200078e0005 */
[----:B--2---:R-:W-:-:S02]  /*2c980*/  F2FP.F16.E4M3.UNPACK_B R26, R26 ;  /* 0x0000001aff1a723e */ /* 0x004fc400020006ff */
[----:B---3--:R-:W-:Y:S01]  /*2c990*/  F2FP.F16.E4M3.UNPACK_B R27, R27 ;  /* 0x0000001bff1b723e */ /* 0x008fe200020006ff */
[----:B----4-:R-:W-:-:S15]  /*2c9a0*/  HMMA.16816.F32 R12, R20, R8, R12 ;  /* 0x00000008140c723c */ /* 0x010fde000000180c */
[----:B------:R-:W-:-:S08]  /*2c9b0*/  NOP ;  /* 0x0000000000007918 */ /* 0x000fd00000000000 */
[----:B------:R0:W-:Y:S01]  /*2c9c0*/  STL.64 [R1+0x100], R12 ;  /* 0x0001000c01007387 */ /* 0x0001e20000100a00 */
[----:B-----5:R-:W-:-:S03]  /*2c9d0*/  FMUL R8, R6, R10 ;  /* 0x0000000a06087220 */ /* 0x020fc60000400000 */
[----:B------:R1:W-:Y:S01]  /*2c9e0*/  STL.64 [R1+0x108], R14 ;  /* 0x0001080e01007387 */ /* 0x0003e20000100a00 */
[C---:B------:R-:W-:Y:S01]  /*2c9f0*/  FMUL R9, R6.reuse, R11 ;  /* 0x0000000b06097220 */ /* 0x040fe20000400000 */
[C---:B0-----:R-:W-:Y:S01]  /*2ca00*/  FMUL R12, R6.reuse, R29 ;  /* 0x0000001d060c7220 */ /* 0x041fe20000400000 */
[----:B------:R-:W-:Y:S01]  /*2ca10*/  FMUL R13, R6, R28 ;  /* 0x0000001c060d7220 */ /* 0x000fe20000400000 */
[C---:B------:R-:W-:Y:S01]  /*2ca20*/  FMUL R10, R24.reuse, R7 ;  /* 0x00000007180a7220 */ /* 0x040fe20000400000 */
[C---:B------:R-:W-:Y:S01]  /*2ca30*/  FMUL R11, R24.reuse, R3 ;  /* 0x00000003180b7220 */ /* 0x040fe20000400000 */
[C---:B-1----:R-:W-:Y:S02]  /*2ca40*/  FMUL R14, R24.reuse, R17 ;  /* 0x00000011180e7220 */ /* 0x042fe40000400000 */
[----:B------:R0:W-:Y:S01]  /*2ca50*/  STL.64 [R1+0x1608], R12 ;  /* 0x0016080c01007387 */ /* 0x0001e20000100a00 */
[----:B------:R-:W-:Y:S01]  /*2ca60*/  FMUL R15, R24, R18 ;  /* 0x00000012180f7220 */ /* 0x000fe20000400000 */
[----:B------:R-:W-:-:S02]  /*2ca70*/  IMAD.MOV.U32 R17, RZ, RZ, R2 ;  /* 0x000000ffff117224 */ /* 0x000fc400078e0002 */
[----:B------:R-:W-:Y:S01]  /*2ca80*/  IMAD.MOV.U32 R18, RZ, RZ, R25 ;  /* 0x000000ffff127224 */ /* 0x000fe200078e0019 */
[----:B------:R-:W2:Y:S04]  /*2ca90*/  LDL R3, [R1+0x380] ;  /* 0x0003800001037983 */ /* 0x000ea80000100800 */
[----:B------:R-:W3:Y:S01]  /*2caa0*/  LDL R7, [R1+0x384] ;  /* 0x0003840001077983 */ /* 0x000ee20000100800 */
[----:B0-----:R-:W-:Y:S01]  /*2cab0*/  F2FP.F16.E4M3.UNPACK_B R12, R19 ;  /* 0x00000013ff0c723e */ /* 0x001fe200020006ff */
[----:B------:R-:W-:Y:S01]  /*2cac0*/  IMAD.MOV.U32 R19, RZ, RZ, R4 ;  /* 0x000000ffff137224 */ /* 0x000fe200078e0004 */
[----:B------:R-:W-:Y:S01]  /*2cad0*/  F2FP.F16.E4M3.UNPACK_B R13, R0 ;  /* 0x00000000ff0d723e */ /* 0x000fe200020006ff */
[----:B------:R-:W4:Y:S04]  /*2cae0*/  LDL R29, [R1+0x390] ;  /* 0x00039000011d7983 */ /* 0x000f280000100800 */
[----:B------:R-:W5:Y:S04]  /*2caf0*/  LDL R28, [R1+0x394] ;  /* 0x00039400011c7983 */ /* 0x000f680000100800 */
[----:B------:R-:W-:Y:S01]  /*2cb00*/  STL [R1+0x30], R12 ;  /* 0x0000300c01007387 */ /* 0x000fe20000100800 */
[----:B------:R-:W-:Y:S03]  /*2cb10*/  HMMA.16816.F32 R16, R16, R12, R8 ;  /* 0x0000000c1010723c */ /* 0x000fe60000001808 */
[----:B------:R-:W2:Y:S04]  /*2cb20*/  LDL.LU R0, [R1+0x50c] ;  /* 0x00050c0001007983 */ /* 0x000ea80000300800 */
[----:B------:R0:W-:Y:S04]  /*2cb30*/  STL [R1+0x34], R13 ;  /* 0x0000340d01007387 */ /* 0x0001e80000100800 */
[----:B------:R-:W-:Y:S04]  /*2cb40*/  STL [R1+0x78], R26 ;  /* 0x0000781a01007387 */ /* 0x000fe80000100800 */
[----:B------:R-:W-:Y:S04]  /*2cb50*/  STL [R1+0x7c], R27 ;  /* 0x00007c1b01007387 */ /* 0x000fe80000100800 */
[----:B0-----:R-:W3:Y:S04]  /*2cb60*/  LDL.LU.64 R12, [R1+0x1608] ;  /* 0x00160800010c7983 */ /* 0x001ee80000300a00 */
[----:B------:R-:W4:Y:S04]  /*2cb70*/  LDL.LU R8, [R1+0x520] ;  /* 0x0005200001087983 */ /* 0x000f280000300800 */
[----:B------:R-:W5:Y:S04]  /*2cb80*/  LDL.LU R9, [R1+0x524] ;  /* 0x0005240001097983 */ /* 0x000f680000300800 */
[----:B------:R0:W-:Y:S04]  /*2cb90*/  STL.64 [R1+0x160], R16 ;  /* 0x0001601001007387 */ /* 0x0001e80000100a00 */
[----:B------:R1:W-:Y:S04]  /*2cba0*/  STL.64 [R1+0x168], R18 ;  /* 0x0001681201007387 */ /* 0x0003e80000100a00 */
[----:B0-----:R-:W2:Y:S04]  /*2cbb0*/  LDL.LU R17, [R1+0x500] ;  /* 0x0005000001117983 */ /* 0x001ea80000300800 */
[----:B-1----:R-:W2:Y:S04]  /*2cbc0*/  LDL.LU R18, [R1+0x504] ;  /* 0x0005040001127983 */ /* 0x002ea80000300800 */
[----:B------:R-:W2:Y:S04]  /*2cbd0*/  LDL.LU R10, [R1+0x528] ;  /* 0x00052800010a7983 */ /* 0x000ea80000300800 */
[----:B------:R-:W2:Y:S04]  /*2cbe0*/  LDL.LU R11, [R1+0x52c] ;  /* 0x00052c00010b7983 */ /* 0x000ea80000300800 */
[----:B------:R-:W2:Y:S01]  /*2cbf0*/  LDL.LU R19, [R1+0x508] ;  /* 0x0005080001137983 */ /* 0x000ea20000300800 */
[----:B---3--:R-:W-:Y:S03]  /*2cc00*/  HMMA.16816.F32 R12, R20, R26, R12 ;  /* 0x0000001a140c723c */ /* 0x008fe6000000180c */
[----:B------:R-:W3:Y:S04]  /*2cc10*/  LDL R26, [R1+0x3a0] ;  /* 0x0003a000011a7983 */ /* 0x000ee80000100800 */
[----:B------:R-:W3:Y:S01]  /*2cc20*/  LDL R27, [R1+0x3a4] ;  /* 0x0003a400011b7983 */ /* 0x000ee20000100800 */
[----:B----4-:R-:W-:Y:S01]  /*2cc30*/  FMUL R8, R6, R8 ;  /* 0x0000000806087220 */ /* 0x010fe20000400000 */
[----:B------:R-:W-:-:S02]  /*2cc40*/  IMAD.MOV.U32 R16, RZ, RZ, R5 ;  /* 0x000000ffff107224 */ /* 0x000fc400078e0005 */
[----:B-----5:R-:W-:-:S12]  /*2cc50*/  FMUL R9, R6, R9 ;  /* 0x0000000906097220 */ /* 0x020fd80000400000 */
[----:B------:R0:W-:Y:S04]  /*2cc60*/  STL.64 [R1+0x150], R12 ;  /* 0x0001500c01007387 */ /* 0x0001e80000100a00 */
[----:B------:R1:W-:Y:S01]  /*2cc70*/  STL.64 [R1+0x158], R14 ;  /* 0x0001580e01007387 */ /* 0x0003e20000100a00 */
[----:B--2---:R-:W-:Y:S01]  /*2cc80*/  FMUL R10, R24, R10 ;  /* 0x0000000a180a7220 */ /* 0x004fe20000400000 */
[C---:B0-----:R-:W-:Y:S01]  /*2cc90*/  FMUL R12, R6.reuse, R17 ;  /* 0x00000011060c7220 */ /* 0x041fe20000400000 */
[----:B------:R-:W-:Y:S01]  /*2cca0*/  FMUL R13, R6, R18 ;  /* 0x00000012060d7220 */ /* 0x000fe20000400000 */
[C---:B------:R-:W-:Y:S01]  /*2ccb0*/  FMUL R11, R24.reuse, R11 ;  /* 0x0000000b180b7220 */ /* 0x040fe20000400000 */
[----:B------:R-:W-:Y:S02]  /*2ccc0*/  IMAD.MOV.U32 R17, RZ, RZ, R2 ;  /* 0x000000ffff117224 */ /* 0x000fe400078e0002 */
[----:B-1----:R-:W-:Y:S01]  /*2ccd0*/  FMUL R14, R24, R19 ;  /* 0x00000013180e7220 */ /* 0x002fe20000400000 */
[----:B------:R-:W-:-:S02]  /*2cce0*/  IMAD.MOV.U32 R18, RZ, RZ, R25 ;  /* 0x000000ffff127224 */ /* 0x000fc400078e0019 */
[----:B------:R-:W-:Y:S01]  /*2ccf0*/  IMAD.MOV.U32 R19, RZ, RZ, R4 ;  /* 0x000000ffff137224 */ /* 0x000fe200078e0004 */
[----:B------:R-:W-:Y:S01]  /*2cd00*/  F2FP.F16.E4M3.UNPACK_B R29, R29 ;  /* 0x0000001dff1d723e */ /* 0x000fe200020006ff */
[----:B------:R-:W-:Y:S01]  /*2cd10*/  FMUL R15, R24, R0 ;  /* 0x00000000180f7220 */ /* 0x000fe20000400000 */
[----:B------:R-:W-:Y:S01]  /*2cd20*/  F2FP.F16.E4M3.UNPACK_B R28, R28 ;  /* 0x0000001cff1c723e */ /* 0x000fe200020006ff */
[----:B---3--:R0:W-:Y:S02]  /*2cd30*/  STL.64 [R1+0x1600], R26 ;  /* 0x0016001a01007387 */ /* 0x0081e40000100a00 */
[----:B0-----:R-:W-:Y:S02]  /*2cd40*/  F2FP.F16.E4M3.UNPACK_B R26, R3 ;  /* 0x00000003ff1a723e */ /* 0x001fe400020006ff */
[----:B------:R-:W-:-:S07]  /*2cd50*/  F2FP.F16.E4M3.UNPACK_B R27, R7 ;  /* 0x00000007ff1b723e */ /* 0x000fce00020006ff */
[----:B------:R-:W-:Y:S06]  /*2cd60*/  HMMA.16816.F32 R8, R16, R26, R8 ;  /* 0x0000001a1008723c */ /* 0x000fec0000001808 */
[----:B------:R-:W-:Y:S04]  /*2cd70*/  STL [R1+0x28], R26 ;  /* 0x0000281a01007387 */ /* 0x000fe80000100800 */
[----:B------:R-:W2:Y:S04]  /*2cd80*/  LDL.LU R0, [R1+0x64c] ;  /* 0x00064c0001007983 */ /* 0x000ea80000300800 */
[----:B------:R0:W-:Y:S04]  /*2cd90*/  STL [R1+0x2c], R27 ;  /* 0x00002c1b01007387 */ /* 0x0001e80000100800 */
[----:B------:R-:W2:Y:S01]  /*2cda0*/  LDL R7, [R1+0x430] ;  /* 0x0004300001077983 */ /* 0x000ea20000100800 */
[----:B------:R-:W-:-:S03]  /*2cdb0*/  IMAD.MOV.U32 R18, RZ, RZ, R29 ;  /* 0x000000ffff127224 */ /* 0x000fc600078e001d */
[----:B------:R1:W-:Y:S04]  /*2cdc0*/  STL [R1+0x70], R29 ;  /* 0x0000701d01007387 */ /* 0x0003e80000100800 */
[----:B------:R-:W3:Y:S04]  /*2cdd0*/  LDL R3, [R1+0x42c] ;  /* 0x00042c0001037983 */ /* 0x000ee80000100800 */
[----:B------:R4:W-:Y:S01]  /*2cde0*/  STL [R1+0x74], R28 ;  /* 0x0000741c01007387 */ /* 0x0009e20000100800 */
[----:B------:R-:W-:-:S03]  /*2cdf0*/  IMAD.MOV.U32 R19, RZ, RZ, R28 ;  /* 0x000000ffff137224 */ /* 0x000fc600078e001c */
[----:B0-----:R-:W5:Y:S04]  /*2ce00*/  LDL.LU.64 R26, [R1+0x1600] ;  /* 0x00160000011a7983 */ /* 0x001f680000300a00 */
[----:B-1----:R-:W3:Y:S04]  /*2ce10*/  LDL.LU R29, [R1+0x15fc] ;  /* 0x0015fc00011d7983 */ /* 0x002ee80000300800 */
[----:B------:R0:W-:Y:S04]  /*2ce20*/  STL.64 [R1+0x180], R8 ;  /* 0x0001800801007387 */ /* 0x0001e80000100a00 */
[----:B------:R1:W-:Y:S04]  /*2ce30*/  STL.64 [R1+0x188], R10 ;  /* 0x0001880a01007387 */ /* 0x0003e80000100a00 */
[----:B----4-:R-:W4:Y:S04]  /*2ce40*/  LDL.LU R28, [R1+0x15f8] ;  /* 0x0015f800011c7983 */ /* 0x010f280000300800 */
[----:B0-----:R-:W3:Y:S04]  /*2ce50*/  LDL.LU R8, [R1+0x540] ;  /* 0x0005400001087983 */ /* 0x001ee80000300800 */
[----:B------:R-:W4:Y:S04]  /*2ce60*/  LDL.LU R9, [R1+0x544] ;  /* 0x0005440001097983 */ /* 0x000f280000300800 */
[----:B-1----:R-:W4:Y:S04]  /*2ce70*/  LDL.LU R10, [R1+0x548] ;  /* 0x00054800010a7983 */ /* 0x002f280000300800 */
[----:B------:R-:W4:Y:S01]  /*2ce80*/  LDL.LU R11, [R1+0x54c] ;  /* 0x00054c00010b7983 */ /* 0x000f220000300800 */
[----:B------:R-:W-:-:S15]  /*2ce90*/  HMMA.16816.F32 R12, R20, R18, R12 ;  /* 0x00000012140c723c */ /* 0x000fde000000180c */
[----:B------:R-:W-:-:S08]  /*2cea0*/  NOP ;  /* 0x0000000000007918 */ /* 0x000fd00000000000 */
[----:B------:R0:W-:Y:S04]  /*2ceb0*/  STL.64 [R1+0x170], R12 ;  /* 0x0001700c01007387 */ /* 0x0001e80000100a00 */
[----:B------:R1:W-:Y:S04]  /*2cec0*/  STL.64 [R1+0x178], R14 ;  /* 0x0001780e01007387 */ /* 0x0003e80000100a00 */
[----:B------:R-:W4:Y:S04]  /*2ced0*/  LDL.LU R23, [R1+0x570] ;  /* 0x0005700001177983 */ /* 0x000f280000300800 */
[----:B------:R-:W4:Y:S01]  /*2cee0*/  LDL.LU R22, [R1+0x574] ;  /* 0x0005740001167983 */ /* 0x000f220000300800 */
[----:B0-----:R-:W-:-:S02]  /*2cef0*/  IMAD.MOV.U32 R12, RZ, RZ, R5 ;  /* 0x000000ffff0c7224 */ /* 0x001fc400078e0005 */
[----:B------:R-:W-:Y:S02]  /*2cf00*/  IMAD.MOV.U32 R13, RZ, RZ, R2 ;  /* 0x000000ffff0d7224 */ /* 0x000fe400078e0002 */
[----:B-1----:R-:W-:Y:S02]  /*2cf10*/  IMAD.MOV.U32 R14, RZ, RZ, R25 ;  /* 0x000000ffff0e7224 */ /* 0x002fe400078e0019 */
[----:B------:R-:W-:Y:S02]  /*2cf20*/  IMAD.MOV.U32 R15, RZ, RZ, R4 ;  /* 0x000000ffff0f7224 */ /* 0x000fe400078e0004 */
[----:B--2---:R-:W-:-:S04]  /*2cf30*/  FADD R0, -R7, R0 ;  /* 0x0000000007007221 */ /* 0x004fc80000000100 */
[----:B------:R-:W-:Y:S01]  /*2cf40*/  FMUL R7, R0, 1.4426950216293334961 ;  /* 0x3fb8aa3b00077820 */ /* 0x000fe20000400000 */
[----:B-----5:R-:W-:Y:S02]  /*2cf50*/  F2FP.F16.E4M3.UNPACK_B R26, R26 ;  /* 0x0000001aff1a723e */ /* 0x020fe400020006ff */
[----:B------:R-:W-:-:S03]  /*2cf60*/  F2FP.F16.E4M3.UNPACK_B R27, R27 ;  /* 0x0000001bff1b723e */ /* 0x000fc600020006ff */
[----:B------:R-:W-:Y:S04]  /*2cf70*/  STL [R1+0x20], R26 ;  /* 0x0000201a01007387 */ /* 0x000fe80000100800 */
[----:B------:R-:W2:Y:S04]  /*2cf80*/  LDL.LU R21, [R1+0x560] ;  /* 0x0005600001157983 */ /* 0x000ea80000300800 */
[----:B------:R0:W-:Y:S04]  /*2cf90*/  STL [R1+0x24], R27 ;  /* 0x0000241b01007387 */ /* 0x0001e80000100800 */
[----:B------:R-:W5:Y:S01]  /*2cfa0*/  LDL.LU R20, [R1+0x564] ;  /* 0x0005640001147983 */ /* 0x000f620000300800 */
[----:B---3--:R-:W-:-:S03]  /*2cfb0*/  FMUL R8, R6, R8 ;  /* 0x0000000806087220 */ /* 0x008fc60000400000 */
[----:B------:R-:W3:Y:S01]  /*2cfc0*/  LDL.LU R19, [R1+0x578] ;  /* 0x0005780001137983 */ /* 0x000ee20000300800 */
[----:B----4-:R-:W-:-:S03]  /*2cfd0*/  FMUL R9, R6, R9 ;  /* 0x0000000906097220 */ /* 0x010fc60000400000 */
[----:B------:R-:W4:Y:S01]  /*2cfe0*/  LDL.LU R18, [R1+0x57c] ;  /* 0x00057c0001127983 */ /* 0x000f220000300800 */
[----:B------:R-:W-:-:S03]  /*2cff0*/  FMUL R10, R24, R10 ;  /* 0x0000000a180a7220 */ /* 0x000fc60000400000 */
[----:B------:R-:W5:Y:S01]  /*2d000*/  LDL.LU R17, [R1+0x568] ;  /* 0x0005680001117983 */ /* 0x000f620000300800 */
[----:B------:R-:W-:-:S03]  /*2d010*/  FMUL R11, R24, R11 ;  /* 0x0000000b180b7220 */ /* 0x000fc60000400000 */
[----:B------:R-:W5:Y:S04]  /*2d020*/  LDL.LU R16, [R1+0x56c] ;  /* 0x00056c0001107983 */ /* 0x000f680000300800 */
[----:B------:R-:W5:Y:S01]  /*2d030*/  LDL.LU R0, [R1+0x650] ;  /* 0x0006500001007983 */ /* 0x000f620000300800 */
[----:B------:R-:W-:Y:S03]  /*2d040*/  HMMA.16816.F32 R8, R12, R26, R8 ;  /* 0x0000001a0c08723c */ /* 0x000fe60000001808 */
[----:B0-----:R-:W5:Y:S01]  /*2d050*/  LDL.LU.64 R26, [R1+0x15f0] ;  /* 0x0015f000011a7983 */ /* 0x001f620000300a00 */
[----:B------:R-:W-:Y:S02]  /*2d060*/  F2FP.F16.E4M3.UNPACK_B R28, R28 ;  /* 0x0000001cff1c723e */ /* 0x000fe400020006ff */
[----:B------:R-:W-:-:S15]  /*2d070*/  F2FP.F16.E4M3.UNPACK_B R29, R29 ;  /* 0x0000001dff1d723e */ /* 0x000fde00020006ff */
[----:B------:R-:W-:-:S02]  /*2d080*/  NOP ;  /* 0x0000000000007918 */ /* 0x000fc40000000000 */
[----:B------:R0:W-:Y:S04]  /*2d090*/  STL.64 [R1+0x1a0], R8 ;  /* 0x0001a00801007387 */ /* 0x0001e80000100a00 */
[----:B------:R3:W-:Y:S01]  /*2d0a0*/  STL.64 [R1+0x1a8], R10 ;  /* 0x0001a80a01007387 */ /* 0x0007e20000100a00 */
[C---:B0-----:R-:W-:Y:S01]  /*2d0b0*/  FMUL R8, R6.reuse, R23 ;  /* 0x0000001706087220 */ /* 0x041fe20000400000 */
[C---:B------:R-:W-:Y:S01]  /*2d0c0*/  FMUL R9, R6.reuse, R22 ;  /* 0x0000001606097220 */ /* 0x040fe20000400000 */
[----:B------:R-:W-:Y:S02]  /*2d0d0*/  IMAD.MOV.U32 R22, RZ, RZ, R25 ;  /* 0x000000ffff167224 */ /* 0x000fe400078e0019 */
[----:B------:R-:W-:Y:S02]  /*2d0e0*/  IMAD.MOV.U32 R23, RZ, RZ, R4 ;  /* 0x000000ffff177224 */ /* 0x000fe400078e0004 */
[----:B--2---:R-:W-:Y:S01]  /*2d0f0*/  FMUL R12, R6, R21 ;  /* 0x00000015060c7220 */ /* 0x004fe20000400000 */
[----:B------:R-:W-:-:S02]  /*2d100*/  IMAD.MOV.U32 R21, RZ, RZ, R2 ;  /* 0x000000ffff157224 */ /* 0x000fc400078e0002 */
[C---:B---3--:R-:W-:Y:S01]  /*2d110*/  FMUL R10, R24.reuse, R19 ;  /* 0x00000013180a7220 */ /* 0x048fe20000400000 */
[----:B------:R-:W-:Y:S02]  /*2d120*/  IMAD.MOV.U32 R19, RZ, RZ, R4 ;  /* 0x000000ffff137224 */ /* 0x000fe400078e0004 */
[C---:B----4-:R-:W-:Y:S01]  /*2d130*/  FMUL R11, R24.reuse, R18 ;  /* 0x00000012180b7220 */ /* 0x050fe20000400000 */
[----:B------:R-:W-:Y:S02]  /*2d140*/  IMAD.MOV.U32 R18, RZ, RZ, R25 ;  /* 0x000000ffff127224 */ /* 0x000fe400078e0019 */
[C---:B-----5:R-:W-:Y:S01]  /*2d150*/  FMUL R14, R24.reuse, R17 ;  /* 0x00000011180e7220 */ /* 0x060fe20000400000 */
[----:B------:R-:W-:Y:S02]  /*2d160*/  IMAD.MOV.U32 R17, RZ, RZ, R2 ;  /* 0x000000ffff117224 */ /* 0x000fe400078e0002 */
[----:B------:R-:W-:Y:S01]  /*2d170*/  FMUL R15, R24, R16 ;  /* 0x00000010180f7220 */ /* 0x000fe20000400000 */
[----:B------:R-:W-:-:S02]  /*2d180*/  IMAD.MOV.U32 R16, RZ, RZ, R5 ;  /* 0x000000ffff107224 */ /* 0x000fc400078e0005 */
[----:B------:R-:W-:Y:S01]  /*2d190*/  FMUL R13, R6, R20 ;  /* 0x00000014060d7220 */ /* 0x000fe20000400000 */
[----:B------:R-:W-:Y:S01]  /*2d1a0*/  FADD R0, -R3, R0 ;  /* 0x0000000003007221 */ /* 0x000fe20000000100 */
[----:B------:R-:W-:Y:S02]  /*2d1b0*/  F2FP.F16.E4M3.UNPACK_B R26, R26 ;  /* 0x0000001aff1a723e */ /* 0x000fe400020006ff */
[----:B------:R-:W-:Y:S01]  /*2d1c0*/  F2FP.F16.E4M3.UNPACK_B R27, R27 ;  /* 0x0000001bff1b723e */ /* 0x000fe200020006ff */
[----:B------:R-:W0:Y:S01]  /*2d1d0*/  MUFU.EX2 R3, R7 ;  /* 0x0000000700037308 */ /* 0x000e220000000800 */
[----:B------:R-:W-:-:S05]  /*2d1e0*/  IMAD.MOV.U32 R20, RZ, RZ, R5 ;  /* 0x000000ffff147224 */ /* 0x000fca00078e0005 */
[----:B------:R-:W-:Y:S01]  /*2d1f0*/  HMMA.16816.F32 R8, R16, R26, R8 ;  /* 0x0000001a1008723c */ /* 0x000fe20000001808 */
[----:B------:R-:W-:-:S05]  /*2d200*/  FMUL R0, R0, 1.4426950216293334961 ;  /* 0x3fb8aa3b00007820 */ /* 0x000fca0000400000 */
[----:B------:R-:W-:Y:S01]  /*2d210*/  HMMA.16816.F32 R20, R20, R28, R12 ;  /* 0x0000001c1414723c */ /* 0x000fe2000000180c */
[----:B------:R-:W1:Y:S01]  /*2d220*/  MUFU.EX2 R0, R0 ;  /* 0x0000000000007308 */ /* 0x000e620000000800 */
[----:B0-----:R-:W-:Y:S04]  /*2d230*/  STL [R1+0x414], R3 ;  /* 0x0004140301007387 */ /* 0x001fe80000100800 */
[----:B------:R-:W2:Y:S04]  /*2d240*/  LDL.LU R6, [R1+0x15ec] ;  /* 0x0015ec0001067983 */ /* 0x000ea80000300800 */
[----:B------:R-:W3:Y:S04]  /*2d250*/  LDL.LU R24, [R1+0x15e8] ;  /* 0x0015e80001187983 */ /* 0x000ee80000300800 */
[----:B------:R0:W-:Y:S04]  /*2d260*/  STL [R1+0x68], R26 ;  /* 0x0000681a01007387 */ /* 0x0001e80000100800 */
[----:B------:R-:W-:Y:S04]  /*2d270*/  STL [R1+0x6c], R27 ;  /* 0x00006c1b01007387 */ /* 0x000fe80000100800 */
[----:B------:R-:W-:Y:S04]  /*2d280*/  STL [R1+0x60], R28 ;  /* 0x0000601c01007387 */ /* 0x000fe80000100800 */
[----:B------:R-:W-:Y:S04]  /*2d290*/  STL [R1+0x64], R29 ;  /* 0x0000641d01007387 */ /* 0x000fe80000100800 */
[----:B0-----:R-:W4:Y:S04]  /*2d2a0*/  LDL.LU R26, [R1+0x5c0] ;  /* 0x0005c000011a7983 */ /* 0x001f280000300800 */
[----:B------:R-:W5:Y:S04]  /*2d2b0*/  LDL.LU R25, [R1+0x5c4] ;  /* 0x0005c40001197983 */ /* 0x000f680000300800 */
[----:B------:R0:W-:Y:S04]  /*2d2c0*/  STL.64 [R1+0x190], R8 ;  /* 0x0001900801007387 */ /* 0x0001e80000100a00 */
[----:B------:R1:W-:Y:S04]  /*2d2d0*/  STL.64 [R1+0x198], R10 ;  /* 0x0001980a01007387 */ /* 0x0003e80000100a00 */
[----:B------:R-:W3:Y:S04]  /*2d2e0*/  LDL.LU R7, [R1+0x5a0] ;  /* 0x0005a00001077983 */ /* 0x000ee80000300800 */
[----:B0-----:R-:W3:Y:S04]  /*2d2f0*/  LDL R8, [R1+0x3d0] ;  /* 0x0003d00001087983 */ /* 0x001ee80000100800 */
[----:B------:R-:W3:Y:S04]  /*2d300*/  LDL R9, [R1+0x3d4] ;  /* 0x0003d40001097983 */ /* 0x000ee80000100800 */
[----:B-1----:R-:W3:Y:S04]  /*2d310*/  LDL R10, [R1+0x3f0] ;  /* 0x0003f000010a7983 */ /* 0x002ee80000100800 */
[----:B------:R-:W3:Y:S04]  /*2d320*/  LDL R11, [R1+0x3f4] ;  /* 0x0003f400010b7983 */ /* 0x000ee80000100800 */
[----:B------:R-:W3:Y:S04]  /*2d330*/  LDL.LU R13, [R1+0x5a4] ;  /* 0x0005a400010d7983 */ /* 0x000ee80000300800 */
[----:B------:R-:W3:Y:S04]  /*2d340*/  LDL.LU R18, [R1+0x5c8] ;  /* 0x0005c80001127983 */ /* 0x000ee80000300800 */
[----:B------:R-:W-:Y:S04]  /*2d350*/  STL.64 [R1+0x260], R20 ;  /* 0x0002601401007387 */ /* 0x000fe80000100a00 */
[----:B------:R-:W-:Y:S04]  /*2d360*/  STL.64 [R1+0x268], R22 ;  /* 0x0002681601007387 */ /* 0x000fe80000100a00 */
[----:B------:R-:W3:Y:S04]  /*2d370*/  LDL.LU R19, [R1+0x5cc] ;  /* 0x0005cc0001137983 */ /* 0x000ee80000300800 */
[----:B------:R-:W3:Y:S04]  /*2d380*/  LDL.LU R14, [R1+0x5a8] ;  /* 0x0005a800010e7983 */ /* 0x000ee80000300800 */
[----:B------:R-:W3:Y:S04]  /*2d390*/  LDL.LU R15, [R1+0x5ac] ;  /* 0x0005ac00010f7983 */ /* 0x000ee80000300800 */
[----:B------:R0:W-:Y:S04]  /*2d3a0*/  STL [R1+0x15d8], R0 ;  /* 0x0015d80001007387 */ /* 0x0001e80000100800 */
[----:B0-----:R-:W4:Y:S04]  /*2d3b0*/  LDL.LU R0, [R1+0x48] ;  /* 0x0000480001007983 */ /* 0x001f280000300800 */
[----:B--2---:R-:W-:Y:S01]  /*2d3c0*/  LDS.64 R28, [R6+UR9+0x8800] ;  /* 0x00880009061c7984 */ /* 0x004fe20008000a00 */
[C---:B----4-:R-:W-:Y:S01]  /*2d3d0*/  FMUL R16, R0.reuse, R26 ;  /* 0x0000001a00107220 */ /* 0x050fe20000400000 */
[----:B-----5:R-:W-:-:S02]  /*2d3e0*/  FMUL R17, R0, R25 ;  /* 0x0000001900117220 */ /* 0x020fc40000400000 */
[----:B---3--:R-:W0:Y:S04]  /*2d3f0*/  LDS.64 R26, [R24+UR9+0x8800] ;  /* 0x00880009181a7984 */ /* 0x008e280008000a00 */
[----:B------:R-:W1:Y:S04]  /*2d400*/  LDS.64 R24, [R24+UR9+0x8c00] ;  /* 0x008c000918187984 */ /* 0x000e680008000a00 */
[----:B0-----:R0:W-:Y:S04]  /*2d410*/  STL [R1+0x15cc], R27 ;  /* 0x0015cc1b01007387 */ /* 0x0011e80000100800 */
[----:B0-----:R-:W2:Y:S04]  /*2d420*/  LDL R27, [R1+0x418] ;  /* 0x00041800011b7983 */ /* 0x001ea80000100800 */
[----:B-1----:R0:W-:Y:S04]  /*2d430*/  STL [R1+0x15c4], R25 ;  /* 0x0015c41901007387 */ /* 0x0021e80000100800 */
[----:B0-----:R-:W3:Y:S01]  /*2d440*/  LDL.LU R25, [R1+0x8] ;  /* 0x0000080001197983 */ /* 0x001ee20000300800 */
[----:B------:R-:W-:-:S03]  /*2d450*/  FMUL R12, R0, R7 ;  /* 0x00000007000c7220 */ /* 0x000fc60000400000 */
[----:B------:R-:W0:Y:S01]  /*2d460*/  LDS.64 R6, [R6+UR9+0x8c00] ;  /* 0x008c000906067984 */ /* 0x000e220008000a00 */
[----:B------:R-:W-:-:S03]  /*2d470*/  IMAD.MOV.U32 R20, RZ, RZ, R5 ;  /* 0x000000ffff147224 */ /* 0x000fc600078e0005 */
[----:B------:R1:W-:Y:S01]  /*2d480*/  STL.64 [R1+0x15d0], R28 ;  /* 0x0015d01c01007387 */ /* 0x0003e20000100a00 */
[----:B------:R-:W-:Y:S02]  /*2d490*/  IMAD.MOV.U32 R21, RZ, RZ, R2 ;  /* 0x000000ffff157224 */ /* 0x000fe400078e0002 */
[----:B------:R-:W-:Y:S01]  /*2d4a0*/  IMAD.MOV.U32 R23, RZ, RZ, R4 ;  /* 0x000000ffff177224 */ /* 0x000fe200078e0004 */
[----:B-1----:R-:W-:Y:S02]  /*2d4b0*/  F2FP.F16.E4M3.UNPACK_B R28, R10 ;  /* 0x0000000aff1c723e */ /* 0x002fe400020006ff */
[----:B------:R-:W-:Y:S01]  /*2d4c0*/  F2FP.F16.E4M3.UNPACK_B R29, R11 ;  /* 0x0000000bff1d723e */ /* 0x000fe200020006ff */
[----:B0-----:R0:W-:Y:S02]  /*2d4d0*/  STL.64 [R1+0x15e0], R6 ;  /* 0x0015e00601007387 */ /* 0x0011e40000100a00 */
[----:B0-----:R-:W-:Y:S02]  /*2d4e0*/  F2FP.F16.E4M3.UNPACK_B R6, R8 ;  /* 0x00000008ff06723e */ /* 0x001fe400020006ff */
[----:B------:R-:W-:-:S03]  /*2d4f0*/  F2FP.F16.E4M3.UNPACK_B R7, R9 ;  /* 0x00000009ff07723e */ /* 0x000fc600020006ff */
[----:B------:R-:W-:Y:S04]  /*2d500*/  STL [R1+0x58], R6 ;  /* 0x0000580601007387 */ /* 0x000fe80000100800 */
[----:B------:R0:W-:Y:S04]  /*2d510*/  STL [R1+0x5c], R7 ;  /* 0x00005c0701007387 */ /* 0x0001e80000100800 */
[----:B------:R-:W-:Y:S04]  /*2d520*/  STL [R1+0x50], R28 ;  /* 0x0000501c01007387 */ /* 0x000fe80000100800 */
[----:B------:R-:W-:Y:S01]  /*2d530*/  STL [R1+0x54], R29 ;  /* 0x0000541d01007387 */ /* 0x000fe20000100800 */
[C---:B--2---:R-:W-:Y:S01]  /*2d540*/  FMUL R18, R27.reuse, R18 ;  /* 0x000000121b127220 */ /* 0x044fe20000400000 */
[----:B------:R-:W-:Y:S01]  /*2d550*/  FMUL R19, R27, R19 ;  /* 0x000000131b137220 */ /* 0x000fe20000400000 */
[----:B---3--:R-:W-:-:S07]  /*2d560*/  IMAD.MOV.U32 R22, RZ, RZ, R25 ;  /* 0x000000ffff167224 */ /* 0x008fce00078e0019 */
[----:B------:R-:W-:Y:S01]  /*2d570*/  HMMA.16816.F32 R20, R20, R6, R16 ;  /* 0x000000061414723c */ /* 0x000fe20000001810 */
[----:B0-----:R-:W2:Y:S04]  /*2d580*/  LDL.LU.64 R6, [R1+0x15e0] ;  /* 0x0015e00001067983 */ /* 0x001ea80000300a00 */
[----:B------:R-:W3:Y:S04]  /*2d590*/  LDL.LU R16, [R1+0x5d0] ;  /* 0x0005d00001107983 */ /* 0x000ee80000300800 */
[----:B------:R-:W4:Y:S01]  /*2d5a0*/  LDL.LU R17, [R1+0x5d4] ;  /* 0x0005d40001117983 */ /* 0x000f220000300800 */
[----:B------:R-:W-:Y:S01]  /*2d5b0*/  FMUL R13, R0, R13 ;  /* 0x0000000d000d7220 */ /* 0x000fe20000400000 */
[C---:B------:R-:W-:Y:S01]  /*2d5c0*/  FMUL R14, R27.reuse, R14 ;  /* 0x0000000e1b0e7220 */ /* 0x040fe20000400000 */
[----:B------:R-:W-:Y:S01]  /*2d5d0*/  FMUL R15, R27, R15 ;  /* 0x0000000f1b0f7220 */ /* 0x000fe20000400000 */
[----:B------:R-:W-:-:S02]  /*2d5e0*/  IMAD.MOV.U32 R8, RZ, RZ, R5 ;  /* 0x000000ffff087224 */ /* 0x000fc400078e0005 */
[----:B------:R-:W-:Y:S02]  /*2d5f0*/  IMAD.MOV.U32 R9, RZ, RZ, R2 ;  /* 0x000000ffff097224 */ /* 0x000fe400078e0002 */
[----:B------:R-:W-:Y:S02]  /*2d600*/  IMAD.MOV.U32 R10, RZ, RZ, R25 ;  /* 0x000000ffff0a7224 */ /* 0x000fe400078e0019 */
[----:B------:R-:W-:-:S04]  /*2d610*/  IMAD.MOV.U32 R11, RZ, RZ, R4 ;  /* 0x000000ffff0b7224 */ /* 0x000fc800078e0004 */
[----:B------:R0:W-:Y:S04]  /*2d620*/  STL.64 [R1+0x1d0], R20 ;  /* 0x0001d01401007387 */ /* 0x0001e80000100a00 */
[----:B------:R1:W-:Y:S04]  /*2d630*/  STL.64 [R1+0x1d8], R22 ;  /* 0x0001d81601007387 */ /* 0x0003e80000100a00 */
[----:B------:R-:W5:Y:S04]  /*2d640*/  LDL.LU R18, [R1+0x5d8] ;  /* 0x0005d80001127983 */ /* 0x000f680000300800 */
[----:B------:R-:W2:Y:S01]  /*2d650*/  LDL.LU R19, [R1+0x5dc] ;  /* 0x0005dc0001137983 */ /* 0x000ea20000300800 */
[----:B------:R-:W-:Y:S03]  /*2d660*/  HMMA.16816.F32 R8, R8, R28, R12 ;  /* 0x0000001c0808723c */ /* 0x000fe6000000180c */
[----:B0-----:R-:W2:Y:S04]  /*2d670*/  LDL.LU R20, [R1+0x408] ;  /* 0x0004080001147983 */ /* 0x001ea80000300800 */
[----:B------:R-:W2:Y:S04]  /*2d680*/  LDL.LU R21, [R1+0x40c] ;  /* 0x00040c0001157983 */ /* 0x000ea80000300800 */
[----:B-1----:R-:W2:Y:S04]  /*2d690*/  LDL R22, [R1+0x3e0] ;  /* 0x0003e00001167983 */ /* 0x002ea80000100800 */
[----:B------:R-:W2:Y:S01]  /*2d6a0*/  LDL R23, [R1+0x3e4] ;  /* 0x0003e40001177983 */ /* 0x000ea20000100800 */
[C---:B---3--:R-:W-:Y:S01]  /*2d6b0*/  FMUL R16, R0.reuse, R16 ;  /* 0x0000001000107220 */ /* 0x048fe20000400000 */
[----:B----4-:R-:W-:-:S02]  /*2d6c0*/  FMUL R17, R0, R17 ;  /* 0x0000001100117220 */ /* 0x010fc40000400000 */
[----:B------:R-:W3:Y:S04]  /*2d6d0*/  LDL.LU R0, [R1+0x15d8] ;  /* 0x0015d80001007983 */ /* 0x000ee80000300800 */
[----:B------:R-:W4:Y:S04]  /*2d6e0*/  LDL.LU.64 R28, [R1+0x15d0] ;  /* 0x0015d000011c7983 */ /* 0x000f280000300a00 */
[----:B------:R-:W3:Y:S04]  /*2d6f0*/  LDL.LU R14, [R1+0x400] ;  /* 0x00040000010e7983 */ /* 0x000ee80000300800 */
[----:B------:R-:W4:Y:S04]  /*2d700*/  LDL.LU R15, [R1+0x404] ;  /* 0x00040400010f7983 */ /* 0x000f280000300800 */
[----:B------:R3:W-:Y:S01]  /*2d710*/  STL.64 [R1+0x280], R8 ;  /* 0x0002800801007387 */ /* 0x0007e20000100a00 */
[----:B------:R-:W-:-:S03]  /*2d720*/  IMAD.MOV.U32 R12, RZ, RZ, R5 ;  /* 0x000000ffff0c7224 */ /* 0x000fc600078e0005 */
[----:B------:R-:W-:Y:S01]  /*2d730*/  STL.64 [R1+0x288], R10 ;  /* 0x0002880a01007387 */ /* 0x000fe20000100a00 */
[C---:B-----5:R-:W-:Y:S01]  /*2d740*/  FMUL R18, R27.reuse, R18 ;  /* 0x000000121b127220 */ /* 0x060fe20000400000 */
[----:B--2---:R-:W-:Y:S02]  /*2d750*/  FMUL R19, R27, R19 ;  /* 0x000000131b137220 */ /* 0x004fe40000400000 */
[----:B------:R-:W2:Y:S01]  /*2d760*/  LDL.LU R27, [R1+0x15cc] ;  /* 0x0015cc00011b7983 */ /* 0x000ea20000300800 */
[C---:B---3--:R-:W-:Y:S01]  /*2d770*/  FMUL R8, R3.reuse, R14 ;  /* 0x0000000e03087220 */ /* 0x048fe20000400000 */
[----:B----4-:R-:W-:-:S05]  /*2d780*/  FMUL R9, R3, R15 ;  /* 0x0000000f03097220 */ /* 0x010fca0000400000 */
[----:B------:R0:W-:Y:S04]  /*2d790*/  STL.64 [R1+0x15b8], R8 ;  /* 0x0015b80801007387 */ /* 0x0001e80000100a00 */
[----:B------:R-:W3:Y:S01]  /*2d7a0*/  LDL.LU R5, [R1+0x15c8] ;  /* 0x0015c80001057983 */ /* 0x000ee20000300800 */
[----:B------:R-:W-:Y:S02]  /*2d7b0*/  IMAD.MOV.U32 R13, RZ, RZ, R2 ;  /* 0x000000ffff0d7224 */ /* 0x000fe400078e0002 */
[----:B------:R-:W-:Y:S02]  /*2d7c0*/  IMAD.MOV.U32 R14, RZ, RZ, R25 ;  /* 0x000000ffff0e7224 */ /* 0x000fe400078e0019 */
[----:B------:R-:W-:Y:S01]  /*2d7d0*/  IMAD.MOV.U32 R15, RZ, RZ, R4 ;  /* 0x000000ffff0f7224 */ /* 0x000fe200078e0004 */
[----:B0-----:R-:W-:-:S02]  /*2d7e0*/  F2FP.F16.E4M3.UNPACK_B R8, R22 ;  /* 0x00000016ff08723e */ /* 0x001fc400020006ff */
[----:B------:R-:W-:Y:S01]  /*2d7f0*/  F2FP.F16.E4M3.UNPACK_B R9, R23 ;  /* 0x00000017ff09723e */ /* 0x000fe200020006ff */
[----:B------:R-:W-:Y:S02]  /*2d800*/  FMUL R10, R0, R20 ;  /* 0x00000014000a7220 */ /* 0x000fe40000400000 */
[----:B------:R-:W-:Y:S01]  /*2d810*/  STL [R1+0x48], R8 ;  /* 0x0000480801007387 */ /* 0x000fe20000100800 */
[----:B------:R-:W-:-:S03]  /*2d820*/  IMAD.MOV.U32 R20, RZ, RZ, R26 ;  /* 0x000000ffff147224 */ /* 0x000fc600078e001a */
[----:B------:R-:W4:Y:S01]  /*2d830*/  LDL.LU R25, [R1+0x15c4] ;  /* 0x0015c40001197983 */ /* 0x000f220000300800 */
[----:B------:R-:W-:Y:S06]  /*2d840*/  HMMA.16816.F32 R12, R12, R8, R16 ;  /* 0x000000080c0c723c */ /* 0x000fec0000001810 */
[----:B------:R-:W-:Y:S01]  /*2d850*/  IMAD.MOV.U32 R2, RZ, RZ, R9 ;  /* 0x000000ffff027224 */ /* 0x000fe200078e0009 */
[----:B--2---:R0:W-:Y:S04]  /*2d860*/  STL.64 [R1+0x15b0], R26 ;  /* 0x0015b01a01007387 */ /* 0x0041e80000100a00 */
[----:B0-----:R-:W2:-:S13]  /*2d870*/  LDL.LU R26, [R1+0x10] ;  /* 0x00001000011a7983 */ /* 0x001e9a0000300800 */
[----:B------:R-:W-:Y:S02]  /*2d880*/  IMAD.MOV.U32 R4, RZ, RZ, R15 ;  /* 0x000000ffff047224 */ /* 0x000fe400078e000f */
[----:B---3--:R-:W-:Y:S02]  /*2d890*/  IMAD.MOV.U32 R27, RZ, RZ, R5 ;  /* 0x000000ffff1b7224 */ /* 0x008fe400078e0005 */
[----:B------:R-:W3:Y:S04]  /*2d8a0*/  LDL.LU R5, [R1+0x15c0] ;  /* 0x0015c00001057983 */ /* 0x000ee80000300800 */
[----:B------:R-:W2:Y:S04]  /*2d8b0*/  LDL.LU.64 R8, [R1+0x15b8] ;  /* 0x0015b80001087983 */ /* 0x000ea80000300a00 */
[----:B------:R0:W-:Y:S04]  /*2d8c0*/  STL.64 [R1+0x270], R12 ;  /* 0x0002700c01007387 */ /* 0x0001e80000100a00 */
[----:B------:R1:W-:Y:S04]  /*2d8d0*/  STL.64 [R1+0x278], R14 ;  /* 0x0002780e01007387 */ /* 0x0003e80000100a00 */
[----:B0-----:R-:W5:Y:S04]  /*2d8e0*/  LDL.LU R12, [R1+0x450] ;  /* 0x00045000010c7983 */ /* 0x001f680000300800 */
[----:B------:R-:W4:Y:S04]  /*2d8f0*/  LDL.LU R13, [R1+0x454] ;  /* 0x00045400010d7983 */ /* 0x000f280000300800 */
[----:B-1----:R-:W3:Y:S04]  /*2d900*/  LDL.LU R14, [R1+0x470] ;  /* 0x00047000010e7983 */ /* 0x002ee80000300800 */
[----:B------:R-:W3:Y:S01]  /*2d910*/  LDL.LU R15, [R1+0x474] ;  /* 0x00047400010f7983 */ /* 0x000ee20000300800 */
[----:B------:R-:W-:Y:S01]  /*2d920*/  FMUL R11, R0, R21 ;  /* 0x00000015000b7220 */ /* 0x000fe20000400000 */
[----:B------:R-:W-:-:S02]  /*2d930*/  IMAD.MOV.U32 R21, RZ, RZ, R24 ;  /* 0x000000ffff157224 */ /* 0x000fc400078e0018 */
[----:B------:R-:W-:Y:S01]  /*2d940*/  IMAD.MOV.U32 R22, RZ, RZ, R28 ;  /* 0x000000ffff167224 */ /* 0x000fe200078e001c */
[----:B------:R-:W3:Y:S01]  /*2d950*/  LDL.LU R16, [R1+0x458] ;  /* 0x0004580001107983 */ /* 0x000ee20000300800 */
[----:B------:R-:W-:-:S03]  /*2d960*/  IMAD.MOV.U32 R23, RZ, RZ, R6 ;  /* 0x000000ffff177224 */ /* 0x000fc600078e0006 */
[----:B------:R-:W3:Y:S04]  /*2d970*/  LDL.LU R17, [R1+0x45c] ;  /* 0x00045c0001117983 */ /* 0x000ee80000300800 */
[----:B------:R-:W3:Y:S04]  /*2d980*/  LDL.LU R18, [R1+0x478] ;  /* 0x0004780001127983 */ /* 0x000ee80000300800 */
[----:B------:R-:W3:Y:S01]  /*2d990*/  LDL.LU R19, [R1+0x47c] ;  /* 0x00047c0001137983 */ /* 0x000ee20000300800 */
[----:B--2---:R-:W-:Y:S03]  /*2d9a0*/  HMMA.16816.F32 R20, R20, R26, R8 ;  /* 0x0000001a1414723c */ /* 0x004fe60000001808 */
[----:B------:R-:W2:Y:S04]  /*2d9b0*/  LDL.LU.64 R26, [R1+0x15b0] ;  /* 0x0015b000011a7983 */ /* 0x000ea80000300a00 */
[C---:B-----5:R-:W-:Y:S01]  /*2d9c0*/  FMUL R8, R3.reuse, R12 ;  /* 0x0000000c03087220 */ /* 0x060fe20000400000 */
[----:B----4-:R-:W-:-:S15]  /*2d9d0*/  FMUL R9, R3, R13 ;  /* 0x0000000d03097220 */ /* 0x010fde0000400000 */
[----:B------:R0:W-:Y:S04]  /*2d9e0*/  STL.64 [R1+0x10], R20 ;  /* 0x0000101401007387 */ /* 0x0001e80000100a00 */
[----:B------:R1:W-:Y:S01]  /*2d9f0*/  STL.64 [R1+0x18], R22 ;  /* 0x0000181601007387 */ /* 0x0003e20000100a00 */
[C---:B---3--:R-:W-:Y:S01]  /*2da00*/  FMUL R12, R3.reuse, R14 ;  /* 0x0000000e030c7220 */ /* 0x048fe20000400000 */
[----:B------:R-:W-:Y:S02]  /*2da10*/  FMUL R13, R3, R15 ;  /* 0x0000000f030d7220 */ /* 0x000fe40000400000 */
[----:B------:R-:W3:Y:S01]  /*2da20*/  LDL.LU R3, [R1+0x15a8] ;  /* 0x0015a80001037983 */ /* 0x000ee20000300800 */
[----:B------:R-:W-:Y:S01]  /*2da30*/  FMUL R10, R0, R16 ;  /* 0x00000010000a7220 */ /* 0x000fe20000400000 */
[----:B0-----:R-:W-:-:S02]  /*2da40*/  IMAD.MOV.U32 R21, RZ, RZ, R24 ;  /* 0x000000ffff157224 */ /* 0x001fc400078e0018 */
[----:B-1----:R-:W-:Y:S02]  /*2da50*/  IMAD.MOV.U32 R22, RZ, RZ, R28 ;  /* 0x000000ffff167224 */ /* 0x002fe400078e001c */
[C---:B------:R-:W-:Y:S01]  /*2da60*/  FMUL R11, R0.reuse, R17 ;  /* 0x00000011000b7220 */ /* 0x040fe20000400000 */
[----:B------:R-:W-:Y:S02]  /*2da70*/  IMAD.MOV.U32 R17, RZ, RZ, R24 ;  /* 0x000000ffff117224 */ /* 0x000fe400078e0018 */
[----:B------:R-:W-:Y:S02]  /*2da80*/  IMAD.MOV.U32 R23, RZ, RZ, R6 ;  /* 0x000000ffff177224 */ /* 0x000fe400078e0006 */
[C---:B------:R-:W-:Y:S01]  /*2da90*/  FMUL R14, R0.reuse, R18 ;  /* 0x00000012000e7220 */ /* 0x040fe20000400000 */
[----:B------:R-:W-:Y:S02]  /*2daa0*/  IMAD.MOV.U32 R18, RZ, RZ, R28 ;  /* 0x000000ffff127224 */ /* 0x000fe400078e001c */
[----:B------:R-:W-:Y:S01]  /*2dab0*/  FMUL R15, R0, R19 ;  /* 0x00000013000f7220 */ /* 0x000fe20000400000 */
[----:B------:R-:W-:-:S02]  /*2dac0*/  IMAD.MOV.U32 R19, RZ, RZ, R6 ;  /* 0x000000ffff137224 */ /* 0x000fc400078e0006 */
[--C-:B--2---:R-:W-:Y:S02]  /*2dad0*/  IMAD.MOV.U32 R16, RZ, RZ, R26.reuse ;  /* 0x000000ffff107224 */ /* 0x104fe400078e001a */
[----:B------:R-:W-:Y:S01]  /*2dae0*/  IMAD.MOV.U32 R20, RZ, RZ, R26 ;  /* 0x000000ffff147224 */ /* 0x000fe200078e001a */
[----:B------:R0:W-:Y:S04]  /*2daf0*/  STL.64 [R1+0x1aa8], R28 ;  /* 0x001aa81c01007387 */ /* 0x0001e80000100a00 */
[----:B0-----:R-:W2:Y:S04]  /*2db00*/  LDL.LU R28, [R1+0x90] ;  /* 0x00009000011c7983 */ /* 0x001ea80000300800 */
[----:B------:R-:W2:Y:S04]  /*2db10*/  LDL.LU R29, [R1+0x94] ;  /* 0x00009400011d7983 */ /* 0x000ea80000300800 */
[----:B---3--:R0:W-:Y:S04]  /*2db20*/  STL.64 [R1+0x1a70], R2 ;  /* 0x001a700201007387 */ /* 0x0081e80000100a00 */
[----:B0-----:R-:W3:Y:S04]  /*2db30*/  LDL.LU R2, [R1+0x4b8] ;  /* 0x0004b80001027983 */ /* 0x001ee80000300800 */
[----:B------:R-:W4:Y:S04]  /*2db40*/  LDL.LU R3, [R1+0x4bc] ;  /* 0x0004bc0001037983 */ /* 0x000f280000300800 */
[----:B------:R0:W-:Y:S04]  /*2db50*/  STL [R1+0x1a68], R7 ;  /* 0x001a680701007387 */ /* 0x0001e80000100800 */
[----:B0-----:R-:W5:Y:S04]  /*2db60*/  LDL R7, [R1+0x414] ;  /* 0x0004140001077983 */ /* 0x001f680000100800 */
[----:B------:R0:W-:Y:S04]  /*2db70*/  STL [R1+0x19f4], R4 ;  /* 0x0019f40401007387 */ /* 0x0001e80000100800 */
[----:B0-----:R-:W4:Y:S04]  /*2db80*/  LDL.LU R4, [R1+0x4dc] ;  /* 0x0004dc0001047983 */ /* 0x001f280000300800 */
[----:B------:R0:W-:Y:S04]  /*2db90*/  STL [R1+0x1a88], R5 ;  /* 0x001a880501007387 */ /* 0x0001e80000100800 */
[----:B0-----:R-:W4:Y:S01]  /*2dba0*/  LDL.LU R5, [R1+0x4d8] ;  /* 0x0004d80001057983 */ /* 0x001f220000300800 */
[----:B--2---:R-:W-:Y:S03]  /*2dbb0*/  HMMA.16816.F32 R8, R16, R28, R8 ;  /* 0x0000001c1008723c */ /* 0x004fe60000001808 */
[----:B------:R-:W2:Y:S04]  /*2dbc0*/  LDL.LU.64 R28, [R1+0x1aa8] ;  /* 0x001aa800011c7983 */ /* 0x000ea80000300a00 */
[----:B------:R-:W3:-:S15]  /*2dbd0*/  LDL.LU R18, [R1+0x40] ;  /* 0x0000400001127983 */ /* 0x000ede0000300800 */
[----:B------:R-:W-:-:S01]  /*2dbe0*/  NOP ;  /* 0x0000000000007918 */ /* 0x000fc20000000000 */
[----:B------:R0:W-:Y:S04]  /*2dbf0*/  STL.64 [R1+0x250], R8 ;  /* 0x0002500801007387 */ /* 0x0001e80000100a00 */
[----:B------:R1:W-:Y:S04]  /*2dc00*/  STL.64 [R1+0x258], R10 ;  /* 0x0002580a01007387 */ /* 0x0003e80000100a00 */
[----:B------:R-:W3:Y:S04]  /*2dc10*/  LDL.LU R19, [R1+0x44] ;  /* 0x0000440001137983 */ /* 0x000ee80000300800 */
[----:B0-----:R-:W5:Y:S04]  /*2dc20*/  LDL.LU R8, [R1+0x4b0] ;  /* 0x0004b00001087983 */ /* 0x001f680000300800 */
[----:B------:R-:W4:Y:S04]  /*2dc30*/  LDL.LU R9, [R1+0x4b4] ;  /* 0x0004b40001097983 */ /* 0x000f280000300800 */
[----:B-1----:R-:W2:Y:S04]  /*2dc40*/  LDL.LU R10, [R1+0x4d0] ;  /* 0x0004d000010a7983 */ /* 0x002ea80000300800 */
[----:B------:R-:W2:Y:S01]  /*2dc50*/  LDL.LU R11, [R1+0x4d4] ;  /* 0x0004d400010b7983 */ /* 0x000ea20000300800 */
[----:B---3--:R-:W-:Y:S01]  /*2dc60*/  HMMA.16816.F32 R12, R20, R18, R12 ;  /* 0x00000012140c723c */ /* 0x008fe2000000180c */
[----:B------:R-:W-:-:S02]  /*2dc70*/  IMAD.MOV.U32 R16, RZ, RZ, R26 ;  /* 0x000000ffff107224 */ /* 0x000fc400078e001a */
[----:B------:R-:W-:Y:S02]  /*2dc80*/  IMAD.MOV.U32 R17, RZ, RZ, R24 ;  /* 0x000000ffff117224 */ /* 0x000fe400078e0018 */
[C---:B-----5:R-:W-:Y:S01]  /*2dc90*/  FMUL R8, R7.reuse, R8 ;  /* 0x0000000807087220 */ /* 0x060fe20000400000 */
[----:B----4-:R-:W-:-:S15]  /*2dca0*/  FMUL R9, R7, R9 ;  /* 0x0000000907097220 */ /* 0x010fde0000400000 */
[----:B------:R-:W-:-:S02]  /*2dcb0*/  NOP ;  /* 0x0000000000007918 */ /* 0x000fc40000000000 */
[----:B------:R2:W-:Y:S04]  /*2dcc0*/  STL.64 [R1+0x240], R12 ;  /* 0x0002400c01007387 */ /* 0x0005e80000100a00 */
[----:B------:R-:W-:Y:S01]  /*2dcd0*/  STL.64 [R1+0x248], R14 ;  /* 0x0002480e01007387 */ /* 0x000fe20000100a00 */
[C---:B--2---:R-:W-:Y:S01]  /*2dce0*/  FMUL R12, R7.reuse, R10 ;  /* 0x0000000a070c7220 */ /* 0x044fe20000400000 */
[----:B------:R-:W-:-:S05]  /*2dcf0*/  FMUL R13, R7, R11 ;  /* 0x0000000b070d7220 */ /* 0x000fca0000400000 */
[----:B------:R0:W-:Y:S04]  /*2dd00*/  STL.64 [R1+0x1aa0], R12 ;  /* 0x001aa00c01007387 */ /* 0x0001e80000100a00 */
[----:B0-----:R-:W2:Y:S04]  /*2dd10*/  LDL.LU R12, [R1+0x88] ;  /* 0x00008800010c7983 */ /* 0x001ea80000300800 */
[----:B------:R-:W2:Y:S01]  /*2dd20*/  LDL.LU R13, [R1+0x8c] ;  /* 0x00008c00010d7983 */ /* 0x000ea20000300800 */
[C---:B------:R-:W-:Y:S01]  /*2dd30*/  FMUL R10, R0.reuse, R2 ;  /* 0x00000002000a7220 */ /* 0x040fe20000400000 */
[----:B------:R-:W-:Y:S01]  /*2dd40*/  FMUL R11, R0, R3 ;  /* 0x00000003000b7220 */ /* 0x000fe20000400000 */
[----:B------:R-:W-:Y:S01]  /*2dd50*/  IMAD.MOV.U32 R18, RZ, RZ, R28 ;  /* 0x000000ffff127224 */ /* 0x000fe200078e001c */
[----:B------:R-:W3:Y:S01]  /*2dd60*/  LDL.LU R2, [R1+0x80] ;  /* 0x0000800001027983 */ /* 0x000ee20000300800 */
[----:B------:R-:W-:-:S02]  /*2dd70*/  IMAD.MOV.U32 R19, RZ, RZ, R6 ;  /* 0x000000ffff137224 */ /* 0x000fc400078e0006 */
[C---:B------:R-:W-:Y:S01]  /*2dd80*/  FMUL R14, R0.reuse, R5 ;  /* 0x00000005000e7220 */ /* 0x040fe20000400000 */
[----:B------:R-:W-:Y:S01]  /*2dd90*/  FMUL R15, R0, R4 ;  /* 0x00000004000f7220 */ /* 0x000fe20000400000 */
[----:B------:R-:W3:Y:S04]  /*2dda0*/  LDL.LU R3, [R1+0x84] ;  /* 0x0000840001037983 */ /* 0x000ee80000300800 */
[----:B------:R-:W4:Y:S04]  /*2ddb0*/  LDL.LU R5, [R1+0x538] ;  /* 0x0005380001057983 */ /* 0x000f280000300800 */
[----:B------:R-:W5:Y:S01]  /*2ddc0*/  LDL.LU R4, [R1+0x53c] ;  /* 0x00053c0001047983 */ /* 0x000f620000300800 */
[----:B------:R-:W-:-:S02]  /*2ddd0*/  IMAD.MOV.U32 R20, RZ, RZ, R26 ;  /* 0x000000ffff147224 */ /* 0x000fc400078e001a */
[----:B------:R-:W-:Y:S02]  /*2dde0*/  IMAD.MOV.U32 R21, RZ, RZ, R24 ;  /* 0x000000ffff157224 */ /* 0x000fe400078e0018 */
[----:B------:R-:W-:Y:S02]  /*2ddf0*/  IMAD.MOV.U32 R22, RZ, RZ, R28 ;  /* 0x000000ffff167224 */ /* 0x000fe400078e001c */
[----:B------:R-:W-:Y:S01]  /*2de00*/  IMAD.MOV.U32 R23, RZ, RZ, R6 ;  /* 0x000000ffff177224 */ /* 0x000fe200078e0006 */
[----:B--2---:R-:W-:Y:S01]  /*2de10*/  HMMA.16816.F32 R8, R16, R12, R8 ;  /* 0x0000000c1008723c */ /* 0x004fe20000001808 */
[----:B------:R-:W2:Y:S04]  /*2de20*/  LDL.LU.64 R12, [R1+0x1aa0] ;  /* 0x001aa000010c7983 */ /* 0x000ea80000300a00 */
[----:B------:R-:W2:-:S15]  /*2de30*/  LDL.LU R16, [R1+0x38] ;  /* 0x0000380001107983 */ /* 0x000e9e0000300800 */
[----:B------:R-:W-:-:S03]  /*2de40*/  NOP ;  /* 0x0000000000007918 */ /* 0x000fc60000000000 */
[----:B------:R0:W-:Y:S04]  /*2de50*/  STL.64 [R1+0x230], R8 ;  /* 0x0002300801007387 */ /* 0x0001e80000100a00 */
[----:B------:R1:W-:Y:S04]  /*2de60*/  STL.64 [R1+0x238], R10 ;  /* 0x0002380a01007387 */ /* 0x0003e80000100a00 */
[----:B------:R-:W2:Y:S04]  /*2de70*/  LDL.LU R17, [R1+0x3c] ;  /* 0x00003c0001117983 */ /* 0x000ea80000300800 */
[----:B0-----:R-:W3:Y:S04]  /*2de80*/  LDL.LU R8, [R1+0x510] ;  /* 0x0005100001087983 */ /* 0x001ee80000300800 */
[----:B------:R-:W4:Y:S04]  /*2de90*/  LDL.LU R9, [R1+0x514] ;  /* 0x0005140001097983 */ /* 0x000f280000300800 */
[----:B------:R-:W5:Y:S04]  /*2dea0*/  LDL.LU R18, [R1+0x530] ;  /* 0x0005300001127983 */ /* 0x000f680000300800 */
[----:B------:R-:W5:Y:S04]  /*2deb0*/  LDL.LU R19, [R1+0x534] ;  /* 0x0005340001137983 */ /* 0x000f680000300800 */
[----:B-1----:R-:W5:Y:S04]  /*2dec0*/  LDL.LU R10, [R1+0x518] ;  /* 0x00051800010a7983 */ /* 0x002f680000300800 */
[----:B------:R-:W5:Y:S01]  /*2ded0*/  LDL.LU R11, [R1+0x51c] ;  /* 0x00051c00010b7983 */ /* 0x000f620000300800 */
[----:B--2---:R-:W-:Y:S01]  /*2dee0*/  HMMA.16816.F32 R12, R20, R16, R12 ;  /* 0x00000010140c723c */ /* 0x004fe2000000180c */
[----:B---3--:R-:W-:-:S06]  /*2def0*/  FMUL R8, R7, R8 ;  /* 0x0000000807087220 */ /* 0x008fcc0000400000 */
[----:B------:R-:W-:Y:S02]  /*2df00*/  IMAD.MOV.U32 R16, RZ, RZ, R26 ;  /* 0x000000ffff107224 */ /* 0x000fe400078e001a */
[----:B----4-:R-:W-:Y:S01]  /*2df10*/  FMUL R9, R7, R9 ;  /* 0x0000000907097220 */ /* 0x010fe20000400000 */
[----:B------:R-:W-:Y:S02]  /*2df20*/  IMAD.MOV.U32 R17, RZ, RZ, R24 ;  /* 0x000000ffff117224 */ /* 0x000fe400078e0018 */
[----:B-----5:R-:W-:-:S11]  /*2df30*/  FMUL R10, R0, R10 ;  /* 0x0000000a000a7220 */ /* 0x020fd60000400000 */
[----:B------:R0:W-:Y:S01]  /*2df40*/  STL.64 [R1+0x220], R12 ;  /* 0x0002200c01007387 */ /* 0x0001e20000100a00 */
[----:B------:R-:W-:-:S03]  /*2df50*/  FMUL R11, R0, R11 ;  /* 0x0000000b000b7220 */ /* 0x000fc60000400000 */
[----:B------:R1:W-:Y:S01]  /*2df60*/  STL.64 [R1+0x228], R14 ;  /* 0x0002280e01007387 */ /* 0x0003e20000100a00 */
[C---:B0-----:R-:W-:Y:S01]  /*2df70*/  FMUL R12, R7.reuse, R18 ;  /* 0x00000012070c7220 */ /* 0x041fe20000400000 */
[----:B------:R-:W-:Y:S01]  /*2df80*/  FMUL R13, R7, R19 ;  /* 0x00000013070d7220 */ /* 0x000fe20000400000 */
[----:B------:R-:W-:Y:S02]  /*2df90*/  IMAD.MOV.U32 R18, RZ, RZ, R28 ;  /* 0x000000ffff127224 */ /* 0x000fe400078e001c */
[----:B------:R-:W-:Y:S02]  /*2dfa0*/  IMAD.MOV.U32 R19, RZ, RZ, R6 ;  /* 0x000000ffff137224 */ /* 0x000fe400078e0006 */
[C---:B-1----:R-:W-:Y:S01]  /*2dfb0*/  FMUL R14, R0.reuse, R5 ;  /* 0x00000005000e7220 */ /* 0x042fe20000400000 */
[----:B------:R-:W-:Y:S01]  /*2dfc0*/  FMUL R15, R0, R4 ;  /* 0x00000004000f7220 */ /* 0x000fe20000400000 */
[----:B------:R-:W2:Y:S03]  /*2dfd0*/  LDL.LU R5, [R1+0x558] ;  /* 0x0005580001057983 */ /* 0x000ea60000300800 */
[----:B------:R-:W-:Y:S01]  /*2dfe0*/  HMMA.16816.F32 R8, R16, R2, R8 ;  /* 0x000000021008723c */ /* 0x000fe20000001808 */
[----:B------:R-:W3:Y:S04]  /*2dff0*/  LDL.LU R4, [R1+0x55c] ;  /* 0x00055c0001047983 */ /* 0x000ee80000300800 */
[----:B------:R-:W4:-:S15]  /*2e000*/  LDL.LU R18, [R1+0x30] ;  /* 0x0000300001127983 */ /* 0x000f1e0000300800 */
[----:B------:R-:W-:-:S03]  /*2e010*/  NOP ;  /* 0x0000000000007918 */ /* 0x000fc60000000000 */
[----:B------:R0:W-:Y:S04]  /*2e020*/  STL.64 [R1+0x210], R8 ;  /* 0x0002100801007387 */ /* 0x0001e80000100a00 */
[----:B------:R1:W-:Y:S04]  /*2e030*/  STL.64 [R1+0x218], R10 ;  /* 0x0002180a01007387 */ /* 0x0003e80000100a00 */
[----:B------:R-:W4:Y:S04]  /*2e040*/  LDL.LU R19, [R1+0x34] ;  /* 0x0000340001137983 */ /* 0x000f280000300800 */
[----:B0-----:R-:W5:Y:S04]  /*2e050*/  LDL.LU R8, [R1+0x550] ;  /* 0x0005500001087983 */ /* 0x001f680000300800 */
[----:B------:R-:W2:Y:S04]  /*2e060*/  LDL.LU R9, [R1+0x554] ;  /* 0x0005540001097983 */ /* 0x000ea80000300800 */
[----:B-1----:R-:W3:Y:S04]  /*2e070*/  LDL.LU R10, [R1+0x580] ;  /* 0x00058000010a7983 */ /* 0x002ee80000300800 */
[----:B------:R-:W3:Y:S04]  /*2e080*/  LDL.LU R11, [R1+0x584] ;  /* 0x00058400010b7983 */ /* 0x000ee80000300800 */
[----:B------:R-:W3:Y:S04]  /*2e090*/  LDL.LU R3, [R1+0x588] ;  /* 0x0005880001037983 */ /* 0x000ee80000300800 */
[----:B------:R-:W3:Y:S01]  /*2e0a0*/  LDL.LU R2, [R1+0x58c] ;  /* 0x00058c0001027983 */ /* 0x000ee20000300800 */
[----:B----4-:R-:W-:Y:S01]  /*2e0b0*/  HMMA.16816.F32 R12, R20, R18, R12 ;  /* 0x00000012140c723c */ /* 0x010fe2000000180c */
[C---:B-----5:R-:W-:Y:S01]  /*2e0c0*/  FMUL R8, R7.reuse, R8 ;  /* 0x0000000807087220 */ /* 0x060fe20000400000 */
[----:B--2---:R-:W-:-:S15]  /*2e0d0*/  FMUL R9, R7, R9 ;  /* 0x0000000907097220 */ /* 0x004fde0000400000 */
[----:B------:R-:W-:-:S06]  /*2e0e0*/  NOP ;  /* 0x0000000000007918 */ /* 0x000fcc0000000000 */
[----:B------:R3:W-:Y:S04]  /*2e0f0*/  STL.64 [R1+0x200], R12 ;  /* 0x0002000c01007387 */ /* 0x0007e80000100a00 */
[----:B------:R-:W-:Y:S01]  /*2e100*/  STL.64 [R1+0x208], R14 ;  /* 0x0002080e01007387 */ /* 0x000fe20000100a00 */
[C---:B---3--:R-:W-:Y:S01]  /*2e110*/  FMUL R12, R7.reuse, R10 ;  /* 0x0000000a070c7220 */ /* 0x048fe20000400000 */
[----:B------:R-:W-:Y:S01]  /*2e120*/  FMUL R13, R7, R11 ;  /* 0x0000000b070d7220 */ /* 0x000fe20000400000 */
[C---:B------:R-:W-:Y:S01]  /*2e130*/  FMUL R11, R0.reuse, R4 ;  /* 0x00000004000b7220 */ /* 0x040fe20000400000 */
[----:B------:R-:W-:-:S03]  /*2e140*/  FMUL R10, R0, R5 ;  /* 0x00000005000a7220 */ /* 0x000fc60000400000 */
[----:B------:R0:W-:Y:S04]  /*2e150*/  STL.64 [R1+0x1a98], R12 ;  /* 0x001a980c01007387 */ /* 0x0001e80000100a00 */
[----:B0-----:R-:W2:Y:S04]  /*2e160*/  LDL.LU R12, [R1+0x78] ;  /* 0x00007800010c7983 */ /* 0x001ea80000300800 */
[----:B------:R-:W2:Y:S04]  /*2e170*/  LDL.LU R13, [R1+0x7c] ;  /* 0x00007c00010d7983 */ /* 0x000ea80000300800 */
[----:B------:R-:W3:Y:S04]  /*2e180*/  LDL.LU R4, [R1+0x70] ;  /* 0x0000700001047983 */ /* 0x000ee80000300800 */
[----:B------:R-:W3:Y:S01]  /*2e190*/  LDL.LU R5, [R1+0x74] ;  /* 0x0000740001057983 */ /* 0x000ee20000300800 */
[----:B------:R-:W-:-:S02]  /*2e1a0*/  IMAD.MOV.U32 R18, RZ, RZ, R28 ;  /* 0x000000ffff127224 */ /* 0x000fc400078e001c */
[----:B------:R-:W-:Y:S02]  /*2e1b0*/  IMAD.MOV.U32 R19, RZ, RZ, R6 ;  /* 0x000000ffff137224 */ /* 0x000fe400078e0006 */
[C---:B------:R-:W-:Y:S01]  /*2e1c0*/  FMUL R15, R0.reuse, R2 ;  /* 0x00000002000f7220 */ /* 0x040fe20000400000 */
[----:B------:R-:W-:-:S04]  /*2e1d0*/  FMUL R14, R0, R3 ;  /* 0x00000003000e7220 */ /* 0x000fc80000400000 */
[----:B--2---:R-:W-:Y:S01]  /*2e1e0*/  HMMA.16816.F32 R16, R16, R12, R8 ;  /* 0x0000000c1010723c */ /* 0x004fe20000001808 */
[----:B---3--:R0:W-:Y:S04]  /*2e1f0*/  STL.64 [R1+0x1a90], R4 ;  /* 0x001a900401007387 */ /* 0x0081e80000100a00 */
[----:B0-----:R-:W2:Y:S04]  /*2e200*/  LDL.LU R4, [R1+0x28] ;  /* 0x0000280001047983 */ /* 0x001ea80000300800 */
[----:B------:R-:W2:Y:S04]  /*2e210*/  LDL.LU R5, [R1+0x2c] ;  /* 0x00002c0001057983 */ /* 0x000ea80000300800 */
[----:B------:R-:W3:Y:S04]  /*2e220*/  LDL.LU R2, [R1+0x20] ;  /* 0x0000200001027983 */ /* 0x000ee80000300800 */
[----:B------:R-:W3:Y:S04]  /*2e230*/  LDL.LU R3, [R1+0x24] ;  /* 0x0000240001037983 */ /* 0x000ee80000300800 */
[----:B------:R-:W2:Y:S04]  /*2e240*/  LDL.LU.64 R12, [R1+0x1a98] ;  /* 0x001a9800010c7983 */ /* 0x000ea80000300a00 */
[----:B------:R-:W4:Y:S04]  /*2e250*/  LDL.LU R8, [R1+0x590] ;  /* 0x0005900001087983 */ /* 0x000f280000300800 */
[----:B------:R-:W5:Y:S04]  /*2e260*/  LDL.LU R9, [R1+0x594] ;  /* 0x0005940001097983 */ /* 0x000f680000300800 */
[----:B------:R0:W-:Y:S04]  /*2e270*/  STL.64 [R1+0x1f0], R16 ;  /* 0x0001f01001007387 */ /* 0x0001e80000100a00 */
[----:B------:R1:W-:Y:S04]  /*2e280*/  STL.64 [R1+0x1f8], R18 ;  /* 0x0001f81201007387 */ /* 0x0003e80000100a00 */
[----:B0-----:R-:W3:Y:S04]  /*2e290*/  LDL.LU R16, [R1+0x5b0] ;  /* 0x0005b00001107983 */ /* 0x001ee80000300800 */
[----:B------:R-:W3:Y:S04]  /*2e2a0*/  LDL.LU R17, [R1+0x5b4] ;  /* 0x0005b40001117983 */ /* 0x000ee80000300800 */
[----:B------:R-:W3:Y:S04]  /*2e2b0*/  LDL.LU R10, [R1+0x598] ;  /* 0x00059800010a7983 */ /* 0x000ee80000300800 */
[----:B------:R-:W3:Y:S04]  /*2e2c0*/  LDL.LU R11, [R1+0x59c] ;  /* 0x00059c00010b7983 */ /* 0x000ee80000300800 */
[----:B-1----:R-:W3:Y:S04]  /*2e2d0*/  LDL.LU R18, [R1+0x5b8] ;  /* 0x0005b80001127983 */ /* 0x002ee80000300800 */
[----:B------:R-:W3:Y:S01]  /*2e2e0*/  LDL.LU R19, [R1+0x5bc] ;  /* 0x0005bc0001137983 */ /* 0x000ee20000300800 */
[----:B--2---:R-:W-:Y:S03]  /*2e2f0*/  HMMA.16816.F32 R12, R20, R4, R12 ;  /* 0x00000004140c723c */ /* 0x004fe6000000180c */
[----:B------:R-:W2:Y:S01]  /*2e300*/  LDL.LU.64 R4, [R1+0x1a90] ;  /* 0x001a900001047983 */ /* 0x000ea20000300a00 */
[C---:B----4-:R-:W-:Y:S01]  /*2e310*/  FMUL R8, R7.reuse, R8 ;  /* 0x0000000807087220 */ /* 0x050fe20000400000 */
[----:B-----5:R-:W-:-:S15]  /*2e320*/  FMUL R9, R7, R9 ;  /* 0x0000000907097220 */ /* 0x020fde0000400000 */
[----:B------:R-:W-:-:S03]  /*2e330*/  NOP ;  /* 0x0000000000007918 */ /* 0x000fc60000000000 */
[----:B------:R0:W-:Y:S04]  /*2e340*/  STL.64 [R1+0x1e0], R12 ;  /* 0x0001e00c01007387 */ /* 0x0001e80000100a00 */
[----:B------:R1:W-:Y:S01]  /*2e350*/  STL.64 [R1+0x1e8], R14 ;  /* 0x0001e80e01007387 */ /* 0x0003e20000100a00 */
[C---:B---3--:R-:W-:Y:S01]  /*2e360*/  FMUL R10, R0.reuse, R10 ;  /* 0x0000000a000a7220 */ /* 0x048fe20000400000 */
[C---:B0-----:R-:W-:Y:S01]  /*2e370*/  FMUL R12, R7.reuse, R16 ;  /* 0x00000010070c7220 */ /* 0x041fe20000400000 */
[----:B------:R-:W-:Y:S01]  /*2e380*/  FMUL R13, R7, R17 ;  /* 0x00000011070d7220 */ /* 0x000fe20000400000 */
[C---:B------:R-:W-:Y:S01]  /*2e390*/  FMUL R11, R0.reuse, R11 ;  /* 0x0000000b000b7220 */ /* 0x040fe20000400000 */
[----:B------:R-:W-:Y:S02]  /*2e3a0*/  IMAD.MOV.U32 R16, RZ, RZ, R26 ;  /* 0x000000ffff107224 */ /* 0x000fe400078e001a */
[----:B-1----:R-:W-:Y:S01]  /*2e3b0*/  FMUL R14, R0, R18 ;  /* 0x00000012000e7220 */ /* 0x002fe20000400000 */
[----:B------:R-:W-:-:S02]  /*2e3c0*/  IMAD.MOV.U32 R17, RZ, RZ, R24 ;  /* 0x000000ffff117224 */ /* 0x000fc400078e0018 */
[----:B------:R-:W-:Y:S02]  /*2e3d0*/  IMAD.MOV.U32 R18, RZ, RZ, R28 ;  /* 0x000000ffff127224 */ /* 0x000fe400078e001c */
[----:B------:R-:W-:Y:S01]  /*2e3e0*/  FMUL R15, R0, R19 ;  /* 0x00000013000f7220 */ /* 0x000fe20000400000 */
[----:B------:R-:W-:-:S06]  /*2e3f0*/  IMAD.MOV.U32 R19, RZ, RZ, R6 ;  /* 0x000000ffff137224 */ /* 0x000fcc00078e0006 */
[----:B------:R-:W-:Y:S06]  /*2e400*/  HMMA.16816.F32 R12, R20, R2, R12 ;  /* 0x00000002140c723c */ /* 0x000fec000000180c */
[----:B--2---:R-:W-:Y:S01]  /*2e410*/  HMMA.16816.F32 R16, R16, R4, R8 ;  /* 0x000000041010723c */ /* 0x004fe20000001808 */
[----:B------:R-:W2:Y:S04]  /*2e420*/  LDL.LU R5, [R1+0x1a88] ;  /* 0x001a880001057983 */ /* 0x000ea80000300800 */
[----:B------:R-:W3:Y:S04]  /*2e430*/  LDL.LU R8, [R1+0x5e0] ;  /* 0x0005e00001087983 */ /* 0x000ee80000300800 */
[----:B------:R-:W4:-:S14]  /*2e440*/  LDL.LU R9, [R1+0x5e4] ;  /* 0x0005e40001097983 */ /* 0x000f1c0000300800 */
[----:B------:R0:W-:Y:S04]  /*2e450*/  STL.64 [R1+0x1c0], R16 ;  /* 0x0001c01001007387 */ /* 0x0001e80000100a00 */
[----:B------:R1:W-:Y:S04]  /*2e460*/  STL.64 [R1+0x1c8], R18 ;  /* 0x0001c81201007387 */ /* 0x0003e80000100a00 */
[----:B0-----:R-:W5:Y:S04]  /*2e470*/  LDL.LU R17, [R1+0x5f0] ;  /* 0x0005f00001117983 */ /* 0x001f680000300800 */
[----:B-1----:R-:W2:Y:S04]  /*2e480*/  LDL.LU R18, [R1+0x5f4] ;  /* 0x0005f40001127983 */ /* 0x002ea80000300800 */
[----:B------:R-:W4:Y:S04]  /*2e490*/  LDL.LU R10, [R1+0x5e8] ;  /* 0x0005e800010a7983 */ /* 0x000f280000300800 */
[----:B------:R-:W4:Y:S04]  /*2e4a0*/  LDL.LU R11, [R1+0x5ec] ;  /* 0x0005ec00010b7983 */ /* 0x000f280000300800 */
[----:B------:R-:W3:Y:S04]  /*2e4b0*/  LDL.LU R19, [R1+0x5f8] ;  /* 0x0005f80001137983 */ /* 0x000ee80000300800 */
[----:B------:R-:W4:Y:S04]  /*2e4c0*/  LDL.LU R4, [R1+0x5fc] ;  /* 0x0005fc0001047983 */ /* 0x000f280000300800 */
[----:B------:R-:W5:Y:S04]  /*2e4d0*/  LDL.LU R2, [R1+0x58] ;  /* 0x0000580001027983 */ /* 0x000f680000300800 */
[----:B------:R-:W-:Y:S04]  /*2e4e0*/  STL.64 [R1+0x140], R12 ;  /* 0x0001400c01007387 */ /* 0x000fe80000100a00 */
[----:B------:R-:W-:Y:S04]  /*2e4f0*/  STL.64 [R1+0x148], R14 ;  /* 0x0001480e01007387 */ /* 0x000fe80000100a00 */
[----:B------:R-:W5:Y:S04]  /*2e500*/  LDL.LU R3, [R1+0x5c] ;  /* 0x00005c0001037983 */ /* 0x000f680000300800 */
[----:B-----5:R0:W-:Y:S04]  /*2e510*/  STL.64 [R1+0x1a78], R2 ;  /* 0x001a780201007387 */ /* 0x0201e80000100a00 */
[----:B0-----:R-:W5:Y:S04]  /*2e520*/  LDL.LU R2, [R1+0x60] ;  /* 0x0000600001027983 */ /* 0x001f680000300800 */
[----:B------:R-:W5:Y:S01]  /*2e530*/  LDL.LU R3, [R1+0x64] ;  /* 0x0000640001037983 */ /* 0x000f620000300800 */
[C---:B------:R-:W-:Y:S01]  /*2e540*/  FMUL R12, R7.reuse, R17 ;  /* 0x00000011070c7220 */ /* 0x040fe20000400000 */
[C---:B--2---:R-:W-:Y:S01]  /*2e550*/  FMUL R13, R7.reuse, R18 ;  /* 0x00000012070d7220 */ /* 0x044fe20000400000 */
[C---:B---3--:R-:W-:Y:S01]  /*2e560*/  FMUL R14, R0.reuse, R19 ;  /* 0x00000013000e7220 */ /* 0x048fe20000400000 */
[C---:B------:R-:W-:Y:S01]  /*2e570*/  FMUL R8, R7.reuse, R8 ;  /* 0x0000000807087220 */ /* 0x040fe20000400000 */
[----:B----4-:R-:W-:Y:S01]  /*2e580*/  FMUL R9, R7, R9 ;  /* 0x0000000907097220 */ /* 0x010fe20000400000 */
[----:B-----5:R0:W-:Y:S04]  /*2e590*/  STL.64 [R1+0x1a80], R2 ;  /* 0x001a800201007387 */ /* 0x0201e80000100a00 */
[----:B0-----:R-:W2:Y:S04]  /*2e5a0*/  LDL.LU R2, [R1+0x68] ;  /* 0x0000680001027983 */ /* 0x001ea80000300800 */
[----:B------:R-:W2:Y:S01]  /*2e5b0*/  LDL.LU R3, [R1+0x6c] ;  /* 0x00006c0001037983 */ /* 0x000ea20000300800 */
[C---:B------:R-:W-:Y:S01]  /*2e5c0*/  FMUL R10, R0.reuse, R10 ;  /* 0x0000000a000a7220 */ /* 0x040fe20000400000 */
[----:B------:R-:W-:Y:S01]  /*2e5d0*/  FMUL R11, R0, R11 ;  /* 0x0000000b000b7220 */ /* 0x000fe20000400000 */
[----:B------:R-:W-:-:S02]  /*2e5e0*/  IMAD.MOV.U32 R16, RZ, RZ, R26 ;  /* 0x000000ffff107224 */ /* 0x000fc400078e001a */
[----:B------:R-:W-:Y:S01]  /*2e5f0*/  FMUL R15, R0, R4 ;  /* 0x00000004000f7220 */ /* 0x000fe20000400000 */
[----:B------:R-:W-:Y:S01]  /*2e600*/  IMAD.MOV.U32 R17, RZ, RZ, R24 ;  /* 0x000000ffff117224 */ /* 0x000fe200078e0018 */
[----:B------:R-:W3:Y:S01]  /*2e610*/  LDL.LU R4, [R1+0xc] ;  /* 0x00000c0001047983 */ /* 0x000ee20000300800 */
[----:B------:R-:W-:Y:S02]  /*2e620*/  IMAD.MOV.U32 R18, RZ, RZ, R28 ;  /* 0x000000ffff127224 */ /* 0x000fe400078e001c */
[----:B------:R-:W-:-:S07]  /*2e630*/  IMAD.MOV.U32 R19, RZ, RZ, R6 ;  /* 0x000000ffff137224 */ /* 0x000fce00078e0006 */
[----:B--2---:R-:W-:Y:S01]  /*2e640*/  HMMA.16816.F32 R16, R16, R2, R8 ;  /* 0x000000021010723c */ /* 0x004fe20000001808 */
[----:B------:R-:W2:Y:S04]  /*2e650*/  LDL.LU.64 R2, [R1+0x1a80] ;  /* 0x001a800001027983 */ /* 0x000ea80000300a00 */
[----:B------:R-:W4:Y:S04]  /*2e660*/  LDL.LU R8, [R1+0x610] ;  /* 0x0006100001087983 */ /* 0x000f280000300800 */
[----:B------:R-:W5:-:S14]  /*2e670*/  LDL.LU R9, [R1+0x614] ;  /* 0x0006140001097983 */ /* 0x000f5c0000300800 */
        /* <DEDUP_REMOVED lines=16> */
[----:B------:R-:W-:Y:S02]  /*2e780*/  IMAD.MOV.U32 R16, RZ, RZ, R26 ;  /* 0x000000ffff107224 */ /* 0x000fe400078e001a */
[----:B------:R-:W-:Y:S01]  /*2e790*/  FMUL R13, R7, R17 ;  /* 0x00000011070d7220 */ /* 0x000fe20000400000 */
[----:B------:R-:W-:Y:S02]  /*2e7a0*/  IMAD.MOV.U32 R17, RZ, RZ, R24 ;  /* 0x000000ffff117224 */ /* 0x000fe400078e0018 */
[C---:B------:R-:W-:Y:S01]  /*2e7b0*/  FMUL R10, R0.reuse, R10 ;  /* 0x0000000a000a7220 */ /* 0x040fe20000400000 */
[C---:B------:R-:W-:Y:S01]  /*2e7c0*/  FMUL R11, R0.reuse, R11 ;  /* 0x0000000b000b7220 */ /* 0x040fe20000400000 */
[----:B0-----:R-:W-:Y:S01]  /*2e7d0*/  FMUL R14, R0, R18 ;  /* 0x00000012000e7220 */ /* 0x001fe20000400000 */
[----:B------:R-:W-:-:S02]  /*2e7e0*/  IMAD.MOV.U32 R18, RZ, RZ, R28 ;  /* 0x000000ffff127224 */ /* 0x000fc400078e001c */
[----:B------:R-:W-:Y:S01]  /*2e7f0*/  FMUL R15, R0, R19 ;  /* 0x00000013000f7220 */ /* 0x000fe20000400000 */
[----:B------:R-:W-:-:S07]  /*2e800*/  IMAD.MOV.U32 R19, RZ, RZ, R6 ;  /* 0x000000ffff137224 */ /* 0x000fce00078e0006 */
[----:B--2---:R-:W-:Y:S01]  /*2e810*/  HMMA.16816.F32 R8, R16, R2, R8 ;  /* 0x000000021008723c */ /* 0x004fe20000001808 */
[----:B------:R-:W2:Y:S04]  /*2e820*/  LDL.LU.64 R2, [R1+0x1a70] ;  /* 0x001a700001027983 */ /* 0x000ea80000300a00 */
[----:B------:R-:W3:-:S15]  /*2e830*/  LDL.LU R16, [R1+0x50] ;  /* 0x0000500001107983 */ /* 0x000ede0000300800 */
[----:B------:R-:W-:-:S03]  /*2e840*/  NOP ;  /* 0x0000000000007918 */ /* 0x000fc60000000000 */
[----:B------:R0:W-:Y:S04]  /*2e850*/  STL.64 [R1+0x120], R8 ;  /* 0x0001200801007387 */ /* 0x0001e80000100a00 */
[----:B------:R1:W-:Y:S04]  /*2e860*/  STL.64 [R1+0x128], R10 ;  /* 0x0001280a01007387 */ /* 0x0003e80000100a00 */
[----:B------:R-:W3:Y:S04]  /*2e870*/  LDL.LU R17, [R1+0x54] ;  /* 0x0000540001117983 */ /* 0x000ee80000300800 */
[----:B0-----:R-:W4:Y:S04]  /*2e880*/  LDL.LU R8, [R1+0x620] ;  /* 0x0006200001087983 */ /* 0x001f280000300800 */
[----:B------:R-:W5:Y:S04]  /*2e890*/  LDL.LU R9, [R1+0x624] ;  /* 0x0006240001097983 */ /* 0x000f680000300800 */
[----:B-1----:R-:W2:Y:S04]  /*2e8a0*/  LDL.LU R10, [R1+0x628] ;  /* 0x00062800010a7983 */ /* 0x002ea80000300800 */
[----:B------:R-:W2:Y:S04]  /*2e8b0*/  LDL.LU R11, [R1+0x62c] ;  /* 0x00062c00010b7983 */ /* 0x000ea80000300800 */
[----:B------:R-:W2:Y:S04]  /*2e8c0*/  LDL.LU R18, [R1+0x2e0] ;  /* 0x0002e00001127983 */ /* 0x000ea80000300800 */
[----:B------:R-:W2:Y:S01]  /*2e8d0*/  LDL.LU R19, [R1+0x2e4] ;  /* 0x0002e40001137983 */ /* 0x000ea20000300800 */
[----:B---3--:R-:W-:Y:S03]  /*2e8e0*/  HMMA.16816.F32 R12, R20, R16, R12 ;  /* 0x00000010140c723c */ /* 0x008fe6000000180c */
[----:B------:R-:W3:Y:S04]  /*2e8f0*/  LDL.LU R22, [R1+0x314] ;  /* 0x0003140001167983 */ /* 0x000ee80000300800 */
[----:B------:R-:W3:Y:S01]  /*2e900*/  LDL R23, [R1+0x4] ;  /* 0x0000040001177983 */ /* 0x000ee20000100800 */
[C---:B----4-:R-:W-:Y:S01]  /*2e910*/  FMUL R8, R7.reuse, R8 ;  /* 0x0000000807087220 */ /* 0x050fe20000400000 */
[----:B-----5:R-:W-:Y:S01]  /*2e920*/  FMUL R9, R7, R9 ;  /* 0x0000000907097220 */ /* 0x020fe20000400000 */
[----:B--2---:R-:W-:-:S13]  /*2e930*/  F2FP.F16.E4M3.UNPACK_B R20, R18.H1 ;  /* 0x00000012ff14723e */ /* 0x004fda00030006ff */
[----:B------:R-:W-:Y:S01]  /*2e940*/  STL.64 [R1+0xd0], R12 ;  /* 0x0000d00c01007387 */ /* 0x000fe20000100a00 */
[----:B------:R-:W-:-:S03]  /*2e950*/  F2FP.F16.E4M3.UNPACK_B R21, R19.H1 ;  /* 0x00000013ff15723e */ /* 0x000fc600030006ff */
[----:B------:R-:W-:Y:S04]  /*2e960*/  STL.64 [R1+0xd8], R14 ;  /* 0x0000d80e01007387 */ /* 0x000fe80000100a00 */
[----:B------:R-:W2:Y:S01]  /*2e970*/  LDL.LU R7, [R1+0x1a68] ;  /* 0x001a680001077983 */ /* 0x000ea20000300800 */
[C---:B------:R-:W-:Y:S01]  /*2e980*/  FMUL R10, R0.reuse, R10 ;  /* 0x0000000a000a7220 */ /* 0x040fe20000400000 */
[----:B------:R-:W-:Y:S02]  /*2e990*/  FMUL R11, R0, R11 ;  /* 0x0000000b000b7220 */ /* 0x000fe40000400000 */
[----:B------:R-:W-:Y:S04]  /*2e9a0*/  STL [R1+0x15c0], R0 ;  /* 0x0015c00001007387 */ /* 0x000fe80000100800 */
[----:B------:R0:W-:Y:S04]  /*2e9b0*/  STL.64 [R1+0x1a60], R20 ;  /* 0x001a601401007387 */ /* 0x0001e80000100a00 */
[----:B0-----:R-:W4:Y:S01]  /*2e9c0*/  LDL.LU R20, [R1+0x48] ;  /* 0x0000480001147983 */ /* 0x001f220000300800 */
[----:B------:R-:W-:-:S02]  /*2e9d0*/  IMAD.MOV.U32 R21, RZ, RZ, R2 ;  /* 0x000000ffff157224 */ /* 0x000fc400078e0002 */
[----:B------:R-:W-:Y:S01]  /*2e9e0*/  IMAD.MOV.U32 R16, RZ, RZ, R26 ;  /* 0x000000ffff107224 */ /* 0x000fe200078e001a */
[----:B------:R-:W5:Y:S01]  /*2e9f0*/  LDL.LU R0, [R1+0x330] ;  /* 0x0003300001007983 */ /* 0x000f620000300800 */
[----:B------:R-:W-:Y:S02]  /*2ea00*/  IMAD.MOV.U32 R17, RZ, RZ, R24 ;  /* 0x000000ffff117224 */ /* 0x000fe400078e0018 */
[----:B------:R-:W-:Y:S01]  /*2ea10*/  IMAD.MOV.U32 R18, RZ, RZ, R28 ;  /* 0x000000ffff127224 */ /* 0x000fe200078e001c */
[----:B------:R-:W5:Y:S01]  /*2ea20*/  LDL.LU R2, [R1+0x334] ;  /* 0x0003340001027983 */ /* 0x000f620000300800 */
[----:B------:R-:W-:Y:S02]  /*2ea30*/  IMAD.MOV.U32 R19, RZ, RZ, R6 ;  /* 0x000000ffff137224 */ /* 0x000fe400078e0006 */
[----:B------:R-:W-:Y:S01]  /*2ea40*/  IMAD.MOV.U32 R13, RZ, RZ, R3 ;  /* 0x000000ffff0d7224 */ /* 0x000fe200078e0003 */
[----:B------:R-:W2:Y:S01]  /*2ea50*/  LDL.LU R26, [R1+0x310] ;  /* 0x00031000011a7983 */ /* 0x000ea20000300800 */
[----:B------:R-:W-:-:S03]  /*2ea60*/  IMAD.MOV.U32 R14, RZ, RZ, R4 ;  /* 0x000000ffff0e7224 */ /* 0x000fc600078e0004 */
[----:B------:R-:W5:Y:S04]  /*2ea70*/  LDL.LU R24, [R1+0x324] ;  /* 0x0003240001187983 */ /* 0x000f680000300800 */
[----:B------:R-:W5:Y:S01]  /*2ea80*/  LDL.LU R6, [R1+0x320] ;  /* 0x0003200001067983 */ /* 0x000f620000300800 */
[----:B---3--:R-:W-:Y:S01]  /*2ea90*/  IMAD.MOV.U32 R12, RZ, RZ, R23 ;  /* 0x000000ffff0c7224 */ /* 0x008fe200078e0017 */
[----:B----4-:R-:W-:Y:S02]  /*2eaa0*/  HMMA.16816.F32 R16, R16, R20, R8 ;  /* 0x000000141010723c */ /* 0x010fe40000001808 */
[----:B------:R-:W3:Y:S04]  /*2eab0*/  LDL.LU.64 R20, [R1+0x1a60] ;  /* 0x001a600001147983 */ /* 0x000ee80000300a00 */
[----:B------:R-:W3:-:S15]  /*2eac0*/  LDL.LU R8, [R1+0xa0] ;  /* 0x0000a00001087983 */ /* 0x000ede0000300800 */
[----:B------:R-:W-:-:S02]  /*2ead0*/  NOP ;  /* 0x0000000000007918 */ /* 0x000fc40000000000 */
[----:B------:R2:W-:Y:S04]  /*2eae0*/  STL.64 [R1+0xc0], R16 ;  /* 0x0000c01001007387 */ /* 0x0005e80000100a00 */
[----:B------:R-:W-:Y:S04]  /*2eaf0*/  STL.64 [R1+0xc8], R18 ;  /* 0x0000c81201007387 */ /* 0x000fe80000100a00 */
[----:B------:R-:W3:Y:S04]  /*2eb00*/  LDL.LU R9, [R1+0xa4] ;  /* 0x0000a40001097983 */ /* 0x000ee80000300800 */
[----:B------:R-:W3:Y:S04]  /*2eb10*/  LDL.LU R10, [R1+0xa8] ;  /* 0x0000a800010a7983 */ /* 0x000ee80000300800 */
[----:B------:R-:W3:Y:S01]  /*2eb20*/  LDL.LU R11, [R1+0xac] ;  /* 0x0000ac00010b7983 */ /* 0x000ee20000300800 */
[----:B------:R-:W-:Y:S01]  /*2eb30*/  IMAD.MOV.U32 R15, RZ, RZ, R5 ;  /* 0x000000ffff0f7224 */ /* 0x000fe200078e0005 */
[----:B--2---:R-:W-:-:S02]  /*2eb40*/  F2FP.F16.E4M3.UNPACK_B R16, R26.H1 ;  /* 0x0000001aff10723e */ /* 0x004fc400030006ff */
[----:B------:R-:W-:-:S04]  /*2eb50*/  F2FP.F16.E4M3.UNPACK_B R17, R22.H1 ;  /* 0x00000016ff11723e */ /* 0x000fc800030006ff */
[----:B---3--:R-:W-:-:S15]  /*2eb60*/  HMMA.16816.F32 R8, R12, R20, R8 ;  /* 0x000000140c08723c */ /* 0x008fde0000001808 */
[----:B------:R-:W-:-:S08]  /*2eb70*/  NOP ;  /* 0x0000000000007918 */ /* 0x000fd00000000000 */
[----:B------:R-:W-:Y:S04]  /*2eb80*/  STL.64 [R1+0x90], R8 ;  /* 0x0000900801007387 */ /* 0x000fe80000100a00 */
[----:B------:R-:W-:Y:S04]  /*2eb90*/  STL.64 [R1+0x98], R10 ;  /* 0x0000980a01007387 */ /* 0x000fe80000100a00 */
[----:B------:R-:W-:Y:S04]  /*2eba0*/  STL [R1+0x48], R16 ;  /* 0x0000481001007387 */ /* 0x000fe80000100800 */
[----:B------:R0:W-:Y:S04]  /*2ebb0*/  STL.64 [R1+0x1a58], R16 ;  /* 0x001a581001007387 */ /* 0x0001e80000100a00 */
[----:B0-----:R-:W2:Y:S04]  /*2ebc0*/  LDL.LU R16, [R1+0x10] ;  /* 0x0000100001107983 */ /* 0x001ea80000300800 */
[----:B------:R-:W2:Y:S04]  /*2ebd0*/  LDL.LU R17, [R1+0x14] ;  /* 0x0000140001117983 */ /* 0x000ea80000300800 */
[----:B------:R-:W2:Y:S04]  /*2ebe0*/  LDL.LU R18, [R1+0x18] ;  /* 0x0000180001127983 */ /* 0x000ea80000300800 */
[----:B------:R-:W2:Y:S01]  /*2ebf0*/  LDL.LU R19, [R1+0x1c] ;  /* 0x00001c0001137983 */ /* 0x000ea20000300800 */
[----:B------:R-:W-:-:S02]  /*2ec00*/  IMAD.MOV.U32 R8, RZ, RZ, R27 ;  /* 0x000000ffff087224 */ /* 0x000fc400078e001b */
[----:B------:R-:W-:Y:S02]  /*2ec10*/  IMAD.MOV.U32 R9, RZ, RZ, R25 ;  /* 0x000000ffff097224 */ /* 0x000fe400078e0019 */
[----:B------:R-:W-:Y:S02]  /*2ec20*/  IMAD.MOV.U32 R10, RZ, RZ, R29 ;  /* 0x000000ffff0a7224 */ /* 0x000fe400078e001d */
[----:B------:R-:W-:Y:S01]  /*2ec30*/  IMAD.MOV.U32 R11, RZ, RZ, R7 ;  /* 0x000000ffff0b7224 */ /* 0x000fe200078e0007 */
[----:B------:R0:W-:Y:S04]  /*2ec40*/  STL [R1+0x19f8], R29 ;  /* 0x0019f81d01007387 */ /* 0x0001e80000100800 */
[----:B0-----:R-:W3:Y:S04]  /*2ec50*/  LDL.LU R29, [R1+0x4] ;  /* 0x00000400011d7983 */ /* 0x001ee80000300800 */
[----:B------:R0:W-:Y:S01]  /*2ec60*/  STL [R1+0x19fc], R7 ;  /* 0x0019fc0701007387 */ /* 0x0001e20000100800 */
[----:B--2---:R-:W-:Y:S03]  /*2ec70*/  HMMA.16816.F32 R8, R8, R20, R16 ;  /* 0x000000140808723c */ /* 0x004fe60000001810 */
[----:B------:R-:W2:Y:S04]  /*2ec80*/  LDL.LU.64 R16, [R1+0x1a58] ;  /* 0x001a580001107983 */ /* 0x000ea80000300a00 */
[----:B------:R-:W2:-:S15]  /*2ec90*/  LDL.LU R20, [R1+0xb0] ;  /* 0x0000b00001147983 */ /* 0x000e9e0000300800 */
[----:B------:R-:W-:-:S01]  /*2eca0*/  NOP ;  /* 0x0000000000007918 */ /* 0x000fc20000000000 */
[----:B------:R-:W-:Y:S04]  /*2ecb0*/  STL.64 [R1+0x400], R8 ;  /* 0x0004000801007387 */ /* 0x000fe80000100a00 */
[----:B------:R-:W-:Y:S04]  /*2ecc0*/  STL.64 [R1+0x408], R10 ;  /* 0x0004080a01007387 */ /* 0x000fe80000100a00 */
[----:B------:R-:W2:Y:S04]  /*2ecd0*/  LDL.LU R21, [R1+0xb4] ;  /* 0x0000b40001157983 */ /* 0x000ea80000300800 */
[----:B------:R-:W2:Y:S04]  /*2ece0*/  LDL.LU R22, [R1+0xb8] ;  /* 0x0000b80001167983 */ /* 0x000ea80000300800 */
[----:B------:R-:W2:Y:S02]  /*2ecf0*/  LDL.LU R23, [R1+0xbc] ;  /* 0x0000bc0001177983 */ /* 0x000ea40000300800 */
[----:B--2---:R-:W-:-:S15]  /*2ed00*/  HMMA.16816.F32 R12, R12, R16, R20 ;  /* 0x000000100c0c723c */ /* 0x004fde0000001814 */
[----:B------:R-:W-:-:S08]  /*2ed10*/  NOP ;  /* 0x0000000000007918 */ /* 0x000fd00000000000 */
[----:B------:R-:W-:Y:S04]  /*2ed20*/  STL.64 [R1+0x80], R12 ;  /* 0x0000800c01007387 */ /* 0x000fe80000100a00 */
[----:B------:R-:W-:Y:S04]  /*2ed30*/  STL [R1+0x88], R14 ;  /* 0x0000880e01007387 */ /* 0x000fe80000100800 */
[----:B------:R-:W2:Y:S04]  /*2ed40*/  LDL.LU R22, [R1+0x340] ;  /* 0x0003400001167983 */ /* 0x000ea80000300800 */
[----:B------:R-:W4:Y:S04]  /*2ed50*/  LDL.LU R23, [R1+0x344] ;  /* 0x0003440001177983 */ /* 0x000f280000300800 */
[----:B------:R-:W3:Y:S01]  /*2ed60*/  LDL.LU R19, [R1+0x350] ;  /* 0x0003500001137983 */ /* 0x000ee20000300800 */
[----:B------:R-:W-:Y:S01]  /*2ed70*/  IMAD.MOV.U32 R26, RZ, RZ, R15 ;  /* 0x000000ffff1a7224 */ /* 0x000fe200078e000f */
[----:B-----5:R-:W-:-:S02]  /*2ed80*/  F2FP.F16.E4M3.UNPACK_B R20, R6.H1 ;  /* 0x00000006ff14723e */ /* 0x020fc400030006ff */
[----:B------:R-:W5:Y:S01]  /*2ed90*/  LDL.LU R28, [R1+0x354] ;  /* 0x00035400011c7983 */ /* 0x000f620000300800 */
[----:B------:R-:W-:-:S03]  /*2eda0*/  F2FP.F16.E4M3.UNPACK_B R21, R24.H1 ;  /* 0x00000018ff15723e */ /* 0x000fc600030006ff */
[----:B------:R-:W-:Y:S01]  /*2edb0*/  STL [R1+0x1918], R26 ;  /* 0x0019181a01007387 */ /* 0x000fe20000100800 */
[----:B------:R-:W-:Y:S01]  /*2edc0*/  F2FP.F16.E4M3.UNPACK_B R16, R0.H1 ;  /* 0x00000000ff10723e */ /* 0x000fe200030006ff */
[----:B0-----:R-:W-:Y:S02]  /*2edd0*/  IMAD.MOV.U32 R7, RZ, RZ, R17 ;  /* 0x000000ffff077224 */ /* 0x001fe400078e0011 */
[----:B------:R-:W-:Y:S01]  /*2ede0*/  STL [R1+0x1a04], R27 ;  /* 0x001a041b01007387 */ /* 0x000fe20000100800 */
[----:B------:R-:W-:-:S03]  /*2edf0*/  F2FP.F16.E4M3.UNPACK_B R17, R2.H1 ;  /* 0x00000002ff11723e */ /* 0x000fc600030006ff */
[----:B------:R0:W-:Y:S04]  /*2ee00*/  STL [R1+0x1a00], R25 ;  /* 0x001a001901007387 */ /* 0x0001e80000100800 */
[----:B------:R-:W-:Y:S04]  /*2ee10*/  STL [R1+0x10], R20 ;  /* 0x0000101401007387 */ /* 0x000fe80000100800 */
[----:B------:R-:W2:Y:S04]  /*2ee20*/  LDL.LU R24, [R1+0x100] ;  /* 0x0001000001187983 */ /* 0x000ea80000300800 */
[----:B------:R-:W-:Y:S04]  /*2ee30*/  STL [R1+0x14], R21 ;  /* 0x0000141501007387 */ /* 0x000fe80000100800 */
[----:B0-----:R-:W2:Y:S04]  /*2ee40*/  LDL.LU R25, [R1+0x104] ;  /* 0x0001040001197983 */ /* 0x001ea80000300800 */
[----:B------:R-:W-:Y:S04]  /*2ee50*/  STL [R1+0x40], R16 ;  /* 0x0000401001007387 */ /* 0x000fe80000100800 */
[----:B------:R-:W4:Y:S04]  /*2ee60*/  LDL.LU R26, [R1+0x108] ;  /* 0x00010800011a7983 */ /* 0x000f280000300800 */
[----:B------:R-:W-:Y:S04]  /*2ee70*/  STL [R1+0x44], R17 ;  /* 0x0000441101007387 */ /* 0x000fe80000100800 */
[----:B---3--:R-:W-:Y:S04]  /*2ee80*/  STL [R1+0x1a50], R19 ;  /* 0x001a501301007387 */ /* 0x008fe80000100800 */
[----:B------:R0:W-:Y:S04]  /*2ee90*/  STL.64 [R1+0x1a48], R16 ;  /* 0x001a481001007387 */ /* 0x0001e80000100a00 */
[----:B0-----:R-:W3:Y:S04]  /*2eea0*/  LDL.LU R16, [R1+0xf0] ;  /* 0x0000f00001107983 */ /* 0x001ee80000300800 */
[----:B------:R-:W3:Y:S04]  /*2eeb0*/  LDL.LU R17, [R1+0xf4] ;  /* 0x0000f40001117983 */ /* 0x000ee80000300800 */
[----:B------:R-:W3:Y:S04]  /*2eec0*/  LDL.LU R18, [R1+0xf8] ;  /* 0x0000f80001127983 */ /* 0x000ee80000300800 */
[----:B------:R-:W3:Y:S04]  /*2eed0*/  LDL.LU R19, [R1+0xfc] ;  /* 0x0000fc0001137983 */ /* 0x000ee80000300800 */
[----:B------:R-:W4:Y:S01]  /*2eee0*/  LDL.LU R27, [R1+0x10c] ;  /* 0x00010c00011b7983 */ /* 0x000f220000300800 */
[----:B------:R-:W-:-:S02]  /*2eef0*/  IMAD.MOV.U32 R8, RZ, RZ, R29 ;  /* 0x000000ffff087224 */ /* 0x000fc400078e001d */
[----:B------:R-:W-:Y:S02]  /*2ef00*/  IMAD.MOV.U32 R9, RZ, RZ, R3 ;  /* 0x000000ffff097224 */ /* 0x000fe400078e0003 */
[----:B------:R-:W-:Y:S02]  /*2ef10*/  IMAD.MOV.U32 R10, RZ, RZ, R4 ;  /* 0x000000ffff0a7224 */ /* 0x000fe400078e0004 */
[----:B------:R-:W-:-:S07]  /*2ef20*/  IMAD.MOV.U32 R11, RZ, RZ, R5 ;  /* 0x000000ffff0b7224 */ /* 0x000fce00078e0005 */
[----:B---3--:R-:W-:Y:S01]  /*2ef30*/  HMMA.16816.F32 R8, R8, R20, R16 ;  /* 0x000000140808723c */ /* 0x008fe20000001810 */
[----:B----4-:R-:W-:Y:S04]  /*2ef40*/  STL.64 [R1+0x1a40], R26 ;  /* 0x001a401a01007387 */ /* 0x010fe80000100a00 */
[----:B--2---:R0:W-:Y:S04]  /*2ef50*/  STL.64 [R1+0x1a38], R24 ;  /* 0x001a381801007387 */ /* 0x0041e80000100a00 */
[----:B0-----:R-:W2:Y:S04]  /*2ef60*/  LDL.LU R24, [R1+0x110] ;  /* 0x0001100001187983 */ /* 0x001ea80000300800 */
[----:B------:R-:W2:Y:S04]  /*2ef70*/  LDL.LU R25, [R1+0x114] ;  /* 0x0001140001197983 */ /* 0x000ea80000300800 */
[----:B------:R-:W2:Y:S04]  /*2ef80*/  LDL.LU R26, [R1+0x118] ;  /* 0x00011800011a7983 */ /* 0x000ea80000300800 */
[----:B------:R-:W2:Y:S04]  /*2ef90*/  LDL.LU R27, [R1+0x11c] ;  /* 0x00011c00011b7983 */ /* 0x000ea80000300800 */
[----:B------:R-:W3:Y:S04]  /*2efa0*/  LDL.LU R19, [R1+0x1a50] ;  /* 0x001a500001137983 */ /* 0x000ee80000300800 */
[----:B------:R-:W4:Y:S04]  /*2efb0*/  LDL.LU.64 R16, [R1+0x1a48] ;  /* 0x001a480001107983 */ /* 0x000f280000300a00 */
[----:B------:R0:W-:Y:S04]  /*2efc0*/  STL.64 [R1+0x70], R8 ;  /* 0x0000700801007387 */ /* 0x0001e80000100a00 */
[----:B------:R1:W-:Y:S04]  /*2efd0*/  STL.64 [R1+0x78], R10 ;  /* 0x0000780a01007387 */ /* 0x0003e80000100a00 */
[----:B0-----:R-:W4:Y:S04]  /*2efe0*/  LDL.LU R8, [R1+0xe0] ;  /* 0x0000e00001087983 */ /* 0x001f280000300800 */
[----:B------:R-:W4:Y:S04]  /*2eff0*/  LDL.LU R9, [R1+0xe4] ;  /* 0x0000e40001097983 */ /* 0x000f280000300800 */
[----:B-1----:R-:W4:Y:S04]  /*2f000*/  LDL.LU R10, [R1+0xe8] ;  /* 0x0000e800010a7983 */ /* 0x002f280000300800 */
[----:B------:R-:W4:Y:S01]  /*2f010*/  LDL.LU R11, [R1+0xec] ;  /* 0x0000ec00010b7983 */ /* 0x000f220000300800 */
[----:B------:R-:W-:-:S02]  /*2f020*/  IMAD.MOV.U32 R12, RZ, RZ, R29 ;  /* 0x000000ffff0c7224 */ /* 0x000fc400078e001d */
[----:B------:R-:W-:Y:S01]  /*2f030*/  IMAD.MOV.U32 R13, RZ, RZ, R3 ;  /* 0x000000ffff0d7224 */ /* 0x000fe200078e0003 */
[----:B------:R-:W5:Y:S01]  /*2f040*/  LDL.LU R21, [R1+0x360] ;  /* 0x0003600001157983 */ /* 0x000f620000300800 */
[----:B------:R-:W-:Y:S02]  /*2f050*/  IMAD.MOV.U32 R14, RZ, RZ, R4 ;  /* 0x000000ffff0e7224 */ /* 0x000fe400078e0004 */
[----:B------:R-:W-:Y:S01]  /*2f060*/  IMAD.MOV.U32 R15, RZ, RZ, R5 ;  /* 0x000000ffff0f7224 */ /* 0x000fe200078e0005 */
[----:B------:R-:W5:Y:S01]  /*2f070*/  LDL.LU R6, [R1+0x364] ;  /* 0x0003640001067983 */ /* 0x000f620000300800 */
[----:B------:R-:W-:Y:S02]  /*2f080*/  F2FP.F16.E4M3.UNPACK_B R22, R22.H1 ;  /* 0x00000016ff16723e */ /* 0x000fe400030006ff */
[----:B------:R-:W-:-:S03]  /*2f090*/  F2FP.F16.E4M3.UNPACK_B R23, R23.H1 ;  /* 0x00000017ff17723e */ /* 0x000fc600030006ff */
[----:B----4-:R-:W-:Y:S07]  /*2f0a0*/  HMMA.16816.F32 R8, R12, R16, R8 ;  /* 0x000000100c08723c */ /* 0x010fee0000001808 */
[----:B---3--:R-:W-:-:S15]  /*2f0b0*/  F2FP.F16.E4M3.UNPACK_B R16, R19.H1 ;  /* 0x00000013ff10723e */ /* 0x008fde00030006ff */
[----:B------:R-:W-:-:S01]  /*2f0c0*/  NOP ;  /* 0x0000000000007918 */ /* 0x000fc20000000000 */
[----:B------:R0:W-:Y:S04]  /*2f0d0*/  STL.64 [R1+0xb0], R8 ;  /* 0x0000b00801007387 */ /* 0x0001e80000100a00 */
[----:B------:R1:W-:Y:S04]  /*2f0e0*/  STL.64 [R1+0xb8], R10 ;  /* 0x0000b80a01007387 */ /* 0x0003e80000100a00 */
[----:B------:R-:W3:Y:S01]  /*2f0f0*/  LDL.LU R0, [R1+0x370] ;  /* 0x0003700001007983 */ /* 0x000ee20000300800 */
[----:B0-----:R-:W-:-:S03]  /*2f100*/  IMAD.MOV.U32 R8, RZ, RZ, R29 ;  /* 0x000000ffff087224 */ /* 0x001fc600078e001d */
[----:B------:R-:W4:Y:S01]  /*2f110*/  LDL.LU R2, [R1+0x374] ;  /* 0x0003740001027983 */ /* 0x000f220000300800 */
[----:B------:R-:W-:Y:S02]  /*2f120*/  IMAD.MOV.U32 R9, RZ, RZ, R3 ;  /* 0x000000ffff097224 */ /* 0x000fe400078e0003 */
[----:B-1----:R-:W-:Y:S02]  /*2f130*/  IMAD.MOV.U32 R10, RZ, RZ, R4 ;  /* 0x000000ffff0a7224 */ /* 0x002fe400078e0004 */
[----:B------:R-:W-:Y:S01]  /*2f140*/  IMAD.MOV.U32 R11, RZ, RZ, R5 ;  /* 0x000000ffff0b7224 */ /* 0x000fe200078e0005 */
[----:B------:R-:W-:Y:S06]  /*2f150*/  STL [R1+0x38], R16 ;  /* 0x0000381001007387 */ /* 0x000fec0000100800 */
[----:B--2---:R-:W-:Y:S01]  /*2f160*/  HMMA.16816.F32 R8, R8, R22, R24 ;  /* 0x000000160808723c */ /* 0x004fe20000001818 */
[----:B------:R-:W2:Y:S04]  /*2f170*/  LDL.LU.64 R26, [R1+0x1a40] ;  /* 0x001a4000011a7983 */ /* 0x000ea80000300a00 */
[----:B------:R-:W2:Y:S01]  /*2f180*/  LDL.LU.64 R24, [R1+0x1a38] ;  /* 0x001a380001187983 */ /* 0x000ea20000300a00 */
[----:B-----5:R-:W-:-:S03]  /*2f190*/  F2FP.F16.E4M3.UNPACK_B R17, R28.H1 ;  /* 0x0000001cff11723e */ /* 0x020fc600030006ff */
[----:B------:R-:W-:Y:S04]  /*2f1a0*/  STL [R1+0x19ac], R22 ;  /* 0x0019ac1601007387 */ /* 0x000fe80000100800 */
[----:B------:R-:W-:Y:S10]  /*2f1b0*/  STL [R1+0x19a8], R23 ;  /* 0x0019a81701007387 */ /* 0x000ff40000100800 */
[----:B------:R-:W-:Y:S04]  /*2f1c0*/  STL.64 [R1+0xa0], R8 ;  /* 0x0000a00801007387 */ /* 0x000fe80000100a00 */
[----:B------:R2:W-:Y:S04]  /*2f1d0*/  STL.64 [R1+0xa8], R10 ;  /* 0x0000a80a01007387 */ /* 0x0005e80000100a00 */
[----:B------:R-:W5:Y:S01]  /*2f1e0*/  LDL.LU R18, [R1+0x380] ;  /* 0x0003800001127983 */ /* 0x000f620000300800 */
[----:B--2---:R-:W-:-:S15]  /*2f1f0*/  HMMA.16816.F32 R8, R12, R16, R24 ;  /* 0x000000100c08723c */ /* 0x004fde0000001818 */
[----:B------:R-:W-:-:S08]  /*2f200*/  NOP ;  /* 0x0000000000007918 */ /* 0x000fd00000000000 */
[----:B------:R-:W-:Y:S04]  /*2f210*/  STL.64 [R1+0xf0], R8 ;  /* 0x0000f00801007387 */ /* 0x000fe80000100a00 */
[----:B------:R-:W-:Y:S04]  /*2f220*/  STL.64 [R1+0xf8], R10 ;  /* 0x0000f80a01007387 */ /* 0x000fe80000100a00 */
[----:B------:R-:W5:Y:S04]  /*2f230*/  LDL.LU R19, [R1+0x384] ;  /* 0x0003840001137983 */ /* 0x000f680000300800 */
[----:B------:R-:W2:Y:S04]  /*2f240*/  LDL.LU R24, [R1+0x390] ;  /* 0x0003900001187983 */ /* 0x000ea80000300800 */
[----:B------:R-:W3:Y:S01]  /*2f250*/  LDL.LU R16, [R1+0x394] ;  /* 0x0003940001107983 */ /* 0x000ee20000300800 */
[----:B------:R-:W-:-:S03]  /*2f260*/  IMAD.MOV.U32 R28, RZ, RZ, R17 ;  /* 0x000000ffff1c7224 */ /* 0x000fc600078e0011 */
[----:B-----5:R-:W-:Y:S04]  /*2f270*/  STL.64 [R1+0x1a30], R18 ;  /* 0x001a301201007387 */ /* 0x020fe80000100a00 */
[----:B---3--:R0:W-:Y:S04]  /*2f280*/  STL [R1+0x1a28], R16 ;  /* 0x001a281001007387 */ /* 0x0081e80000100800 */
[----:B0-----:R-:W3:Y:S04]  /*2f290*/  LDL.LU R16, [R1+0x160] ;  /* 0x0001600001107983 */ /* 0x001ee80000300800 */
[----:B------:R-:W3:Y:S04]  /*2f2a0*/  LDL.LU R17, [R1+0x164] ;  /* 0x0001640001117983 */ /* 0x000ee80000300800 */
[----:B------:R-:W3:Y:S04]  /*2f2b0*/  LDL.LU R18, [R1+0x168] ;  /* 0x0001680001127983 */ /* 0x000ee80000300800 */
[----:B------:R-:W3:Y:S01]  /*2f2c0*/  LDL.LU R19, [R1+0x16c] ;  /* 0x00016c0001137983 */ /* 0x000ee20000300800 */
[----:B------:R-:W-:Y:S01]  /*2f2d0*/  F2FP.F16.E4M3.UNPACK_B R20, R21.H1 ;  /* 0x00000015ff14723e */ /* 0x000fe200030006ff */
[----:B------:R-:W-:Y:S01]  /*2f2e0*/  IMAD.MOV.U32 R8, RZ, RZ, R29 ;  /* 0x000000ffff087224 */ /* 0x000fe200078e001d */
[----:B------:R-:W-:Y:S01]  /*2f2f0*/  F2FP.F16.E4M3.UNPACK_B R21, R6.H1 ;  /* 0x00000006ff15723e */ /* 0x000fe200030006ff */
[----:B------:R-:W-:-:S02]  /*2f300*/  IMAD.MOV.U32 R9, RZ, RZ, R3 ;  /* 0x000000ffff097224 */ /* 0x000fc400078e0003 */
[----:B------:R-:W-:Y:S02]  /*2f310*/  IMAD.MOV.U32 R10, RZ, RZ, R4 ;  /* 0x000000ffff0a7224 */ /* 0x000fe400078e0004 */
[----:B------:R-:W-:Y:S01]  /*2f320*/  IMAD.MOV.U32 R11, RZ, RZ, R5 ;  /* 0x000000ffff0b7224 */ /* 0x000fe200078e0005 */
[----:B------:R-:W-:Y:S06]  /*2f330*/  STL [R1+0x19b0], R28 ;  /* 0x0019b01c01007387 */ /* 0x000fec0000100800 */
[----:B---3--:R-:W-:Y:S01]  /*2f340*/  HMMA.16816.F32 R8, R8, R20, R16 ;  /* 0x000000140808723c */ /* 0x008fe20000001810 */
[----:B------:R-:W3:Y:S04]  /*2f350*/  LDL.LU.64 R18, [R1+0x1a30] ;  /* 0x001a300001127983 */ /* 0x000ee80000300a00 */
[----:B------:R-:W5:-:S15]  /*2f360*/  LDL.LU R16, [R1+0x1a28] ;  /* 0x001a280001107983 */ /* 0x000f5e0000300800 */
[----:B------:R-:W-:-:S03]  /*2f370*/  NOP ;  /* 0x0000000000007918 */ /* 0x000fc60000000000 */
[----:B------:R0:W-:Y:S04]  /*2f380*/  STL.64 [R1+0xe0], R8 ;  /* 0x0000e00801007387 */ /* 0x0001e80000100a00 */
[----:B------:R1:W-:Y:S04]  /*2f390*/  STL.64 [R1+0xe8], R10 ;  /* 0x0000e80a01007387 */ /* 0x0003e80000100a00 */
[----:B0-----:R-:W2:Y:S04]  /*2f3a0*/  LDL.LU R8, [R1+0x150] ;  /* 0x0001500001087983 */ /* 0x001ea80000300800 */
[----:B------:R-:W2:Y:S04]  /*2f3b0*/  LDL.LU R9, [R1+0x154] ;  /* 0x0001540001097983 */ /* 0x000ea80000300800 */
[----:B-1----:R-:W2:Y:S04]  /*2f3c0*/  LDL.LU R10, [R1+0x158] ;  /* 0x00015800010a7983 */ /* 0x002ea80000300800 */
[----:B------:R-:W2:Y:S01]  /*2f3d0*/  LDL.LU R11, [R1+0x15c] ;  /* 0x00015c00010b7983 */ /* 0x000ea20000300800 */
[----:B------:R-:W-:-:S02]  /*2f3e0*/  F2FP.F16.E4M3.UNPACK_B R26, R0.H1 ;  /* 0x00000000ff1a723e */ /* 0x000fc400030006ff */
[----:B----4-:R-:W-:Y:S01]  /*2f3f0*/  F2FP.F16.E4M3.UNPACK_B R27, R2.H1 ;  /* 0x00000002ff1b723e */ /* 0x010fe200030006ff */
[----:B------:R-:W-:Y:S02]  /*2f400*/  STL [R1+0x19b4], R21 ;  /* 0x0019b41501007387 */ /* 0x000fe40000100800 */
[----:B------:R-:W-:Y:S02]  /*2f410*/  IMAD.MOV.U32 R22, RZ, RZ, R26 ;  /* 0x000000ffff167224 */ /* 0x000fe400078e001a */
[----:B------:R-:W-:Y:S02]  /*2f420*/  IMAD.MOV.U32 R23, RZ, RZ, R27 ;  /* 0x000000ffff177224 */ /* 0x000fe400078e001b */
[----:B--2---:R-:W-:-:S15]  /*2f430*/  HMMA.16816.F32 R8, R12, R26, R8 ;  /* 0x0000001a0c08723c */ /* 0x004fde0000001808 */
[----:B------:R-:W-:-:S08]  /*2f440*/  NOP ;  /* 0x0000000000007918 */ /* 0x000fd00000000000 */
[----:B------:R-:W-:Y:S04]  /*2f450*/  STL.64 [R1+0x110], R8 ;  /* 0x0001100801007387 */ /* 0x000fe80000100a00 */
[----:B------:R-:W-:Y:S04]  /*2f460*/  STL.64 [R1+0x118], R10 ;  /* 0x0001180a01007387 */ /* 0x000fe80000100a00 */
[----:B------:R-:W-:Y:S04]  /*2f470*/  STL.64 [R1+0x1a20], R22 ;  /* 0x001a201601007387 */ /* 0x000fe80000100a00 */
[----:B------:R0:W-:Y:S04]  /*2f480*/  STL [R1+0x1a18], R20 ;  /* 0x001a181401007387 */ /* 0x0001e80000100800 */
[----:B0-----:R-:W2:Y:S04]  /*2f490*/  LDL.LU R20, [R1+0x180] ;  /* 0x0001800001147983 */ /* 0x001ea80000300800 */
[----:B------:R-:W2:Y:S04]  /*2f4a0*/  LDL.LU R21, [R1+0x184] ;  /* 0x0001840001157983 */ /* 0x000ea80000300800 */
[----:B------:R-:W2:Y:S04]  /*2f4b0*/  LDL.LU R22, [R1+0x188] ;  /* 0x0001880001167983 */ /* 0x000ea80000300800 */
[----:B------:R-:W2:Y:S01]  /*2f4c0*/  LDL.LU R23, [R1+0x18c] ;  /* 0x00018c0001177983 */ /* 0x000ea20000300800 */
[----:B---3--:R-:W-:Y:S01]  /*2f4d0*/  F2FP.F16.E4M3.UNPACK_B R18, R18.H1 ;  /* 0x00000012ff12723e */ /* 0x008fe200030006ff */
[----:B------:R-:W-:Y:S01]  /*2f4e0*/  IMAD.MOV.U32 R8, RZ, RZ, R29 ;  /* 0x000000ffff087224 */ /* 0x000fe200078e001d */
[----:B------:R-:W-:Y:S01]  /*2f4f0*/  F2FP.F16.E4M3.UNPACK_B R19, R19.H1 ;  /* 0x00000013ff13723e */ /* 0x000fe200030006ff */
[----:B------:R-:W-:Y:S01]  /*2f500*/  IMAD.MOV.U32 R9, RZ, RZ, R3 ;  /* 0x000000ffff097224 */ /* 0x000fe200078e0003 */
[----:B------:R-:W3:Y:S01]  /*2f510*/  LDL.LU R17, [R1+0x3a0] ;  /* 0x0003a00001117983 */ /* 0x000ee20000300800 */
[----:B------:R-:W-:-:S02]  /*2f520*/  IMAD.MOV.U32 R10, RZ, RZ, R4 ;  /* 0x000000ffff0a7224 */ /* 0x000fc400078e0004 */
[----:B------:R-:W-:Y:S01]  /*2f530*/  IMAD.MOV.U32 R11, RZ, RZ, R5 ;  /* 0x000000ffff0b7224 */ /* 0x000fe200078e0005 */
[----:B------:R-:W4:Y:S04]  /*2f540*/  LDL.LU R6, [R1+0x3a4] ;  /* 0x0003a40001067983 */ /* 0x000f280000300800 */
[----:B------:R-:W4:Y:S04]  /*2f550*/  LDL.LU R0, [R1+0x3b0] ;  /* 0x0003b00001007983 */ /* 0x000f280000300800 */
[----:B------:R-:W4:Y:S01]  /*2f560*/  LDL.LU R2, [R1+0x3b4] ;  /* 0x0003b40001027983 */ /* 0x000f220000300800 */
[----:B--2---:R-:W-:Y:S03]  /*2f570*/  HMMA.16816.F32 R8, R8, R18, R20 ;  /* 0x000000120808723c */ /* 0x004fe60000001814 */
[----:B------:R-:W2:Y:S04]  /*2f580*/  LDL.LU.64 R22, [R1+0x1a20] ;  /* 0x001a200001167983 */ /* 0x000ea80000300a00 */
[----:B------:R-:W2:-:S15]  /*2f590*/  LDL.LU R20, [R1+0x1a18] ;  /* 0x001a180001147983 */ /* 0x000e9e0000300800 */
[----:B------:R-:W-:-:S01]  /*2f5a0*/  NOP ;  /* 0x0000000000007918 */ /* 0x000fc20000000000 */
[----:B------:R0:W-:Y:S04]  /*2f5b0*/  STL.64 [R1+0x100], R8 ;  /* 0x0001000801007387 */ /* 0x0001e80000100a00 */
[----:B------:R1:W-:Y:S04]  /*2f5c0*/  STL.64 [R1+0x108], R10 ;  /* 0x0001080a01007387 */ /* 0x0003e80000100a00 */
[----:B0-----:R-:W3:Y:S04]  /*2f5d0*/  LDL.LU R8, [R1+0x170] ;  /* 0x0001700001087983 */ /* 0x001ee80000300800 */
[----:B------:R-:W3:Y:S04]  /*2f5e0*/  LDL.LU R9, [R1+0x174] ;  /* 0x0001740001097983 */ /* 0x000ee80000300800 */
[----:B-1----:R-:W3:Y:S04]  /*2f5f0*/  LDL.LU R10, [R1+0x178] ;  /* 0x00017800010a7983 */ /* 0x002ee80000300800 */
[----:B------:R-:W3:Y:S01]  /*2f600*/  LDL.LU R11, [R1+0x17c] ;  /* 0x00017c00010b7983 */ /* 0x000ee20000300800 */
[----:B------:R-:W-:-:S02]  /*2f610*/  F2FP.F16.E4M3.UNPACK_B R24, R24.H1 ;  /* 0x00000018ff18723e */ /* 0x000fc400030006ff */
[----:B-----5:R-:W-:-:S03]  /*2f620*/  F2FP.F16.E4M3.UNPACK_B R25, R16.H1 ;  /* 0x00000010ff19723e */ /* 0x020fc600030006ff */
[----:B------:R-:W-:Y:S02]  /*2f630*/  IMAD.MOV.U32 R21, RZ, RZ, R24 ;  /* 0x000000ffff157224 */ /* 0x000fe400078e0018 */
[----:B------:R-:W-:Y:S02]  /*2f640*/  IMAD.MOV.U32 R28, RZ, RZ, R25 ;  /* 0x000000ffff1c7224 */ /* 0x000fe400078e0019 */
[----:B---3--:R-:W-:-:S15]  /*2f650*/  HMMA.16816.F32 R8, R12, R24, R8 ;  /* 0x000000180c08723c */ /* 0x008fde0000001808 */
[----:B------:R-:W-:-:S08]  /*2f660*/  NOP ;  /* 0x0000000000007918 */ /* 0x000fd00000000000 */
[----:B------:R0:W-:Y:S04]  /*2f670*/  STL.64 [R1+0x170], R8 ;  /* 0x0001700801007387 */ /* 0x0001e80000100a00 */
[----:B------:R-:W-:Y:S04]  /*2f680*/  STL.64 [R1+0x178], R10 ;  /* 0x0001780a01007387 */ /* 0x000fe80000100a00 */
[----:B------:R-:W3:Y:S04]  /*2f690*/  LDL.LU R24, [R1+0x190] ;  /* 0x0001900001187983 */ /* 0x000ee80000300800 */
[----:B------:R-:W3:Y:S04]  /*2f6a0*/  LDL.LU R25, [R1+0x194] ;  /* 0x0001940001197983 */ /* 0x000ee80000300800 */
[----:B------:R-:W5:Y:S04]  /*2f6b0*/  LDL.LU R26, [R1+0x198] ;  /* 0x00019800011a7983 */ /* 0x000f680000300800 */
[----:B------:R-:W5:Y:S01]  /*2f6c0*/  LDL.LU R27, [R1+0x19c] ;  /* 0x00019c00011b7983 */ /* 0x000f620000300800 */
[----:B------:R-:W-:Y:S01]  /*2f6d0*/  F2FP.F16.E4M3.UNPACK_B R16, R17.H1 ;  /* 0x00000011ff10723e */ /* 0x000fe200030006ff */
[----:B0-----:R-:W-:-:S02]  /*2f6e0*/  IMAD.MOV.U32 R8, RZ, RZ, R29 ;  /* 0x000000ffff087224 */ /* 0x001fc400078e001d */
[----:B-----5:R-:W-:Y:S04]  /*2f6f0*/  STL.64 [R1+0x1a10], R26 ;  /* 0x001a101a01007387 */ /* 0x020fe80000100a00 */
[----:B---3--:R0:W-:Y:S04]  /*2f700*/  STL.64 [R1+0x1a08], R24 ;  /* 0x001a081801007387 */ /* 0x0081e80000100a00 */
[----:B0-----:R-:W3:Y:S04]  /*2f710*/  LDL.LU R24, [R1+0x1a0] ;  /* 0x0001a00001187983 */ /* 0x001ee80000300800 */
[----:B------:R-:W3:Y:S04]  /*2f720*/  LDL.LU R25, [R1+0x1a4] ;  /* 0x0001a40001197983 */ /* 0x000ee80000300800 */
[----:B------:R-:W3:Y:S04]  /*2f730*/  LDL.LU R26, [R1+0x1a8] ;  /* 0x0001a800011a7983 */ /* 0x000ee80000300800 */
[----:B------:R-:W3:Y:S01]  /*2f740*/  LDL.LU R27, [R1+0x1ac] ;  /* 0x0001ac00011b7983 */ /* 0x000ee20000300800 */
[----:B----4-:R-:W-:Y:S01]  /*2f750*/  F2FP.F16.E4M3.UNPACK_B R17, R6.H1 ;  /* 0x00000006ff11723e */ /* 0x010fe200030006ff */
[----:B------:R-:W-:-:S02]  /*2f760*/  IMAD.MOV.U32 R9, RZ, RZ, R3 ;  /* 0x000000ffff097224 */ /* 0x000fc400078e0003 */
[----:B------:R-:W-:Y:S02]  /*2f770*/  IMAD.MOV.U32 R10, RZ, RZ, R4 ;  /* 0x000000ffff0a7224 */ /* 0x000fe400078e0004 */
[----:B------:R-:W-:Y:S01]  /*2f780*/  IMAD.MOV.U32 R11, RZ, RZ, R5 ;  /* 0x000000ffff0b7224 */ /* 0x000fe200078e0005 */
[----:B------:R-:W-:Y:S01]  /*2f790*/  F2FP.F16.E4M3.UNPACK_B R6, R0.H1 ;  /* 0x00000000ff06723e */ /* 0x000fe200030006ff */
[----:B--2---:R-:W-:Y:S01]  /*2f7a0*/  STL.64 [R1+0x19c0], R22 ;  /* 0x0019c01601007387 */ /* 0x004fe20000100a00 */
[----:B------:R-:W-:-:S03]  /*2f7b0*/  F2FP.F16.E4M3.UNPACK_B R0, R2.H1 ;  /* 0x00000002ff00723e */ /* 0x000fc600030006ff */
[----:B------:R0:W-:Y:S04]  /*2f7c0*/  STL.64 [R1+0x19b8], R20 ;  /* 0x0019b81401007387 */ /* 0x0001e80000100a00 */
[----:B0-----:R-:W2:Y:S04]  /*2f7d0*/  LDL.LU R20, [R1+0x1d0] ;  /* 0x0001d00001147983 */ /* 0x001ea80000300800 */
[----:B------:R0:W-:Y:S04]  /*2f7e0*/  STL [R1+0x60], R6 ;  /* 0x0000600601007387 */ /* 0x0001e80000100800 */
[----:B------:R1:W-:Y:S04]  /*2f7f0*/  STL [R1+0x64], R0 ;  /* 0x0000640001007387 */ /* 0x0003e80000100800 */
[----:B------:R-:W2:Y:S04]  /*2f800*/  LDL.LU R21, [R1+0x1d4] ;  /* 0x0001d40001157983 */ /* 0x000ea80000300800 */
[----:B------:R-:W2:Y:S04]  /*2f810*/  LDL.LU R22, [R1+0x1d8] ;  /* 0x0001d80001167983 */ /* 0x000ea80000300800 */
[----:B------:R-:W2:Y:S04]  /*2f820*/  LDL.LU R23, [R1+0x1dc] ;  /* 0x0001dc0001177983 */ /* 0x000ea80000300800 */
[----:B------:R-:W4:Y:S04]  /*2f830*/  LDL.LU R2, [R1+0x3f0] ;  /* 0x0003f00001027983 */ /* 0x000f280000300800 */
[----:B0-----:R-:W5:Y:S01]  /*2f840*/  LDL.LU R6, [R1+0x3f4] ;  /* 0x0003f40001067983 */ /* 0x001f620000300800 */
[----:B---3--:R-:W-:Y:S03]  /*2f850*/  HMMA.16816.F32 R8, R8, R16, R24 ;  /* 0x000000100808723c */ /* 0x008fe60000001818 */
[----:B------:R-:W3:Y:S04]  /*2f860*/  LDL.LU.64 R26, [R1+0x1a10] ;  /* 0x001a1000011a7983 */ /* 0x000ee80000300a00 */
[----:B------:R-:W3:-:S15]  /*2f870*/  LDL.LU.64 R24, [R1+0x1a08] ;  /* 0x001a080001187983 */ /* 0x000ede0000300a00 */
[----:B------:R-:W-:-:S01]  /*2f880*/  NOP ;  /* 0x0000000000007918 */ /* 0x000fc20000000000 */
[----:B------:R0:W-:Y:S01]  /*2f890*/  STL.64 [R1+0x160], R8 ;  /* 0x0001600801007387 */ /* 0x0001e20000100a00 */
[----:B-1----:R-:W-:-:S03]  /*2f8a0*/  IMAD.MOV.U32 R0, RZ, RZ, R11 ;  /* 0x000000ffff007224 */ /* 0x002fc600078e000b */
[----:B------:R1:W-:Y:S04]  /*2f8b0*/  STL [R1+0x168], R10 ;  /* 0x0001680a01007387 */ /* 0x0003e80000100800 */
[----:B0-----:R-:W2:Y:S04]  /*2f8c0*/  LDL.LU R8, [R1+0x3c0] ;  /* 0x0003c00001087983 */ /* 0x001ea80000300800 */
[----:B------:R-:W4:Y:S04]  /*2f8d0*/  LDL.LU R9, [R1+0x3c4] ;  /* 0x0003c40001097983 */ /* 0x000f280000300800 */
[----:B-1----:R-:W5:Y:S04]  /*2f8e0*/  LDL.LU R10, [R1+0x3d0] ;  /* 0x0003d000010a7983 */ /* 0x002f680000300800 */
[----:B------:R-:W5:Y:S04]  /*2f8f0*/  LDL.LU R11, [R1+0x3d4] ;  /* 0x0003d400010b7983 */ /* 0x000f680000300800 */
[----:B------:R0:W-:Y:S04]  /*2f900*/  STL.64 [R1+0x1960], R18 ;  /* 0x0019601201007387 */ /* 0x0001e80000100a00 */
[----:B0-----:R-:W3:Y:S04]  /*2f910*/  LDL.64 R18, [R1+0x60] ;  /* 0x0000600001127983 */ /* 0x001ee80000100a00 */
[----:B------:R-:W-:Y:S04]  /*2f920*/  STL.64 [R1+0x1958], R16 ;  /* 0x0019581001007387 */ /* 0x000fe80000100a00 */
[----:B------:R-:W-:Y:S01]  /*2f930*/  STL [R1+0x18b8], R0 ;  /* 0x0018b80001007387 */ /* 0x000fe20000100800 */
[----:B---3--:R-:W-:Y:S03]  /*2f940*/  HMMA.16816.F32 R12, R12, R18, R24 ;  /* 0x000000120c0c723c */ /* 0x008fe60000001818 */
[----:B------:R-:W3:Y:S04]  /*2f950*/  LDL.LU R27, [R1+0x1a04] ;  /* 0x001a0400011b7983 */ /* 0x000ee80000300800 */
[----:B------:R-:W2:Y:S01]  /*2f960*/  LDL.LU R25, [R1+0x1a00] ;  /* 0x001a000001197983 */ /* 0x000ea20000300800 */
[----:B------:R-:W-:-:S03]  /*2f970*/  IMAD.MOV.U32 R24, RZ, RZ, R19 ;  /* 0x000000ffff187224 */ /* 0x000fc600078e0013 */
[----:B---3--:R-:W-:-:S12]  /*2f980*/  STL [R1+0x19f0], R27 ;  /* 0x0019f01b01007387 */ /* 0x008fd80000100800 */
[----:B------:R-:W-:Y:S04]  /*2f990*/  STL.64 [R1+0x1a0], R12 ;  /* 0x0001a00c01007387 */ /* 0x000fe80000100a00 */
[----:B------:R-:W-:Y:S04]  /*2f9a0*/  STL.64 [R1+0x1a8], R14 ;  /* 0x0001a80e01007387 */ /* 0x000fe80000100a00 */
[----:B--2---:R0:W-:Y:S04]  /*2f9b0*/  STL.64 [R1+0x19e8], R24 ;  /* 0x0019e81801007387 */ /* 0x0041e80000100a00 */
[----:B0-----:R-:W2:Y:S04]  /*2f9c0*/  LDL.LU R24, [R1+0x260] ;  /* 0x0002600001187983 */ /* 0x001ea80000300800 */
[----:B------:R-:W2:Y:S04]  /*2f9d0*/  LDL.LU R25, [R1+0x264] ;  /* 0x0002640001197983 */ /* 0x000ea80000300800 */
[----:B------:R-:W2:Y:S04]  /*2f9e0*/  LDL.LU R26, [R1+0x268] ;  /* 0x00026800011a7983 */ /* 0x000ea80000300800 */
[----:B------:R-:W2:Y:S01]  /*2f9f0*/  LDL.LU R27, [R1+0x26c] ;  /* 0x00026c00011b7983 */ /* 0x000ea20000300800 */
[----:B------:R-:W-:Y:S01]  /*2fa00*/  F2FP.F16.E4M3.UNPACK_B R18, R8.H1 ;  /* 0x00000008ff12723e */ /* 0x000fe200030006ff */
[----:B------:R-:W-:Y:S01]  /*2fa10*/  IMAD.MOV.U32 R8, RZ, RZ, R29 ;  /* 0x000000ffff087224 */ /* 0x000fe200078e001d */
[----:B----4-:R-:W-:Y:S01]  /*2fa20*/  F2FP.F16.E4M3.UNPACK_B R19, R9.H1 ;  /* 0x00000009ff13723e */ /* 0x010fe200030006ff */
[----:B------:R-:W-:Y:S01]  /*2fa30*/  IMAD.MOV.U32 R9, RZ, RZ, R3 ;  /* 0x000000ffff097224 */ /* 0x000fe200078e0003 */
[----:B-----5:R-:W-:Y:S01]  /*2fa40*/  F2FP.F16.E4M3.UNPACK_B R16, R10.H1 ;  /* 0x0000000aff10723e */ /* 0x020fe200030006ff */
[----:B------:R-:W-:Y:S01]  /*2fa50*/  IMAD.MOV.U32 R10, RZ, RZ, R4 ;  /* 0x000000ffff0a7224 */ /* 0x000fe200078e0004 */
[----:B------:R-:W-:Y:S01]  /*2fa60*/  F2FP.F16.E4M3.UNPACK_B R17, R11.H1 ;  /* 0x0000000bff11723e */ /* 0x000fe200030006ff */
[----:B------:R-:W-:-:S02]  /*2fa70*/  IMAD.MOV.U32 R11, RZ, RZ, R5 ;  /* 0x000000ffff0b7224 */ /* 0x000fc400078e0005 */
[----:B------:R-:W-:Y:S02]  /*2fa80*/  IMAD.MOV.U32 R12, RZ, RZ, R29 ;  /* 0x000000ffff0c7224 */ /* 0x000fe400078e001d */
[----:B------:R-:W-:Y:S02]  /*2fa90*/  IMAD.MOV.U32 R13, RZ, RZ, R3 ;  /* 0x000000ffff0d7224 */ /* 0x000fe400078e0003 */
[----:B------:R-:W-:Y:S02]  /*2faa0*/  IMAD.MOV.U32 R14, RZ, RZ, R4 ;  /* 0x000000ffff0e7224 */ /* 0x000fe400078e0004 */
[----:B------:R-:W-:Y:S01]  /*2fab0*/  IMAD.MOV.U32 R15, RZ, RZ, R5 ;  /* 0x000000ffff0f7224 */ /* 0x000fe200078e0005 */
[----:B------:R-:W-:Y:S01]  /*2fac0*/  STL [R1+0x20], R18 ;  /* 0x0000201201007387 */ /* 0x000fe20000100800 */
[----:B------:R-:W-:-:S03]  /*2fad0*/  IMAD.MOV.U32 R0, RZ, RZ, R19 ;  /* 0x000000ffff007224 */ /* 0x000fc600078e0013 */
[----:B------:R-:W-:Y:S04]  /*2fae0*/  STL [R1+0x58], R16 ;  /* 0x0000581001007387 */ /* 0x000fe80000100800 */
[----:B------:R0:W-:Y:S01]  /*2faf0*/  STL [R1+0x5c], R17 ;  /* 0x00005c1101007387 */ /* 0x0001e20000100800 */
[----:B--2---:R-:W-:Y:S03]  /*2fb00*/  HMMA.16816.F32 R24, R8, R18, R24 ;  /* 0x000000120818723c */ /* 0x004fe60000001818 */
[----:B------:R-:W2:Y:S03]  /*2fb10*/  LDL.LU R11, [R1+0x3e0] ;  /* 0x0003e000010b7983 */ /* 0x000ea60000300800 */
[----:B0-----:R-:W-:-:S15]  /*2fb20*/  HMMA.16816.F32 R16, R12, R16, R20 ;  /* 0x000000100c10723c */ /* 0x001fde0000001814 */
[----:B------:R-:W-:-:S02]  /*2fb30*/  NOP ;  /* 0x0000000000007918 */ /* 0x000fc40000000000 */
[----:B------:R0:W-:Y:S04]  /*2fb40*/  STL.64 [R1+0x190], R24 ;  /* 0x0001901801007387 */ /* 0x0001e80000100a00 */
[----:B------:R1:W-:Y:S04]  /*2fb50*/  STL.64 [R1+0x198], R26 ;  /* 0x0001981a01007387 */ /* 0x0003e80000100a00 */
[----:B------:R-:W3:Y:S04]  /*2fb60*/  LDL.LU R15, [R1+0x3e4] ;  /* 0x0003e400010f7983 */ /* 0x000ee80000300800 */
[----:B------:R-:W-:Y:S04]  /*2fb70*/  STL.64 [R1+0x1d0], R16 ;  /* 0x0001d01001007387 */ /* 0x000fe80000100a00 */
[----:B------:R4:W-:Y:S04]  /*2fb80*/  STL.64 [R1+0x1d8], R18 ;  /* 0x0001d81201007387 */ /* 0x0009e80000100a00 */
[----:B0-----:R-:W5:Y:S04]  /*2fb90*/  LDL.LU R24, [R1+0x280] ;  /* 0x0002800001187983 */ /* 0x001f680000300800 */
[----:B------:R-:W5:Y:S04]  /*2fba0*/  LDL.LU R25, [R1+0x284] ;  /* 0x0002840001197983 */ /* 0x000f680000300800 */
[----:B-1----:R-:W5:Y:S04]  /*2fbb0*/  LDL.LU R26, [R1+0x288] ;  /* 0x00028800011a7983 */ /* 0x002f680000300800 */
[----:B------:R-:W5:Y:S04]  /*2fbc0*/  LDL.LU R27, [R1+0x28c] ;  /* 0x00028c00011b7983 */ /* 0x000f680000300800 */
[----:B----4-:R-:W4:Y:S04]  /*2fbd0*/  LDL.LU R18, [R1+0x40] ;  /* 0x0000400001127983 */ /* 0x010f280000300800 */
[----:B------:R-:W4:Y:S04]  /*2fbe0*/  LDL.LU R19, [R1+0x44] ;  /* 0x0000440001137983 */ /* 0x000f280000300800 */
[----:B------:R-:W2:Y:S04]  /*2fbf0*/  LDL.LU R16, [R1+0x10] ;  /* 0x0000100001107983 */ /* 0x000ea80000300800 */
[----:B------:R-:W2:Y:S01]  /*2fc00*/  LDL.LU R17, [R1+0x14] ;  /* 0x0000140001117983 */ /* 0x000ea20000300800 */
[----:B------:R-:W-:-:S02]  /*2fc10*/  F2FP.F16.E4M3.UNPACK_B R6, R6.H1 ;  /* 0x00000006ff06723e */ /* 0x000fc400030006ff */
[----:B------:R-:W-:Y:S01]  /*2fc20*/  F2FP.F16.E4M3.UNPACK_B R2, R2.H1 ;  /* 0x00000002ff02723e */ /* 0x000fe200030006ff */
[----:B----4-:R0:W-:Y:S04]  /*2fc30*/  STL.64 [R1+0x19d0], R18 ;  /* 0x0019d01201007387 */ /* 0x0101e80000100a00 */
[----:B0-----:R-:W4:Y:S01]  /*2fc40*/  LDL.LU R18, [R1+0x48] ;  /* 0x0000480001127983 */ /* 0x001f220000300800 */
[----:B------:R-:W-:-:S03]  /*2fc50*/  IMAD.MOV.U32 R19, RZ, RZ, R7 ;  /* 0x000000ffff137224 */ /* 0x000fc600078e0007 */
[----:B------:R-:W4:Y:S04]  /*2fc60*/  LDL.LU R7, [R1+0x19fc] ;  /* 0x0019fc0001077983 */ /* 0x000f280000300800 */
[----:B--2---:R0:W-:Y:S04]  /*2fc70*/  STL.64 [R1+0x19c8], R16 ;  /* 0x0019c81001007387 */ /* 0x0041e80000100a00 */
[----:B------:R-:W2:Y:S04]  /*2fc80*/  LDL.LU R20, [R1+0x240] ;  /* 0x0002400001147983 */ /* 0x000ea80000300800 */
[----:B------:R-:W2:Y:S04]  /*2fc90*/  LDL.LU R21, [R1+0x244] ;  /* 0x0002440001157983 */ /* 0x000ea80000300800 */
[----:B------:R-:W3:Y:S04]  /*2fca0*/  LDL.LU R22, [R1+0x248] ;  /* 0x0002480001167983 */ /* 0x000ee80000300800 */
[----:B------:R-:W3:Y:S01]  /*2fcb0*/  LDL.LU R23, [R1+0x24c] ;  /* 0x00024c0001177983 */ /* 0x000ee20000300800 */
[----:B0-----:R-:W-:Y:S01]  /*2fcc0*/  F2FP.F16.E4M3.UNPACK_B R16, R11.H1 ;  /* 0x0000000bff10723e */ /* 0x001fe200030006ff */
[----:B------:R-:W-:-:S02]  /*2fcd0*/  IMAD.MOV.U32 R11, RZ, RZ, R5 ;  /* 0x000000ffff0b7224 */ /* 0x000fc400078e0005 */
[----:B------:R-:W-:-:S07]  /*2fce0*/  IMAD.MOV.U32 R3, RZ, RZ, R6 ;  /* 0x000000ffff037224 */ /* 0x000fce00078e0006 */
[----:B-----5:R-:W-:Y:S01]  /*2fcf0*/  HMMA.16816.F32 R8, R8, R2, R24 ;  /* 0x000000020808723c */ /* 0x020fe20000001818 */
[----:B---3--:R-:W-:Y:S04]  /*2fd00*/  STL.64 [R1+0x19e0], R22 ;  /* 0x0019e01601007387 */ /* 0x008fe80000100a00 */
[----:B--2---:R0:W-:Y:S04]  /*2fd10*/  STL.64 [R1+0x19d8], R20 ;  /* 0x0019d81401007387 */ /* 0x0041e80000100a00 */
[----:B0-----:R-:W4:Y:S04]  /*2fd20*/  LDL.LU R20, [R1+0x250] ;  /* 0x0002500001147983 */ /* 0x001f280000300800 */
[----:B------:R-:W4:Y:S04]  /*2fd30*/  LDL.LU R21, [R1+0x254] ;  /* 0x0002540001157983 */ /* 0x000f280000300800 */
[----:B------:R-:W4:Y:S04]  /*2fd40*/  LDL.LU R22, [R1+0x258] ;  /* 0x0002580001167983 */ /* 0x000f280000300800 */
[----:B------:R-:W4:Y:S04]  /*2fd50*/  LDL.LU R23, [R1+0x25c] ;  /* 0x00025c0001177983 */ /* 0x000f280000300800 */
[----:B------:R-:W-:Y:S04]  /*2fd60*/  STL [R1+0x50], R16 ;  /* 0x0000501001007387 */ /* 0x000fe80000100800 */
[----:B------:R-:W2:Y:S04]  /*2fd70*/  LDL.LU R29, [R1+0x19f8] ;  /* 0x0019f800011d7983 */ /* 0x000ea80000300800 */
[----:B------:R-:W3:Y:S04]  /*2fd80*/  LDL.LU R4, [R1+0x19f4] ;  /* 0x0019f40001047983 */ /* 0x000ee80000300800 */
[----:B------:R-:W5:Y:S04]  /*2fd90*/  LDL.LU R27, [R1+0x19f0] ;  /* 0x0019f000011b7983 */ /* 0x000f680000300800 */
[----:B------:R-:W4:Y:S04]  /*2fda0*/  LDL.LU.64 R24, [R1+0x19e8] ;  /* 0x0019e80001187983 */ /* 0x000f280000300a00 */
[----:B------:R0:W-:Y:S04]  /*2fdb0*/  STL.64 [R1+0x150], R8 ;  /* 0x0001500801007387 */ /* 0x0001e80000100a00 */
[----:B------:R1:W-:Y:S04]  /*2fdc0*/  STL.64 [R1+0x158], R10 ;  /* 0x0001580a01007387 */ /* 0x0003e80000100a00 */
[----:B0-----:R-:W4:Y:S04]  /*2fdd0*/  LDL.LU R8, [R1+0x270] ;  /* 0x0002700001087983 */ /* 0x001f280000300800 */
[----:B------:R-:W4:Y:S04]  /*2fde0*/  LDL.LU R9, [R1+0x274] ;  /* 0x0002740001097983 */ /* 0x000f280000300800 */
[----:B-1----:R-:W4:Y:S01]  /*2fdf0*/  LDL.LU R10, [R1+0x278] ;  /* 0x00027800010a7983 */ /* 0x002f220000300800 */
[----:B------:R-:W-:Y:S01]  /*2fe00*/  F2FP.F16.E4M3.UNPACK_B R17, R15.H1 ;  /* 0x0000000fff11723e */ /* 0x000fe200030006ff */
[----:B------:R-:W-:-:S04]  /*2fe10*/  IMAD.MOV.U32 R15, RZ, RZ, R5 ;  /* 0x000000ffff0f7224 */ /* 0x000fc800078e0005 */
[----:B------:R-:W-:Y:S02]  /*2fe20*/  IMAD.MOV.U32 R26, RZ, RZ, R17 ;  /* 0x000000ffff1a7224 */ /* 0x000fe400078e0011 */
[----:B---3--:R-:W-:Y:S02]  /*2fe30*/  IMAD.MOV.U32 R11, RZ, RZ, R4 ;  /* 0x000000ffff0b7224 */ /* 0x008fe400078e0004 */
[----:B--2---:R-:W-:Y:S02]  /*2fe40*/  IMAD.MOV.U32 R6, RZ, RZ, R29 ;  /* 0x000000ffff067224 */ /* 0x004fe400078e001d */
[----:B-----5:R-:W-:Y:S02]  /*2fe50*/  IMAD.MOV.U32 R4, RZ, RZ, R27 ;  /* 0x000000ffff047224 */ /* 0x020fe400078e001b */
[----:B----4-:R-:W-:Y:S01]  /*2fe60*/  IMAD.MOV.U32 R5, RZ, RZ, R25 ;  /* 0x000000ffff057224 */ /* 0x010fe200078e0019 */
[----:B------:R-:W-:Y:S01]  /*2fe70*/  HMMA.16816.F32 R8, R12, R16, R8 ;  /* 0x000000100c08723c */ /* 0x000fe20000001808 */
[----:B------:R-:W2:Y:S05]  /*2fe80*/  LDL.LU R12, [R1+0x230] ;  /* 0x00023000010c7983 */ /* 0x000eaa0000300800 */
[----:B------:R-:W-:-:S15]  /*2fe90*/  HMMA.16816.F32 R16, R4, R18, R20 ;  /* 0x000000120410723c */ /* 0x000fde0000001814 */
[----:B------:R-:W-:-:S02]  /*2fea0*/  NOP ;  /* 0x0000000000007918 */ /* 0x000fc40000000000 */
[----:B------:R-:W-:Y:S04]  /*2feb0*/  STL.64 [R1+0x180], R8 ;  /* 0x0001800801007387 */ /* 0x000fe80000100a00 */
[----:B------:R-:W-:Y:S04]  /*2fec0*/  STL.64 [R1+0x188], R10 ;  /* 0x0001880a01007387 */ /* 0x000fe80000100a00 */
[----:B------:R-:W2:Y:S04]  /*2fed0*/  LDL.LU R13, [R1+0x234] ;  /* 0x00023400010d7983 */ /* 0x000ea80000300800 */
[----:B------:R-:W2:Y:S04]  /*2fee0*/  LDL.LU R14, [R1+0x238] ;  /* 0x00023800010e7983 */ /* 0x000ea80000300800 */
[----:B------:R-:W2:Y:S04]  /*2fef0*/  LDL.LU R15, [R1+0x23c] ;  /* 0x00023c00010f7983 */ /* 0x000ea80000300800 */
[----:B------:R-:W3:Y:S04]  /*2ff00*/  LDL.LU.64 R22, [R1+0x19e0] ;  /* 0x0019e00001167983 */ /* 0x000ee80000300a00 */
[----:B------:R-:W3:Y:S04]  /*2ff10*/  LDL.LU.64 R20, [R1+0x19d8] ;  /* 0x0019d80001147983 */ /* 0x000ee80000300a00 */
[----:B------:R-:W-:Y:S04]  /*2ff20*/  STL.64 [R1+0x300], R16 ;  /* 0x0003001001007387 */ /* 0x000fe80000100a00 */
[----:B------:R0:W-:Y:S04]  /*2ff30*/  STL.64 [R1+0x308], R18 ;  /* 0x0003081201007387 */ /* 0x0001e80000100a00 */
[----:B0-----:R-:W2:Y:S04]  /*2ff40*/  LDL.LU.64 R18, [R1+0x19d0] ;  /* 0x0019d00001127983 */ /* 0x001ea80000300a00 */
[----:B------:R-:W3:Y:S01]  /*2ff50*/  LDL.LU.64 R16, [R1+0x19c8] ;  /* 0x0019c80001107983 */ /* 0x000ee20000300a00 */
[----:B------:R-:W-:-:S02]  /*2ff60*/  IMAD.MOV.U32 R8, RZ, RZ, R27 ;  /* 0x000000ffff087224 */ /* 0x000fc400078e001b */
[----:B------:R-:W-:Y:S02]  /*2ff70*/  IMAD.MOV.U32 R9, RZ, RZ, R25 ;  /* 0x000000ffff097224 */ /* 0x000fe400078e0019 */
[----:B------:R-:W-:Y:S02]  /*2ff80*/  IMAD.MOV.U32 R10, RZ, RZ, R29 ;  /* 0x000000ffff0a7224 */ /* 0x000fe400078e001d */
[----:B------:R-:W-:-:S07]  /*2ff90*/  IMAD.MOV.U32 R11, RZ, RZ, R7 ;  /* 0x000000ffff0b7224 */ /* 0x000fce00078e0007 */
[----:B---3--:R-:W-:Y:S01]  /*2ffa0*/  HMMA.16816.F32 R8, R8, R16, R20 ;  /* 0x000000100808723c */ /* 0x008fe20000001814 */
[----:B------:R-:W3:Y:S04]  /*2ffb0*/  LDL.LU.64 R22, [R1+0x19c0] ;  /* 0x0019c00001167983 */ /* 0x000ee80000300a00 */
[----:B------:R-:W4:Y:S01]  /*2ffc0*/  LDL.LU.64 R20, [R1+0x19b8] ;  /* 0x0019b80001147983 */ /* 0x000f220000300a00 */
[----:B--2---:R-:W-:-:S15]  /*2ffd0*/  HMMA.16816.F32 R16, R4, R18, R12 ;  /* 0x000000120410723c */ /* 0x004fde000000180c */
[----:B------:R-:W-:-:S02]  /*2ffe0*/  NOP ;  /* 0x0000000000007918 */ /* 0x000fc40000000000 */
[----:B------:R-:W-:Y:S04]  /*2fff0*/  STL.64 [R1+0x2f0], R8 ;  /* 0x0002f00801007387 */ /* 0x000fe80000100a00 */
[----:B------:R-:W-:Y:S04]  /*30000*/  STL.64 [R1+0x2f8], R10 ;  /* 0x0002f80a01007387 */ /* 0x000fe80000100a00 */
[----:B------:R-:W2:Y:S04]  /*30010*/  LDL.LU R12, [R1+0x140] ;  /* 0x00014000010c7983 */ /* 0x000ea80000300800 */
[----:B------:R-:W-:Y:S04]  /*30020*/  STL.64 [R1+0x2d0], R16 ;  /* 0x0002d01001007387 */ /* 0x000fe80000100a00 */
[----:B------:R3:W-:Y:S04]  /*30030*/  STL.64 [R1+0x2d8], R18 ;  /* 0x0002d81201007387 */ /* 0x0007e80000100a00 */
[----:B------:R-:W2:Y:S04]  /*30040*/  LDL.LU R13, [R1+0x144] ;  /* 0x00014400010d7983 */ /* 0x000ea80000300800 */
[----:B------:R-:W5:Y:S04]  /*30050*/  LDL.LU R14, [R1+0x148] ;  /* 0x00014800010e7983 */ /* 0x000f680000300800 */
[----:B------:R-:W5:Y:S01]  /*30060*/  LDL.LU R15, [R1+0x14c] ;  /* 0x00014c00010f7983 */ /* 0x000f620000300800 */
[----:B---3--:R-:W-:-:S02]  /*30070*/  IMAD.MOV.U32 R18, RZ, RZ, R22 ;  /* 0x000000ffff127224 */ /* 0x008fc400078e0016 */
[----:B------:R-:W-:Y:S01]  /*30080*/  IMAD.MOV.U32 R19, RZ, RZ, R23 ;  /* 0x000000ffff137224 */ /* 0x000fe200078e0017 */
[----:B-----5:R4:W-:Y:S02]  /*30090*/  STL.64 [R1+0x1940], R14 ;  /* 0x0019400e01007387 */ /* 0x0209e40000100a00 */
[----:B----4-:R-:W-:Y:S02]  /*300a0*/  IMAD.MOV.U32 R14, RZ, RZ, R21 ;  /* 0x000000ffff0e7224 */ /* 0x010fe400078e0015 */
[----:B------:R-:W3:Y:S01]  /*300b0*/  LDL.LU R21, [R1+0x19b4] ;  /* 0x0019b40001157983 */ /* 0x000ee20000300800 */
[----:B------:R-:W-:-:S03]  /*300c0*/  IMAD.MOV.U32 R15, RZ, RZ, R28 ;  /* 0x000000ffff0f7224 */ /* 0x000fc600078e001c */
[----:B------:R-:W4:Y:S04]  /*300d0*/  LDL.LU R28, [R1+0x19b0] ;  /* 0x0019b000011c7983 */ /* 0x000f280000300800 */
[----:B------:R-:W5:Y:S04]  /*300e0*/  LDL.LU R22, [R1+0x19ac] ;  /* 0x0019ac0001167983 */ /* 0x000f680000300800 */
[----:B------:R-:W5:Y:S04]  /*300f0*/  LDL.LU R23, [R1+0x19a8] ;  /* 0x0019a80001177983 */ /* 0x000f680000300800 */
[----:B------:R0:W-:Y:S04]  /*30100*/  STL.64 [R1+0x1978], R18 ;  /* 0x0019781201007387 */ /* 0x0001e80000100a00 */
[----:B------:R-:W2:Y:S04]  /*30110*/  LDL.LU R16, [R1+0x200] ;  /* 0x0002000001107983 */ /* 0x000ea80000300800 */
[----:B------:R-:W2:Y:S04]  /*30120*/  LDL.LU R17, [R1+0x204] ;  /* 0x0002040001117983 */ /* 0x000ea80000300800 */
[----:B0-----:R-:W3:Y:S04]  /*30130*/  LDL.LU R18, [R1+0x208] ;  /* 0x0002080001127983 */ /* 0x001ee80000300800 */
[----:B------:R-:W3:Y:S04]  /*30140*/  LDL.LU R19, [R1+0x20c] ;  /* 0x00020c0001137983 */ /* 0x000ee80000300800 */
[----:B---3--:R0:W-:Y:S04]  /*30150*/  STL.64 [R1+0x1988], R18 ;  /* 0x0019881201007387 */ /* 0x0081e80000100a00 */
[----:B0-----:R-:W3:Y:S01]  /*30160*/  LDL.LU R18, [R1+0x38] ;  /* 0x0000380001127983 */ /* 0x001ee20000300800 */
[----:B----4-:R-:W-:-:S03]  /*30170*/  IMAD.MOV.U32 R19, RZ, RZ, R28 ;  /* 0x000000ffff137224 */ /* 0x010fc600078e001c */
[----:B--2---:R0:W-:Y:S04]  /*30180*/  STL.64 [R1+0x1980], R16 ;  /* 0x0019801001007387 */ /* 0x0041e80000100a00 */
[----:B---3--:R1:W-:Y:S04]  /*30190*/  STL.64 [R1+0x19a0], R18 ;  /* 0x0019a01201007387 */ /* 0x0083e80000100a00 */
[----:B0-----:R-:W5:Y:S04]  /*301a0*/  LDL.LU R16, [R1+0x220] ;  /* 0x0002200001107983 */ /* 0x001f680000300800 */
[----:B------:R-:W5:Y:S04]  /*301b0*/  LDL.LU R17, [R1+0x224] ;  /* 0x0002240001117983 */ /* 0x000f680000300800 */
[----:B-1----:R-:W5:Y:S04]  /*301c0*/  LDL.LU R18, [R1+0x228] ;  /* 0x0002280001127983 */ /* 0x002f680000300800 */
[----:B------:R-:W5:Y:S04]  /*301d0*/  LDL.LU R19, [R1+0x22c] ;  /* 0x00022c0001137983 */ /* 0x000f680000300800 */
[----:B------:R0:W-:Y:S04]  /*301e0*/  STL.64 [R1+0x1938], R12 ;  /* 0x0019380c01007387 */ /* 0x0001e80000100a00 */
[----:B------:R1:W-:Y:S04]  /*301f0*/  STL.64 [R1+0x1950], R14 ;  /* 0x0019500e01007387 */ /* 0x0003e80000100a00 */
[----:B0-----:R-:W2:Y:S04]  /*30200*/  LDL.LU R12, [R1+0x1e0] ;  /* 0x0001e000010c7983 */ /* 0x001ea80000300800 */
[----:B------:R-:W2:Y:S04]  /*30210*/  LDL.LU R13, [R1+0x1e4] ;  /* 0x0001e400010d7983 */ /* 0x000ea80000300800 */
[----:B-1----:R-:W3:Y:S04]  /*30220*/  LDL.LU R14, [R1+0x1e8] ;  /* 0x0001e800010e7983 */ /* 0x002ee80000300800 */
[----:B------:R-:W3:Y:S04]  /*30230*/  LDL.LU R15, [R1+0x1ec] ;  /* 0x0001ec00010f7983 */ /* 0x000ee80000300800 */
[----:B---3--:R-:W-:Y:S04]  /*30240*/  STL.64 [R1+0x1970], R14 ;  /* 0x0019700e01007387 */ /* 0x008fe80000100a00 */
[----:B--2---:R0:W-:Y:S04]  /*30250*/  STL.64 [R1+0x1968], R12 ;  /* 0x0019680c01007387 */ /* 0x0041e80000100a00 */
[----:B0-----:R-:W2:Y:S04]  /*30260*/  LDL.LU R12, [R1+0x1f0] ;  /* 0x0001f000010c7983 */ /* 0x001ea80000300800 */
[----:B------:R-:W2:Y:S04]  /*30270*/  LDL.LU R13, [R1+0x1f4] ;  /* 0x0001f400010d7983 */ /* 0x000ea80000300800 */
[----:B------:R-:W3:Y:S04]  /*30280*/  LDL.LU R14, [R1+0x1f8] ;  /* 0x0001f800010e7983 */ /* 0x000ee80000300800 */
[----:B------:R-:W3:Y:S01]  /*30290*/  LDL.LU R15, [R1+0x1fc] ;  /* 0x0001fc00010f7983 */ /* 0x000ee20000300800 */
[----:B------:R-:W-:-:S02]  /*302a0*/  IMAD.MOV.U32 R8, RZ, RZ, R27 ;  /* 0x000000ffff087224 */ /* 0x000fc400078e001b */
[----:B------:R-:W-:Y:S02]  /*302b0*/  IMAD.MOV.U32 R9, RZ, RZ, R25 ;  /* 0x000000ffff097224 */ /* 0x000fe400078e0019 */
[----:B------:R-:W-:Y:S02]  /*302c0*/  IMAD.MOV.U32 R10, RZ, RZ, R29 ;  /* 0x000000ffff0a7224 */ /* 0x000fe400078e001d */
[----:B------:R-:W-:-:S07]  /*302d0*/  IMAD.MOV.U32 R11, RZ, RZ, R7 ;  /* 0x000000ffff0b7224 */ /* 0x000fce00078e0007 */
[----:B-----5:R-:W-:Y:S01]  /*302e0*/  HMMA.16816.F32 R8, R8, R22, R16 ;  /* 0x000000160808723c */ /* 0x020fe20000001810 */
[----:B---3--:R-:W-:Y:S04]  /*302f0*/  STL.64 [R1+0x1998], R14 ;  /* 0x0019980e01007387 */ /* 0x008fe80000100a00 */
[----:B--2---:R0:W-:Y:S04]  /*30300*/  STL.64 [R1+0x1990], R12 ;  /* 0x0019900c01007387 */ /* 0x0041e80000100a00 */
[----:B0-----:R-:W2:Y:S04]  /*30310*/  LDL.LU R12, [R1+0x210] ;  /* 0x00021000010c7983 */ /* 0x001ea80000300800 */
[----:B------:R-:W2:Y:S04]  /*30320*/  LDL.LU R13, [R1+0x214] ;  /* 0x00021400010d7983 */ /* 0x000ea80000300800 */
[----:B------:R-:W2:Y:S04]  /*30330*/  LDL.LU R14, [R1+0x218] ;  /* 0x00021800010e7983 */ /* 0x000ea80000300800 */
[----:B------:R-:W2:Y:S04]  /*30340*/  LDL.LU R15, [R1+0x21c] ;  /* 0x00021c00010f7983 */ /* 0x000ea80000300800 */
[----:B------:R-:W2:Y:S04]  /*30350*/  LDL.LU.64 R18, [R1+0x19a0] ;  /* 0x0019a00001127983 */ /* 0x000ea80000300a00 */
[----:B------:R-:W3:Y:S04]  /*30360*/  LDL.LU R23, [R1+0x410] ;  /* 0x0004100001177983 */ /* 0x000ee80000300800 */
[----:B------:R-:W-:Y:S04]  /*30370*/  STL.64 [R1+0x2c0], R8 ;  /* 0x0002c00801007387 */ /* 0x000fe80000100a00 */
[----:B------:R-:W-:Y:S01]  /*30380*/  STL.64 [R1+0x2c8], R10 ;  /* 0x0002c80a01007387 */ /* 0x000fe20000100a00 */
[----:B--2---:R-:W-:Y:S03]  /*30390*/  HMMA.16816.F32 R16, R4, R18, R12 ;  /* 0x000000120410723c */ /* 0x004fe6000000180c */
[----:B------:R-:W2:Y:S04]  /*303a0*/  LDL.LU.64 R14, [R1+0x1998] ;  /* 0x00199800010e7983 */ /* 0x000ea80000300a00 */
[----:B------:R-:W2:-:S15]  /*303b0*/  LDL.LU.64 R12, [R1+0x1990] ;  /* 0x00199000010c7983 */ /* 0x000e9e0000300a00 */
[----:B------:R-:W-:-:S01]  /*303c0*/  NOP ;  /* 0x0000000000007918 */ /* 0x000fc20000000000 */
[----:B------:R-:W-:Y:S04]  /*303d0*/  STL.64 [R1+0x2b0], R16 ;  /* 0x0002b01001007387 */ /* 0x000fe80000100a00 */
[----:B------:R0:W-:Y:S04]  /*303e0*/  STL.64 [R1+0x2b8], R18 ;  /* 0x0002b81201007387 */ /* 0x0001e80000100a00 */
[----:B0-----:R-:W4:Y:S04]  /*303f0*/  LDL.LU.64 R18, [R1+0x1988] ;  /* 0x0019880001127983 */ /* 0x001f280000300a00 */
[----:B------:R-:W4:Y:S01]  /*30400*/  LDL.LU.64 R16, [R1+0x1980] ;  /* 0x0019800001107983 */ /* 0x000f220000300a00 */
[----:B------:R-:W-:-:S02]  /*30410*/  IMAD.MOV.U32 R8, RZ, RZ, R27 ;  /* 0x000000ffff087224 */ /* 0x000fc400078e001b */
[----:B------:R-:W-:Y:S02]  /*30420*/  IMAD.MOV.U32 R9, RZ, RZ, R25 ;  /* 0x000000ffff097224 */ /* 0x000fe400078e0019 */
[----:B------:R-:W-:Y:S02]  /*30430*/  IMAD.MOV.U32 R10, RZ, RZ, R29 ;  /* 0x000000ffff0a7224 */ /* 0x000fe400078e001d */
[----:B------:R-:W-:-:S07]  /*30440*/  IMAD.MOV.U32 R11, RZ, RZ, R7 ;  /* 0x000000ffff0b7224 */ /* 0x000fce00078e0007 */
[----:B----4-:R-:W-:Y:S01]  /*30450*/  HMMA.16816.F32 R8, R8, R20, R16 ;  /* 0x000000140808723c */ /* 0x010fe20000001810 */
[----:B------:R-:W2:Y:S04]  /*30460*/  LDL.LU.64 R18, [R1+0x1978] ;  /* 0x0019780001127983 */ /* 0x000ea80000300a00 */
[----:B---3--:R0:W-:Y:S04]  /*30470*/  STL [R1+0x1948], R23 ;  /* 0x0019481701007387 */ /* 0x0081e80000100800 */
[----:B------:R-:W3:-:S14]  /*30480*/  LDL.LU R20, [R1+0x1c0] ;  /* 0x0001c00001147983 */ /* 0x000edc0000300800 */
[----:B------:R-:W-:Y:S04]  /*30490*/  STL.64 [R1+0x2a0], R8 ;  /* 0x0002a00801007387 */ /* 0x000fe80000100a00 */
[----:B------:R-:W-:Y:S04]  /*304a0*/  STL.64 [R1+0x2a8], R10 ;  /* 0x0002a80a01007387 */ /* 0x000fe80000100a00 */
[----:B------:R-:W3:Y:S04]  /*304b0*/  LDL.LU R21, [R1+0x1c4] ;  /* 0x0001c40001157983 */ /* 0x000ee80000300800 */
[----:B------:R-:W3:Y:S04]  /*304c0*/  LDL.LU R22, [R1+0x1c8] ;  /* 0x0001c80001167983 */ /* 0x000ee80000300800 */
[----:B0-----:R-:W3:Y:S01]  /*304d0*/  LDL.LU R23, [R1+0x1cc] ;  /* 0x0001cc0001177983 */ /* 0x001ee20000300800 */
[----:B--2---:R-:W-:Y:S03]  /*304e0*/  HMMA.16816.F32 R16, R4, R18, R12 ;  /* 0x000000120410723c */ /* 0x004fe6000000180c */
[----:B------:R-:W2:Y:S04]  /*304f0*/  LDL.LU.64 R14, [R1+0x1970] ;  /* 0x00197000010e7983 */ /* 0x000ea80000300a00 */
[----:B------:R-:W2:-:S15]  /*30500*/  LDL.LU.64 R12, [R1+0x1968] ;  /* 0x00196800010c7983 */ /* 0x000e9e0000300a00 */
[----:B------:R-:W-:-:S01]  /*30510*/  NOP ;  /* 0x0000000000007918 */ /* 0x000fc20000000000 */
[----:B------:R-:W-:Y:S04]  /*30520*/  STL.64 [R1+0x290], R16 ;  /* 0x0002901001007387 */ /* 0x000fe80000100a00 */
[----:B------:R0:W-:Y:S04]  /*30530*/  STL.64 [R1+0x298], R18 ;  /* 0x0002981201007387 */ /* 0x0001e80000100a00 */
[----:B0-----:R-:W2:Y:S01]  /*30540*/  LDL.LU.64 R18, [R1+0x1960] ;  /* 0x0019600001127983 */ /* 0x001ea20000300a00 */
[----:B------:R-:W-:Y:S02]  /*30550*/  IMAD.MOV.U32 R8, RZ, RZ, R27 ;  /* 0x000000ffff087224 */ /* 0x000fe400078e001b */
[----:B------:R-:W-:Y:S01]  /*30560*/  IMAD.MOV.U32 R9, RZ, RZ, R25 ;  /* 0x000000ffff097224 */ /* 0x000fe200078e0019 */
[----:B------:R-:W4:Y:S01]  /*30570*/  LDL.LU.64 R16, [R1+0x1958] ;  /* 0x0019580001107983 */ /* 0x000f220000300a00 */
[----:B------:R-:W-:-:S02]  /*30580*/  IMAD.MOV.U32 R10, RZ, RZ, R29 ;  /* 0x000000ffff0a7224 */ /* 0x000fc400078e001d */
[----:B------:R-:W-:-:S07]  /*30590*/  IMAD.MOV.U32 R11, RZ, RZ, R7 ;  /* 0x000000ffff0b7224 */ /* 0x000fce00078e0007 */
[----:B--2---:R-:W-:Y:S01]  /*305a0*/  HMMA.16816.F32 R8, R8, R18, R12 ;  /* 0x000000120808723c */ /* 0x004fe2000000180c */
[----:B------:R-:W3:-:S15]  /*305b0*/  LDL.LU.64 R14, [R1+0x1950] ;  /* 0x00195000010e7983 */ /* 0x000ede0000300a00 */
[----:B------:R-:W-:-:S07]  /*305c0*/  NOP ;  /* 0x0000000000007918 */ /* 0x000fce0000000000 */
[----:B------:R-:W-:Y:S04]  /*305d0*/  STL.64 [R1+0x280], R8 ;  /* 0x0002800801007387 */ /* 0x000fe80000100a00 */
[----:B------:R-:W-:Y:S01]  /*305e0*/  STL.64 [R1+0x288], R10 ;  /* 0x0002880a01007387 */ /* 0x000fe20000100a00 */
[----:B---3--:R-:W-:Y:S03]  /*305f0*/  HMMA.16816.F32 R12, R4, R14, R20 ;  /* 0x0000000e040c723c */ /* 0x008fe60000001814 */
[----:B------:R-:W2:-:S15]  /*30600*/  LDL.LU R23, [R1+0x1948] ;  /* 0x0019480001177983 */ /* 0x000e9e0000300800 */
[----:B------:R-:W-:-:S05]  /*30610*/  NOP ;  /* 0x0000000000007918 */ /* 0x000fca0000000000 */
[----:B------:R-:W-:Y:S04]  /*30620*/  STL.64 [R1+0x270], R12 ;  /* 0x0002700c01007387 */ /* 0x000fe80000100a00 */
[----:B------:R0:W-:Y:S04]  /*30630*/  STL.64 [R1+0x278], R14 ;  /* 0x0002780e01007387 */ /* 0x0001e80000100a00 */
[----:B0-----:R-:W4:Y:S04]  /*30640*/  LDL.LU.64 R14, [R1+0x1940] ;  /* 0x00194000010e7983 */ /* 0x001f280000300a00 */
[----:B------:R-:W4:Y:S01]  /*30650*/  LDL.LU.64 R12, [R1+0x1938] ;  /* 0x00193800010c7983 */ /* 0x000f220000300a00 */
[----:B------:R-:W-:-:S02]  /*30660*/  IMAD.MOV.U32 R8, RZ, RZ, R27 ;  /* 0x000000ffff087224 */ /* 0x000fc400078e001b */
[----:B------:R-:W-:Y:S01]  /*30670*/  IMAD.MOV.U32 R9, RZ, RZ, R25 ;  /* 0x000000ffff097224 */ /* 0x000fe200078e0019 */
[----:B------:R-:W3:Y:S01]  /*30680*/  LDL.LU R22, [R1+0x60] ;  /* 0x0000600001167983 */ /* 0x000ee20000300800 */
[----:B------:R-:W-:Y:S02]  /*30690*/  IMAD.MOV.U32 R10, RZ, RZ, R29 ;  /* 0x000000ffff0a7224 */ /* 0x000fe400078e001d */
[----:B------:R-:W-:Y:S01]  /*306a0*/  IMAD.MOV.U32 R11, RZ, RZ, R7 ;  /* 0x000000ffff0b7224 */ /* 0x000fe200078e0007 */
[C---:B--2---:R-:W-:Y:S02]  /*306b0*/  LOP3.LUT R28, R23.reuse, 0x40, RZ, 0x3c, !PT ;  /* 0x00000040171c7812 */ /* 0x044fe400078e3cff */
[----:B------:R-:W-:-:S03]  /*306c0*/  LOP3.LUT R4, R23, 0x60, RZ, 0x3c, !PT ;  /* 0x0000006017047812 */ /* 0x000fc600078e3cff */
[----:B------:R-:W0:Y:S01]  /*306d0*/  LDS.64 R20, [R28+UR9+0x8000] ;  /* 0x008000091c147984 */ /* 0x000e220008000a00 */
[----:B------:R-:W-:-:S03]  /*306e0*/  IMAD.MOV.U32 R23, RZ, RZ, R24 ;  /* 0x000000ffff177224 */ /* 0x000fc600078e0018 */
[----:B------:R-:W-:Y:S01]  /*306f0*/  STL [R1+0x2e0], R4 ;  /* 0x0002e00401007387 */ /* 0x000fe20000100800 */
[----:B----4-:R-:W-:Y:S03]  /*30700*/  HMMA.16816.F32 R8, R8, R16, R12 ;  /* 0x000000100808723c */ /* 0x010fe6000000180c */
[----:B------:R-:W1:-:S15]  /*30710*/  LDS.64 R12, [R28+UR9+0x8400] ;  /* 0x008400091c0c7984 */ /* 0x000e5e0008000a00 */
[----:B------:R-:W-:-:S05]  /*30720*/  NOP ;  /* 0x0000000000007918 */ /* 0x000fca0000000000 */
[----:B------:R2:W-:Y:S04]  /*30730*/  STL.64 [R1+0x260], R8 ;  /* 0x0002600801007387 */ /* 0x0005e80000100a00 */
[----:B------:R-:W-:Y:S04]  /*30740*/  STL.64 [R1+0x268], R10 ;  /* 0x0002680a01007387 */ /* 0x000fe80000100a00 */
[----:B------:R-:W4:Y:S04]  /*30750*/  LDL R24, [R1+0x318] ;  /* 0x0003180001187983 */ /* 0x000f280000100800 */
[----:B--2---:R-:W2:Y:S04]  /*30760*/  LDL.LU R9, [R1+0x2e0] ;  /* 0x0002e00001097983 */ /* 0x004ea80000300800 */
[----:B0-----:R0:W-:Y:S04]  /*30770*/  STL [R1+0x1858], R21 ;  /* 0x0018581501007387 */ /* 0x0011e80000100800 */
[----:B0-----:R-:W5:Y:S04]  /*30780*/  LDL.LU R21, [R1+0x2ec] ;  /* 0x0002ec0001157983 */ /* 0x001f680000300800 */
[----:B--2---:R-:W0:Y:S04]  /*30790*/  LDS.64 R14, [R9+UR9+0x8400] ;  /* 0x00840009090e7984 */ /* 0x004e280008000a00 */
[----:B------:R-:W2:Y:S04]  /*307a0*/  LDS.64 R10, [R9+UR9+0x8000] ;  /* 0x00800009090a7984 */ /* 0x000ea80008000a00 */
[----:B-----5:R-:W-:Y:S04]  /*307b0*/  STL.64 [R1+0x1920], R20 ;  /* 0x0019201401007387 */ /* 0x020fe80000100a00 */
[----:B-1----:R1:W-:Y:S04]  /*307c0*/  STL [R1+0x185c], R13 ;  /* 0x00185c0d01007387 */ /* 0x0023e80000100800 */
[----:B-1----:R-:W5:Y:S04]  /*307d0*/  LDL.LU R13, [R1+0x2e8] ;  /* 0x0002e800010d7983 */ /* 0x002f680000300800 */
[----:B------:R-:W-:Y:S04]  /*307e0*/  STL [R1+0x17a4], R28 ;  /* 0x0017a41c01007387 */ /* 0x000fe80000100800 */
[----:B0-----:R0:W-:Y:S04]  /*307f0*/  STL [R1+0x1844], R15 ;  /* 0x0018440f01007387 */ /* 0x0011e80000100800 */
[----:B0-----:R-:W3:Y:S04]  /*30800*/  LDL.LU R15, [R1+0x31c] ;  /* 0x00031c00010f7983 */ /* 0x001ee80000300800 */
[----:B---3--:R-:W-:Y:S04]  /*30810*/  STL.64 [R1+0x18e8], R14 ;  /* 0x0018e80e01007387 */ /* 0x008fe80000100a00 */
[----:B-----5:R0:W-:Y:S04]  /*30820*/  STL.64 [R1+0x18e0], R12 ;  /* 0x0018e00c01007387 */ /* 0x0201e80000100a00 */
[----:B0-----:R-:W3:Y:S04]  /*30830*/  LDL.LU R12, [R1+0xd0] ;  /* 0x0000d000010c7983 */ /* 0x001ee80000300800 */
[----:B------:R-:W3:Y:S04]  /*30840*/  LDL.LU R13, [R1+0xd4] ;  /* 0x0000d400010d7983 */ /* 0x000ee80000300800 */
[----:B------:R-:W5:Y:S04]  /*30850*/  LDL.LU R14, [R1+0xd8] ;  /* 0x0000d800010e7983 */ /* 0x000f680000300800 */
[----:B------:R-:W5:Y:S04]  /*30860*/  LDL.LU R15, [R1+0xdc] ;  /* 0x0000dc00010f7983 */ /* 0x000f680000300800 */
[----:B-----5:R0:W-:Y:S04]  /*30870*/  STL.64 [R1+0x18f8], R14 ;  /* 0x0018f80e01007387 */ /* 0x0201e80000100a00 */
[----:B0-----:R-:W5:Y:S04]  /*30880*/  LDL.LU R14, [R1+0x58] ;  /* 0x00005800010e7983 */ /* 0x001f680000300800 */
[----:B------:R-:W5:Y:S04]  /*30890*/  LDL.LU R15, [R1+0x5c] ;  /* 0x00005c00010f7983 */ /* 0x000f680000300800 */
[----:B---3--:R0:W-:Y:S04]  /*308a0*/  STL.64 [R1+0x18f0], R12 ;  /* 0x0018f00c01007387 */ /* 0x0081e80000100a00 */
[----:B0-----:R-:W3:Y:S01]  /*308b0*/  LDL.LU R12, [R1+0x20] ;  /* 0x00002000010c7983 */ /* 0x001ee20000300800 */
[----:B------:R-:W-:-:S03]  /*308c0*/  IMAD.MOV.U32 R13, RZ, RZ, R0 ;  /* 0x000000ffff0d7224 */ /* 0x000fc600078e0000 */
[----:B-----5:R-:W-:Y:S04]  /*308d0*/  STL.64 [R1+0x1930], R14 ;  /* 0x0019300e01007387 */ /* 0x020fe80000100a00 */
[----:B---3--:R0:W-:Y:S04]  /*308e0*/  STL.64 [R1+0x1928], R12 ;  /* 0x0019280c01007387 */ /* 0x0081e80000100a00 */
[----:B0-----:R-:W3:Y:S04]  /*308f0*/  LDL.LU R12, [R1+0x1b0] ;  /* 0x0001b000010c7983 */ /* 0x001ee80000300800 */
[----:B------:R-:W3:Y:S04]  /*30900*/  LDL.LU R13, [R1+0x1b4] ;  /* 0x0001b400010d7983 */ /* 0x000ee80000300800 */
[----:B------:R-:W3:Y:S04]  /*30910*/  LDL.LU R14, [R1+0x1b8] ;  /* 0x0001b800010e7983 */ /* 0x000ee80000300800 */
[----:B------:R-:W3:Y:S04]  /*30920*/  LDL.LU R15, [R1+0x1bc] ;  /* 0x0001bc00010f7983 */ /* 0x000ee80000300800 */
[----:B------:R0:W-:Y:S04]  /*30930*/  STL [R1+0x17a0], R9 ;  /* 0x0017a00901007387 */ /* 0x0001e80000100800 */
[----:B--2---:R1:W-:Y:S04]  /*30940*/  STL.64 [R1+0x1900], R10 ;  /* 0x0019000a01007387 */ /* 0x0043e80000100a00 */
[----:B------:R-:W2:Y:S04]  /*30950*/  LDL.LU R8, [R1+0x120] ;  /* 0x0001200001087983 */ /* 0x000ea80000300800 */
[----:B0-----:R-:W2:Y:S04]  /*30960*/  LDL.LU R9, [R1+0x124] ;  /* 0x0001240001097983 */ /* 0x001ea80000300800 */
[----:B-1----:R-:W5:Y:S04]  /*30970*/  LDL.LU R10, [R1+0x128] ;  /* 0x00012800010a7983 */ /* 0x002f680000300800 */
[----:B------:R-:W5:Y:S01]  /*30980*/  LDL.LU R11, [R1+0x12c] ;  /* 0x00012c00010b7983 */ /* 0x000f620000300800 */
[----:B------:R-:W-:-:S07]  /*30990*/  IMAD.MOV.U32 R4, RZ, RZ, R27 ;  /* 0x000000ffff047224 */ /* 0x000fce00078e001b */
[----:B---3--:R-:W-:Y:S01]  /*309a0*/  HMMA.16816.F32 R20, R4, R22, R12 ;  /* 0x000000160414723c */ /* 0x008fe2000000180c */
[----:B-----5:R-:W-:Y:S04]  /*309b0*/  STL.64 [R1+0x1910], R10 ;  /* 0x0019100a01007387 */ /* 0x020fe80000100a00 */
[----:B--2---:R0:W-:Y:S04]  /*309c0*/  STL.64 [R1+0x1908], R8 ;  /* 0x0019080801007387 */ /* 0x0041e80000100a00 */
[----:B0-----:R-:W2:Y:S04]  /*309d0*/  LDL.LU R8, [R1+0x130] ;  /* 0x0001300001087983 */ /* 0x001ea80000300800 */
[----:B------:R-:W2:Y:S04]  /*309e0*/  LDL.LU R9, [R1+0x134] ;  /* 0x0001340001097983 */ /* 0x000ea80000300800 */
[----:B------:R-:W2:Y:S04]  /*309f0*/  LDL.LU R10, [R1+0x138] ;  /* 0x00013800010a7983 */ /* 0x000ea80000300800 */
[----:B------:R-:W2:Y:S04]  /*30a00*/  LDL.LU R11, [R1+0x13c] ;  /* 0x00013c00010b7983 */ /* 0x000ea80000300800 */
[----:B------:R-:W3:Y:S04]  /*30a10*/  LDL.LU.64 R14, [R1+0x1930] ;  /* 0x00193000010e7983 */ /* 0x000ee80000300a00 */
[----:B------:R-:W2:Y:S04]  /*30a20*/  LDL.LU.64 R12, [R1+0x1928] ;  /* 0x00192800010c7983 */ /* 0x000ea80000300a00 */
[----:B------:R0:W-:Y:S04]  /*30a30*/  STL.64 [R1+0x250], R20 ;  /* 0x0002501401007387 */ /* 0x0001e80000100a00 */
[----:B------:R1:W-:Y:S04]  /*30a40*/  STL.64 [R1+0x258], R22 ;  /* 0x0002581601007387 */ /* 0x0003e80000100a00 */
[----:B0-----:R-:W5:Y:S04]  /*30a50*/  LDL.LU.64 R20, [R1+0x1920] ;  /* 0x0019200001147983 */ /* 0x001f680000300a00 */
[----:B-1----:R-:W4:Y:S01]  /*30a60*/  LDL R23, [R1+0x32c] ;  /* 0x00032c0001177983 */ /* 0x002f220000100800 */
[----:B------:R-:W-:-:S02]  /*30a70*/  IMAD.MOV.U32 R16, RZ, RZ, R27 ;  /* 0x000000ffff107224 */ /* 0x000fc400078e001b */
[----:B------:R-:W-:Y:S01]  /*30a80*/  IMAD.MOV.U32 R17, RZ, RZ, R25 ;  /* 0x000000ffff117224 */ /* 0x000fe200078e0019 */
[----:B------:R-:W5:Y:S01]  /*30a90*/  LDL R0, [R1+0x328] ;  /* 0x0003280001007983 */ /* 0x000f620000100800 */
[----:B------:R-:W-:Y:S02]  /*30aa0*/  IMAD.MOV.U32 R18, RZ, RZ, R29 ;  /* 0x000000ffff127224 */ /* 0x000fe400078e001d */
[----:B------:R-:W-:-:S07]  /*30ab0*/  IMAD.MOV.U32 R19, RZ, RZ, R7 ;  /* 0x000000ffff137224 */ /* 0x000fce00078e0007 */
[----:B--2---:R-:W-:Y:S01]  /*30ac0*/  HMMA.16816.F32 R16, R16, R12, R8 ;  /* 0x0000000c1010723c */ /* 0x004fe20000001808 */
[----:B----4-:R0:W-:Y:S04]  /*30ad0*/  STL [R1+0x18d0], R23 ;  /* 0x0018d01701007387 */ /* 0x0101e80000100800 */
[----:B------:R-:W2:Y:S01]  /*30ae0*/  LDL.LU R22, [R1+0x50] ;  /* 0x0000500001167983 */ /* 0x000ea20000300800 */
[----:B0-----:R-:W-:-:S03]  /*30af0*/  IMAD.MOV.U32 R23, RZ, RZ, R26 ;  /* 0x000000ffff177224 */ /* 0x001fc600078e001a */
[----:B------:R-:W4:Y:S04]  /*30b00*/  LDL.LU R26, [R1+0x1918] ;  /* 0x00191800011a7983 */ /* 0x000f280000300800 */
[----:B------:R-:W3:Y:S04]  /*30b10*/  LDL.LU.64 R10, [R1+0x1910] ;  /* 0x00191000010a7983 */ /* 0x000ee80000300a00 */
[----:B------:R-:W3:Y:S06]  /*30b20*/  LDL.LU.64 R8, [R1+0x1908] ;  /* 0x0019080001087983 */ /* 0x000eec0000300a00 */
[----:B------:R-:W-:Y:S04]  /*30b30*/  STL.64 [R1+0x240], R16 ;  /* 0x0002401001007387 */ /* 0x000fe80000100a00 */
[----:B------:R-:W-:Y:S01]  /*30b40*/  STL.64 [R1+0x248], R18 ;  /* 0x0002481201007387 */ /* 0x000fe20000100a00 */
[----:B---3--:R-:W-:Y:S03]  /*30b50*/  HMMA.16816.F32 R12, R4, R14, R8 ;  /* 0x0000000e040c723c */ /* 0x008fe60000001808 */
[----:B------:R-:W3:-:S15]  /*30b60*/  LDL.LU.64 R10, [R1+0x1900] ;  /* 0x00190000010a7983 */ /* 0x000ede0000300a00 */
[----:B------:R-:W-:-:S05]  /*30b70*/  NOP ;  /* 0x0000000000007918 */ /* 0x000fca0000000000 */
[----:B------:R-:W-:Y:S04]  /*30b80*/  STL.64 [R1+0x230], R12 ;  /* 0x0002300c01007387 */ /* 0x000fe80000100a00 */
[----:B------:R0:W-:Y:S04]  /*30b90*/  STL.64 [R1+0x238], R14 ;  /* 0x0002380e01007387 */ /* 0x0001e80000100a00 */
[----:B0-----:R-:W5:Y:S04]  /*30ba0*/  LDL.LU.64 R14, [R1+0x18f8] ;  /* 0x0018f800010e7983 */ /* 0x001f680000300a00 */
[----:B------:R-:W5:Y:S01]  /*30bb0*/  LDL.LU.64 R12, [R1+0x18f0] ;  /* 0x0018f000010c7983 */ /* 0x000f620000300a00 */
[----:B------:R-:W-:-:S02]  /*30bc0*/  IMAD.MOV.U32 R16, RZ, RZ, R27 ;  /* 0x000000ffff107224 */ /* 0x000fc400078e001b */
[----:B------:R-:W-:Y:S02]  /*30bd0*/  IMAD.MOV.U32 R17, RZ, RZ, R25 ;  /* 0x000000ffff117224 */ /* 0x000fe400078e0019 */
[----:B------:R-:W-:Y:S02]  /*30be0*/  IMAD.MOV.U32 R18, RZ, RZ, R29 ;  /* 0x000000ffff127224 */ /* 0x000fe400078e001d */
[----:B------:R-:W-:-:S07]  /*30bf0*/  IMAD.MOV.U32 R19, RZ, RZ, R7 ;  /* 0x000000ffff137224 */ /* 0x000fce00078e0007 */
[----:B-----5:R-:W-:Y:S01]  /*30c00*/  HMMA.16816.F32 R16, R16, R2, R12 ;  /* 0x000000021010723c */ /* 0x020fe2000000180c */
[----:B------:R-:W5:Y:S04]  /*30c10*/  LDL.LU.64 R14, [R1+0x18e8] ;  /* 0x0018e800010e7983 */ /* 0x000f680000300a00 */
[----:B------:R-:W2:Y:S04]  /*30c20*/  LDL.LU.64 R12, [R1+0x18e0] ;  /* 0x0018e000010c7983 */ /* 0x000ea80000300a00 */
[----:B------:R-:W5:Y:S04]  /*30c30*/  LDL R28, [R1+0x33c] ;  /* 0x00033c00011c7983 */ /* 0x000f680000100800 */
[----:B------:R-:W5:Y:S10]  /*30c40*/  LDL R2, [R1+0x348] ;  /* 0x0003480001027983 */ /* 0x000f740000100800 */
[----:B------:R-:W-:Y:S04]  /*30c50*/  STL.64 [R1+0x220], R16 ;  /* 0x0002201001007387 */ /* 0x000fe80000100a00 */
[----:B------:R-:W-:Y:S04]  /*30c60*/  STL.64 [R1+0x228], R18 ;  /* 0x0002281201007387 */ /* 0x000fe80000100a00 */
[----:B------:R-:W5:Y:S04]  /*30c70*/  LDL R3, [R1+0x34c] ;  /* 0x00034c0001037983 */ /* 0x000f680000100800 */
[----:B----4-:R-:W-:Y:S04]  /*30c80*/  STL [R1+0x18d8], R26 ;  /* 0x0018d81a01007387 */ /* 0x010fe80000100800 */
[----:B------:R0:W-:Y:S04]  /*30c90*/  STL [R1+0x18d4], R24 ;  /* 0x0018d41801007387 */ /* 0x0001e80000100800 */
[----:B0-----:R-:W4:Y:S04]  /*30ca0*/  LDL.LU R24, [R1+0xc0] ;  /* 0x0000c00001187983 */ /* 0x001f280000300800 */
[----:B------:R-:W4:Y:S04]  /*30cb0*/  LDL.LU R25, [R1+0xc4] ;  /* 0x0000c40001197983 */ /* 0x000f280000300800 */
[----:B------:R-:W4:Y:S04]  /*30cc0*/  LDL.LU R26, [R1+0xc8] ;  /* 0x0000c800011a7983 */ /* 0x000f280000300800 */
[----:B------:R-:W4:Y:S01]  /*30cd0*/  LDL.LU R27, [R1+0xcc] ;  /* 0x0000cc00011b7983 */ /* 0x000f220000300800 */
[----:B------:R-:W-:-:S02]  /*30ce0*/  F2FP.F16.E4M3.UNPACK_B R9, R21 ;  /* 0x00000015ff09723e */ /* 0x000fc400020006ff */
[----:B--2---:R-:W-:-:S05]  /*30cf0*/  F2FP.F16.E4M3.UNPACK_B R8, R13 ;  /* 0x0000000dff08723e */ /* 0x004fca00020006ff */
[----:B------:R-:W-:Y:S04]  /*30d00*/  STL [R1+0x208], R8 ;  /* 0x0002080801007387 */ /* 0x000fe80000100800 */
[----:B------:R-:W-:Y:S04]  /*30d10*/  STL [R1+0x20c], R9 ;  /* 0x00020c0901007387 */ /* 0x000fe80000100800 */
[----:B------:R-:W2:Y:S01]  /*30d20*/  LDL R29, [R1+0x338] ;  /* 0x00033800011d7983 */ /* 0x000ea20000100800 */
[----:B----4-:R-:W-:Y:S03]  /*30d30*/  HMMA.16816.F32 R4, R4, R22, R24 ;  /* 0x000000160404723c */ /* 0x010fe60000001818 */
[----:B------:R-:W4:Y:S04]  /*30d40*/  LDL.LU R26, [R1+0x18d8] ;  /* 0x0018d800011a7983 */ /* 0x000f280000300800 */
[----:B------:R-:W2:Y:S04]  /*30d50*/  LDL.LU R24, [R1+0x18d4] ;  /* 0x0018d40001187983 */ /* 0x000ea80000300800 */
[----:B------:R-:W4:-:S12]  /*30d60*/  LDL.LU R23, [R1+0x18d0] ;  /* 0x0018d00001177983 */ /* 0x000f180000300800 */
[----:B------:R0:W-:Y:S04]  /*30d70*/  STL.64 [R1+0x210], R4 ;  /* 0x0002100401007387 */ /* 0x0001e80000100a00 */
[----:B------:R1:W-:Y:S04]  /*30d80*/  STL.64 [R1+0x218], R6 ;  /* 0x0002180601007387 */ /* 0x0003e80000100a00 */
[----:B0-----:R-:W4:Y:S04]  /*30d90*/  LDL.LU R4, [R1+0x90] ;  /* 0x0000900001047983 */ /* 0x001f280000300800 */
[----:B------:R-:W4:Y:S04]  /*30da0*/  LDL.LU R5, [R1+0x94] ;  /* 0x0000940001057983 */ /* 0x000f280000300800 */
[----:B-1----:R-:W4:Y:S04]  /*30db0*/  LDL.LU R6, [R1+0x98] ;  /* 0x0000980001067983 */ /* 0x002f280000300800 */
[----:B------:R-:W4:Y:S01]  /*30dc0*/  LDL.LU R7, [R1+0x9c] ;  /* 0x00009c0001077983 */ /* 0x000f220000300800 */
[----:B------:R-:W-:-:S02]  /*30dd0*/  IMAD.MOV.U32 R16, RZ, RZ, R20 ;  /* 0x000000ffff107224 */ /* 0x000fc400078e0014 */
[----:B------:R-:W-:Y:S02]  /*30de0*/  IMAD.MOV.U32 R17, RZ, RZ, R12 ;  /* 0x000000ffff117224 */ /* 0x000fe400078e000c */
[----:B---3--:R-:W-:Y:S02]  /*30df0*/  IMAD.MOV.U32 R18, RZ, RZ, R10 ;  /* 0x000000ffff127224 */ /* 0x008fe400078e000a */
[----:B-----5:R-:W-:Y:S01]  /*30e00*/  IMAD.MOV.U32 R19, RZ, RZ, R14 ;  /* 0x000000ffff137224 */ /* 0x020fe200078e000e */
[----:B------:R-:W-:Y:S02]  /*30e10*/  F2FP.F16.E4M3.UNPACK_B R25, R15 ;  /* 0x0000000fff19723e */ /* 0x000fe400020006ff */
[----:B--2---:R-:W-:-:S04]  /*30e20*/  F2FP.F16.E4M3.UNPACK_B R24, R24 ;  /* 0x00000018ff18723e */ /* 0x004fc800020006ff */
[----:B----4-:R-:W-:Y:S07]  /*30e30*/  HMMA.16816.F32 R4, R16, R8, R4 ;  /* 0x000000081004723c */ /* 0x010fee0000001804 */
[----:B------:R-:W-:-:S15]  /*30e40*/  F2FP.F16.E4M3.UNPACK_B R9, R23 ;  /* 0x00000017ff09723e */ /* 0x000fde00020006ff */
[----:B------:R-:W-:-:S01]  /*30e50*/  NOP ;  /* 0x0000000000007918 */ /* 0x000fc20000000000 */
[----:B------:R0:W-:Y:S04]  /*30e60*/  STL.64 [R1+0x90], R4 ;  /* 0x0000900401007387 */ /* 0x0001e80000100a00 */
[----:B------:R-:W-:Y:S04]  /*30e70*/  STL.64 [R1+0x98], R6 ;  /* 0x0000980601007387 */ /* 0x000fe80000100a00 */
[----:B------:R-:W-:Y:S04]  /*30e80*/  STL [R1+0x1c8], R24 ;  /* 0x0001c81801007387 */ /* 0x000fe80000100800 */
[----:B------:R-:W2:Y:S04]  /*30e90*/  LDL R22, [R1+0x358] ;  /* 0x0003580001167983 */ /* 0x000ea80000100800 */
[----:B------:R-:W-:Y:S04]  /*30ea0*/  STL [R1+0x1cc], R25 ;  /* 0x0001cc1901007387 */ /* 0x000fe80000100800 */
[----:B------:R-:W2:Y:S01]  /*30eb0*/  LDL R23, [R1+0x35c] ;  /* 0x00035c0001177983 */ /* 0x000ea20000100800 */
[----:B------:R-:W-:Y:S01]  /*30ec0*/  F2FP.F16.E4M3.UNPACK_B R0, R0 ;  /* 0x00000000ff00723e */ /* 0x000fe200020006ff */
[----:B0-----:R-:W-:-:S04]  /*30ed0*/  IMAD.MOV.U32 R4, RZ, RZ, R20 ;  /* 0x000000ffff047224 */ /* 0x001fc800078e0014 */
[----:B------:R-:W-:Y:S04]  /*30ee0*/  STL [R1+0x200], R0 ;  /* 0x0002000001007387 */ /* 0x000fe80000100800 */
[----:B------:R-:W3:Y:S04]  /*30ef0*/  LDL R8, [R1+0x368] ;  /* 0x0003680001087983 */ /* 0x000ee80000100800 */
[----:B------:R-:W-:Y:S04]  /*30f00*/  STL [R1+0x204], R9 ;  /* 0x0002040901007387 */ /* 0x000fe80000100800 */
[----:B--2---:R-:W-:Y:S04]  /*30f10*/  STL.64 [R1+0x18c8], R22 ;  /* 0x0018c81601007387 */ /* 0x004fe80000100a00 */
[----:B------:R0:W-:Y:S04]  /*30f20*/  STL.64 [R1+0x18c0], R20 ;  /* 0x0018c01401007387 */ /* 0x0001e80000100a00 */
[----:B0-----:R-:W2:Y:S04]  /*30f30*/  LDL.LU R20, [R1+0x80] ;  /* 0x0000800001147983 */ /* 0x001ea80000300800 */
[----:B------:R-:W2:Y:S04]  /*30f40*/  LDL.LU R21, [R1+0x84] ;  /* 0x0000840001157983 */ /* 0x000ea80000300800 */
[----:B------:R-:W2:Y:S01]  /*30f50*/  LDL.LU R22, [R1+0x88] ;  /* 0x0000880001167983 */ /* 0x000ea20000300800 */
[----:B------:R-:W-:-:S07]  /*30f60*/  IMAD.MOV.U32 R23, RZ, RZ, R26 ;  /* 0x000000ffff177224 */ /* 0x000fce00078e001a */
[----:B--2---:R-:W-:Y:S01]  /*30f70*/  HMMA.16816.F32 R24, R16, R24, R20 ;  /* 0x000000181018723c */ /* 0x004fe20000001814 */
[----:B------:R-:W2:Y:S04]  /*30f80*/  LDL.LU.64 R22, [R1+0x18c8] ;  /* 0x0018c80001167983 */ /* 0x000ea80000300a00 */
[----:B------:R-:W4:Y:S02]  /*30f90*/  LDL.LU.64 R20, [R1+0x18c0] ;  /* 0x0018c00001147983 */ /* 0x000f240000300a00 */
[----:B------:R-:W-:Y:S02]  /*30fa0*/  IMAD.MOV.U32 R18, RZ, RZ, R0 ;  /* 0x000000ffff127224 */ /* 0x000fe400078e0000 */
[----:B------:R-:W5:Y:S01]  /*30fb0*/  LDL.LU R0, [R1+0x18b8] ;  /* 0x0018b80001007983 */ /* 0x000f620000300800 */
[----:B------:R-:W-:-:S03]  /*30fc0*/  IMAD.MOV.U32 R19, RZ, RZ, R9 ;  /* 0x000000ffff137224 */ /* 0x000fc600078e0009 */
[----:B------:R-:W5:Y:S10]  /*30fd0*/  LDL R9, [R1+0x36c] ;  /* 0x00036c0001097983 */ /* 0x000f740000100800 */
[----:B------:R0:W-:Y:S04]  /*30fe0*/  STL.64 [R1+0x1830], R24 ;  /* 0x0018301801007387 */ /* 0x0001e80000100a00 */
[----:B------:R1:W-:Y:S04]  /*30ff0*/  STL.64 [R1+0x1818], R26 ;  /* 0x0018181a01007387 */ /* 0x0003e80000100a00 */
[----:B0-----:R-:W3:Y:S04]  /*31000*/  LDL.LU R24, [R1+0x70] ;  /* 0x0000700001187983 */ /* 0x001ee80000300800 */
[----:B------:R-:W3:Y:S04]  /*31010*/  LDL.LU R25, [R1+0x74] ;  /* 0x0000740001197983 */ /* 0x000ee80000300800 */
[----:B-1----:R-:W3:Y:S04]  /*31020*/  LDL.LU R26, [R1+0x78] ;  /* 0x00007800011a7983 */ /* 0x002ee80000300800 */
[----:B------:R-:W3:Y:S01]  /*31030*/  LDL.LU R27, [R1+0x7c] ;  /* 0x00007c00011b7983 */ /* 0x000ee20000300800 */
[----:B------:R-:W-:-:S02]  /*31040*/  IMAD.MOV.U32 R5, RZ, RZ, R12 ;  /* 0x000000ffff057224 */ /* 0x000fc400078e000c */
[----:B------:R-:W-:Y:S02]  /*31050*/  IMAD.MOV.U32 R6, RZ, RZ, R10 ;  /* 0x000000ffff067224 */ /* 0x000fe400078e000a */
[----:B------:R-:W-:Y:S01]  /*31060*/  IMAD.MOV.U32 R7, RZ, RZ, R14 ;  /* 0x000000ffff077224 */ /* 0x000fe200078e000e */
[----:B------:R-:W-:Y:S02]  /*31070*/  F2FP.F16.E4M3.UNPACK_B R2, R2 ;  /* 0x00000002ff02723e */ /* 0x000fe400020006ff */
[----:B------:R-:W-:Y:S01]  /*31080*/  F2FP.F16.E4M3.UNPACK_B R3, R3 ;  /* 0x00000003ff03723e */ /* 0x000fe200020006ff */
[----:B----4-:R-:W-:-:S03]  /*31090*/  IMAD.MOV.U32 R16, RZ, RZ, R20 ;  /* 0x000000ffff107224 */ /* 0x010fc600078e0014 */
[----:B---3--:R-:W-:Y:S07]  /*310a0*/  HMMA.16816.F32 R4, R4, R18, R24 ;  /* 0x000000120404723c */ /* 0x008fee0000001818 */
[----:B------:R-:W-:Y:S02]  /*310b0*/  F2FP.F16.E4M3.UNPACK_B R26, R29 ;  /* 0x0000001dff1a723e */ /* 0x000fe400020006ff */
[----:B------:R-:W-:-:S14]  /*310c0*/  F2FP.F16.E4M3.UNPACK_B R27, R28 ;  /* 0x0000001cff1b723e */ /* 0x000fdc00020006ff */
[----:B------:R0:W-:Y:S04]  /*310d0*/  STL.64 [R1+0x80], R4 ;  /* 0x0000800401007387 */ /* 0x0001e80000100a00 */
[----:B------:R-:W-:Y:S04]  /*310e0*/  STL.64 [R1+0x88], R6 ;  /* 0x0000880601007387 */ /* 0x000fe80000100a00 */
[----:B------:R-:W-:Y:S04]  /*310f0*/  STL [R1+0x1c0], R26 ;  /* 0x0001c01a01007387 */ /* 0x000fe80000100800 */
[----:B------:R-:W3:Y:S04]  /*31100*/  LDL R28, [R1+0x378] ;  /* 0x00037800011c7983 */ /* 0x000ee80000100800 */
[----:B------:R-:W-:Y:S04]  /*31110*/  STL [R1+0x1c4], R27 ;  /* 0x0001c41b01007387 */ /* 0x000fe80000100800 */
[----:B------:R-:W4:Y:S04]  /*31120*/  LDL R29, [R1+0x37c] ;  /* 0x00037c00011d7983 */ /* 0x000f280000100800 */
[----:B------:R-:W-:Y:S04]  /*31130*/  STL [R1+0x1f8], R2 ;  /* 0x0001f80201007387 */ /* 0x000fe80000100800 */
[----:B------:R-:W4:Y:S01]  /*31140*/  LDL R24, [R1+0x388] ;  /* 0x0003880001187983 */ /* 0x000f220000100800 */
[----:B0-----:R-:W-:-:S03]  /*31150*/  IMAD.MOV.U32 R4, RZ, RZ, R20 ;  /* 0x000000ffff047224 */ /* 0x001fc600078e0014 */
[----:B------:R-:W-:Y:S04]  /*31160*/  STL [R1+0x1fc], R3 ;  /* 0x0001fc0301007387 */ /* 0x000fe80000100800 */
[----:B------:R-:W4:Y:S04]  /*31170*/  LDL R25, [R1+0x38c] ;  /* 0x00038c0001197983 */ /* 0x000f280000100800 */
[----:B--2---:R-:W-:Y:S04]  /*31180*/  STL.64 [R1+0x18b0], R22 ;  /* 0x0018b01601007387 */ /* 0x004fe80000100a00 */
[----:B------:R0:W-:Y:S04]  /*31190*/  STL.64 [R1+0x18a8], R20 ;  /* 0x0018a81401007387 */ /* 0x0001e80000100a00 */
[----:B0-----:R-:W2:Y:S04]  /*311a0*/  LDL.LU R20, [R1+0xb0] ;  /* 0x0000b00001147983 */ /* 0x001ea80000300800 */
[----:B------:R-:W2:Y:S04]  /*311b0*/  LDL.LU R21, [R1+0xb4] ;  /* 0x0000b40001157983 */ /* 0x000ea80000300800 */
[----:B------:R-:W2:Y:S04]  /*311c0*/  LDL.LU R22, [R1+0xb8] ;  /* 0x0000b80001167983 */ /* 0x000ea80000300800 */
[----:B------:R-:W2:Y:S01]  /*311d0*/  LDL.LU R23, [R1+0xbc] ;  /* 0x0000bc0001177983 */ /* 0x000ea20000300800 */
[----:B------:R-:W-:-:S02]  /*311e0*/  IMAD.MOV.U32 R5, RZ, RZ, R12 ;  /* 0x000000ffff057224 */ /* 0x000fc400078e000c */
[----:B------:R-:W-:Y:S02]  /*311f0*/  IMAD.MOV.U32 R6, RZ, RZ, R10 ;  /* 0x000000ffff067224 */ /* 0x000fe400078e000a */
[----:B------:R-:W-:-:S07]  /*31200*/  IMAD.MOV.U32 R7, RZ, RZ, R14 ;  /* 0x000000ffff077224 */ /* 0x000fce00078e000e */
[----:B--2---:R-:W-:Y:S01]  /*31210*/  HMMA.16816.F32 R4, R4, R26, R20 ;  /* 0x0000001a0404723c */ /* 0x004fe20000001814 */
[----:B------:R-:W2:Y:S04]  /*31220*/  LDL.LU.64 R22, [R1+0x18b0] ;  /* 0x0018b00001167983 */ /* 0x000ea80000300a00 */
[----:B------:R-:W5:-:S15]  /*31230*/  LDL.LU.64 R20, [R1+0x18a8] ;  /* 0x0018a80001147983 */ /* 0x000f5e0000300a00 */
[----:B------:R-:W-:-:S03]  /*31240*/  NOP ;  /* 0x0000000000007918 */ /* 0x000fc60000000000 */
[----:B------:R0:W-:Y:S04]  /*31250*/  STL.64 [R1+0x70], R4 ;  /* 0x0000700401007387 */ /* 0x0001e80000100a00 */
[----:B------:R1:W-:Y:S04]  /*31260*/  STL.64 [R1+0x78], R6 ;  /* 0x0000780601007387 */ /* 0x0003e80000100a00 */
[----:B0-----:R-:W3:Y:S04]  /*31270*/  LDL.LU R4, [R1+0xa0] ;  /* 0x0000a00001047983 */ /* 0x001ee80000300800 */
[----:B------:R-:W3:Y:S04]  /*31280*/  LDL.LU R5, [R1+0xa4] ;  /* 0x0000a40001057983 */ /* 0x000ee80000300800 */
[----:B-1----:R-:W3:Y:S04]  /*31290*/  LDL.LU R6, [R1+0xa8] ;  /* 0x0000a80001067983 */ /* 0x002ee80000300800 */
[----:B------:R-:W3:Y:S01]  /*312a0*/  LDL.LU R7, [R1+0xac] ;  /* 0x0000ac0001077983 */ /* 0x000ee20000300800 */
[----:B------:R-:W-:-:S02]  /*312b0*/  IMAD.MOV.U32 R18, RZ, RZ, R10 ;  /* 0x000000ffff127224 */ /* 0x000fc400078e000a */
[----:B------:R-:W-:Y:S01]  /*312c0*/  IMAD.MOV.U32 R19, RZ, RZ, R14 ;  /* 0x000000ffff137224 */ /* 0x000fe200078e000e */
[----:B--2---:R-:W-:Y:S02]  /*312d0*/  F2FP.F16.E4M3.UNPACK_B R26, R22 ;  /* 0x00000016ff1a723e */ /* 0x004fe400020006ff */
[----:B------:R-:W-:-:S04]  /*312e0*/  F2FP.F16.E4M3.UNPACK_B R27, R23 ;  /* 0x00000017ff1b723e */ /* 0x000fc800020006ff */
[----:B---3--:R-:W-:Y:S01]  /*312f0*/  HMMA.16816.F32 R4, R16, R2, R4 ;  /* 0x000000021004723c */ /* 0x008fe20000001804 */
[----:B------:R-:W2:Y:S04]  /*31300*/  LDL.LU R2, [R1+0x3a8] ;  /* 0x0003a80001027983 */ /* 0x000ea80000300800 */
[----:B------:R-:W3:-:S15]  /*31310*/  LDL.LU R3, [R1+0x3ac] ;  /* 0x0003ac0001037983 */ /* 0x000ede0000300800 */
[----:B------:R-:W-:-:S03]  /*31320*/  NOP ;  /* 0x0000000000007918 */ /* 0x000fc60000000000 */
[----:B------:R5:W-:Y:S04]  /*31330*/  STL.64 [R1+0x20], R4 ;  /* 0x0000200401007387 */ /* 0x000be80000100a00 */
[----:B------:R-:W-:Y:S04]  /*31340*/  STL.64 [R1+0x28], R6 ;  /* 0x0000280601007387 */ /* 0x000fe80000100a00 */
[----:B------:R-:W4:Y:S04]  /*31350*/  LDL R22, [R1+0x398] ;  /* 0x0003980001167983 */ /* 0x000f280000100800 */
[----:B------:R-:W4:Y:S01]  /*31360*/  LDL R23, [R1+0x39c] ;  /* 0x00039c0001177983 */ /* 0x000f220000100800 */
[----:B-----5:R-:W-:-:S03]  /*31370*/  IMAD.MOV.U32 R4, RZ, RZ, R20 ;  /* 0x000000ffff047224 */ /* 0x020fc600078e0014 */
[----:B------:R-:W-:Y:S01]  /*31380*/  STL [R1+0x1b8], R26 ;  /* 0x0001b81a01007387 */ /* 0x000fe20000100800 */
[----:B------:R-:W-:-:S03]  /*31390*/  IMAD.MOV.U32 R16, RZ, RZ, R20 ;  /* 0x000000ffff107224 */ /* 0x000fc600078e0014 */
[----:B------:R-:W-:Y:S04]  /*313a0*/  STL [R1+0x1bc], R27 ;  /* 0x0001bc1b01007387 */ /* 0x000fe80000100800 */
[----:B----4-:R-:W-:Y:S04]  /*313b0*/  STL.64 [R1+0x18a0], R22 ;  /* 0x0018a01601007387 */ /* 0x010fe80000100a00 */
[----:B------:R0:W-:Y:S04]  /*313c0*/  STL.64 [R1+0x1898], R20 ;  /* 0x0018981401007387 */ /* 0x0001e80000100a00 */
[----:B0-----:R-:W4:Y:S04]  /*313d0*/  LDL.LU R20, [R1+0xf0] ;  /* 0x0000f00001147983 */ /* 0x001f280000300800 */
[----:B------:R-:W4:Y:S04]  /*313e0*/  LDL.LU R21, [R1+0xf4] ;  /* 0x0000f40001157983 */ /* 0x000f280000300800 */
[----:B------:R-:W4:Y:S04]  /*313f0*/  LDL.LU R22, [R1+0xf8] ;  /* 0x0000f80001167983 */ /* 0x000f280000300800 */
[----:B------:R-:W4:Y:S01]  /*31400*/  LDL.LU R23, [R1+0xfc] ;  /* 0x0000fc0001177983 */ /* 0x000f220000300800 */
[----:B------:R-:W-:-:S02]  /*31410*/  IMAD.MOV.U32 R5, RZ, RZ, R12 ;  /* 0x000000ffff057224 */ /* 0x000fc400078e000c */
[----:B------:R-:W-:Y:S02]  /*31420*/  IMAD.MOV.U32 R6, RZ, RZ, R10 ;  /* 0x000000ffff067224 */ /* 0x000fe400078e000a */
[----:B------:R-:W-:Y:S01]  /*31430*/  IMAD.MOV.U32 R7, RZ, RZ, R14 ;  /* 0x000000ffff077224 */ /* 0x000fe200078e000e */
[----:B------:R-:W-:Y:S02]  /*31440*/  F2FP.F16.E4M3.UNPACK_B R8, R8 ;  /* 0x00000008ff08723e */ /* 0x000fe400020006ff */
[----:B------:R-:W-:-:S03]  /*31450*/  F2FP.F16.E4M3.UNPACK_B R9, R9 ;  /* 0x00000009ff09723e */ /* 0x000fc600020006ff */
[----:B------:R-:W-:Y:S04]  /*31460*/  STL [R1+0x1f0], R8 ;  /* 0x0001f00801007387 */ /* 0x000fe80000100800 */
[----:B------:R-:W-:Y:S01]  /*31470*/  STL [R1+0x1f4], R9 ;  /* 0x0001f40901007387 */ /* 0x000fe20000100800 */
[----:B----4-:R-:W-:Y:S03]  /*31480*/  HMMA.16816.F32 R4, R4, R26, R20 ;  /* 0x0000001a0404723c */ /* 0x010fe60000001814 */
[----:B------:R-:W4:Y:S04]  /*31490*/  LDL.LU.64 R22, [R1+0x18a0] ;  /* 0x0018a00001167983 */ /* 0x000f280000300a00 */
[----:B------:R-:W5:-:S15]  /*314a0*/  LDL.LU.64 R20, [R1+0x1898] ;  /* 0x0018980001147983 */ /* 0x000f5e0000300a00 */
[----:B------:R-:W-:-:S01]  /*314b0*/  NOP ;  /* 0x0000000000007918 */ /* 0x000fc20000000000 */
[----:B------:R0:W-:Y:S04]  /*314c0*/  STL.64 [R1+0x60], R4 ;  /* 0x0000600401007387 */ /* 0x0001e80000100a00 */
[----:B------:R1:W-:Y:S04]  /*314d0*/  STL.64 [R1+0x68], R6 ;  /* 0x0000680601007387 */ /* 0x0003e80000100a00 */
[----:B0-----:R-:W2:Y:S04]  /*314e0*/  LDL.LU R4, [R1+0xe0] ;  /* 0x0000e00001047983 */ /* 0x001ea80000300800 */
[----:B------:R-:W2:Y:S04]  /*314f0*/  LDL.LU R5, [R1+0xe4] ;  /* 0x0000e40001057983 */ /* 0x000ea80000300800 */
[----:B-1----:R-:W2:Y:S04]  /*31500*/  LDL.LU R6, [R1+0xe8] ;  /* 0x0000e80001067983 */ /* 0x002ea80000300800 */
[----:B------:R-:W2:Y:S01]  /*31510*/  LDL.LU R7, [R1+0xec] ;  /* 0x0000ec0001077983 */ /* 0x000ea20000300800 */
[----:B------:R-:W-:-:S02]  /*31520*/  F2FP.F16.E4M3.UNPACK_B R28, R28 ;  /* 0x0000001cff1c723e */ /* 0x000fc400020006ff */
[----:B------:R-:W-:Y:S01]  /*31530*/  F2FP.F16.E4M3.UNPACK_B R29, R29 ;  /* 0x0000001dff1d723e */ /* 0x000fe200020006ff */
[----:B--2---:R-:W-:Y:S01]  /*31540*/  HMMA.16816.F32 R4, R16, R8, R4 ;  /* 0x000000081004723c */ /* 0x004fe20000001804 */
[----:B------:R-:W2:Y:S04]  /*31550*/  LDL.LU R9, [R1+0x3c8] ;  /* 0x0003c80001097983 */ /* 0x000ea80000300800 */
[----:B------:R-:W2:-:S15]  /*31560*/  LDL.LU R8, [R1+0x3cc] ;  /* 0x0003cc0001087983 */ /* 0x000e9e0000300800 */
[----:B------:R-:W-:-:S03]  /*31570*/  NOP ;  /* 0x0000000000007918 */ /* 0x000fc60000000000 */
[----:B------:R-:W-:Y:S04]  /*31580*/  STL.64 [R1+0x50], R4 ;  /* 0x0000500401007387 */ /* 0x000fe80000100a00 */
[----:B------:R-:W-:Y:S04]  /*31590*/  STL.64 [R1+0x58], R6 ;  /* 0x0000580601007387 */ /* 0x000fe80000100a00 */
[----:B------:R-:W-:Y:S04]  /*315a0*/  STL [R1+0x1b0], R28 ;  /* 0x0001b01c01007387 */ /* 0x000fe80000100800 */
[----:B------:R-:W3:Y:S04]  /*315b0*/  LDL R26, [R1+0x3b8] ;  /* 0x0003b800011a7983 */ /* 0x000ee80000100800 */
[----:B------:R-:W-:Y:S04]  /*315c0*/  STL [R1+0x1b4], R29 ;  /* 0x0001b41d01007387 */ /* 0x000fe80000100800 */
[----:B------:R-:W3:Y:S01]  /*315d0*/  LDL R27, [R1+0x3bc] ;  /* 0x0003bc00011b7983 */ /* 0x000ee20000100800 */
[----:B------:R-:W-:-:S02]  /*315e0*/  F2FP.F16.E4M3.UNPACK_B R24, R24 ;  /* 0x00000018ff18723e */ /* 0x000fc400020006ff */
[----:B------:R-:W-:-:S03]  /*315f0*/  F2FP.F16.E4M3.UNPACK_B R25, R25 ;  /* 0x00000019ff19723e */ /* 0x000fc600020006ff */
[----:B------:R-:W-:Y:S04]  /*31600*/  STL [R1+0x1e8], R24 ;  /* 0x0001e81801007387 */ /* 0x000fe80000100800 */
[----:B------:R-:W-:Y:S04]  /*31610*/  STL [R1+0x1ec], R25 ;  /* 0x0001ec1901007387 */ /* 0x000fe80000100800 */
[----:B---3--:R-:W-:Y:S04]  /*31620*/  STL.64 [R1+0x1890], R26 ;  /* 0x0018901a01007387 */ /* 0x008fe80000100a00 */
[----:B------:R0:W-:Y:S04]  /*31630*/  STL.64 [R1+0x1888], R24 ;  /* 0x0018881801007387 */ /* 0x0001e80000100a00 */
[----:B0-----:R-:W3:Y:S04]  /*31640*/  LDL.LU R24, [R1+0x110] ;  /* 0x0001100001187983 */ /* 0x001ee80000300800 */
[----:B------:R-:W3:Y:S04]  /*31650*/  LDL.LU R25, [R1+0x114] ;  /* 0x0001140001197983 */ /* 0x000ee80000300800 */
[----:B------:R-:W3:Y:S04]  /*31660*/  LDL.LU R26, [R1+0x118] ;  /* 0x00011800011a7983 */ /* 0x000ee80000300800 */
[----:B------:R-:W3:Y:S01]  /*31670*/  LDL.LU R27, [R1+0x11c] ;  /* 0x00011c00011b7983 */ /* 0x000ee20000300800 */
[----:B-----5:R-:W-:-:S02]  /*31680*/  IMAD.MOV.U32 R4, RZ, RZ, R20 ;  /* 0x000000ffff047224 */ /* 0x020fc400078e0014 */
[----:B------:R-:W-:Y:S02]  /*31690*/  IMAD.MOV.U32 R5, RZ, RZ, R12 ;  /* 0x000000ffff057224 */ /* 0x000fe400078e000c */
[----:B------:R-:W-:Y:S02]  /*316a0*/  IMAD.MOV.U32 R6, RZ, RZ, R10 ;  /* 0x000000ffff067224 */ /* 0x000fe400078e000a */
[----:B------:R-:W-:-:S07]  /*316b0*/  IMAD.MOV.U32 R7, RZ, RZ, R14 ;  /* 0x000000ffff077224 */ /* 0x000fce00078e000e */
[----:B---3--:R-:W-:Y:S01]  /*316c0*/  HMMA.16816.F32 R4, R4, R28, R24 ;  /* 0x0000001c0404723c */ /* 0x008fe20000001818 */
[----:B------:R-:W3:Y:S04]  /*316d0*/  LDL.LU.64 R26, [R1+0x1890] ;  /* 0x00189000011a7983 */ /* 0x000ee80000300a00 */
[----:B------:R-:W5:-:S15]  /*316e0*/  LDL.LU.64 R24, [R1+0x1888] ;  /* 0x0018880001187983 */ /* 0x000f5e0000300a00 */
[----:B------:R-:W-:-:S03]  /*316f0*/  NOP ;  /* 0x0000000000007918 */ /* 0x000fc60000000000 */
[----:B------:R0:W-:Y:S04]  /*31700*/  STL.64 [R1+0x10], R4 ;  /* 0x0000100401007387 */ /* 0x0001e80000100a00 */
[----:B------:R1:W-:Y:S04]  /*31710*/  STL.64 [R1+0x18], R6 ;  /* 0x0000180601007387 */ /* 0x0003e80000100a00 */
[----:B0-----:R-:W5:Y:S04]  /*31720*/  LDL.LU R4, [R1+0x100] ;  /* 0x0001000001047983 */ /* 0x001f680000300800 */
[----:B------:R-:W5:Y:S04]  /*31730*/  LDL.LU R5, [R1+0x104] ;  /* 0x0001040001057983 */ /* 0x000f680000300800 */
[----:B-1----:R-:W5:Y:S04]  /*31740*/  LDL.LU R6, [R1+0x108] ;  /* 0x0001080001067983 */ /* 0x002f680000300800 */
[----:B------:R-:W5:Y:S01]  /*31750*/  LDL.LU R7, [R1+0x10c] ;  /* 0x00010c0001077983 */ /* 0x000f620000300800 */
[----:B------:R-:W-:-:S07]  /*31760*/  IMAD.MOV.U32 R16, RZ, RZ, R20 ;  /* 0x000000ffff107224 */ /* 0x000fce00078e0014 */
[----:B-----5:R-:W-:Y:S07]  /*31770*/  HMMA.16816.F32 R16, R16, R24, R4 ;  /* 0x000000181010723c */ /* 0x020fee0000001804 */
[----:B----4-:R-:W-:Y:S02]  /*31780*/  F2FP.F16.E4M3.UNPACK_B R5, R22 ;  /* 0x00000016ff05723e */ /* 0x010fe400020006ff */
[----:B------:R-:W-:-:S14]  /*31790*/  F2FP.F16.E4M3.UNPACK_B R4, R23 ;  /* 0x00000017ff04723e */ /* 0x000fdc00020006ff */
[----:B------:R-:W-:Y:S04]  /*317a0*/  STL.64 [R1+0x40], R16 ;  /* 0x0000401001007387 */ /* 0x000fe80000100a00 */
[----:B------:R-:W-:Y:S04]  /*317b0*/  STL.64 [R1+0x48], R18 ;  /* 0x0000481201007387 */ /* 0x000fe80000100a00 */
[----:B------:R-:W4:Y:S04]  /*317c0*/  LDL R22, [R1+0x3d8] ;  /* 0x0003d80001167983 */ /* 0x000f280000100800 */
[----:B------:R-:W4:Y:S04]  /*317d0*/  LDL R23, [R1+0x3dc] ;  /* 0x0003dc0001177983 */ /* 0x000f280000100800 */
[----:B------:R-:W-:Y:S04]  /*317e0*/  STL [R1+0x148], R5 ;  /* 0x0001480501007387 */ /* 0x000fe80000100800 */
[----:B------:R-:W5:Y:S04]  /*317f0*/  LDL R24, [R1+0x3f8] ;  /* 0x0003f80001187983 */ /* 0x000f680000100800 */
[----:B------:R-:W-:Y:S04]  /*31800*/  STL [R1+0x14c], R4 ;  /* 0x00014c0401007387 */ /* 0x000fe80000100800 */
[----:B------:R-:W5:Y:S04]  /*31810*/  LDL R25, [R1+0x3fc] ;  /* 0x0003fc0001197983 */ /* 0x000f680000100800 */
[----:B---3--:R-:W-:Y:S01]  /*31820*/  STL.64 [R1+0x1880], R26 ;  /* 0x0018801a01007387 */ /* 0x008fe20000100a00 */
[----:B------:R-:W-:-:S03]  /*31830*/  F2FP.F16.E4M3.UNPACK_B R28, R2 ;  /* 0x00000002ff1c723e */ /* 0x000fc600020006ff */
[----:B-----5:R0:W-:Y:S04]  /*31840*/  STL.64 [R1+0x1878], R24 ;  /* 0x0018781801007387 */ /* 0x0201e80000100a00 */
[----:B0-----:R-:W3:Y:S04]  /*31850*/  LDL.LU R24, [R1+0x170] ;  /* 0x0001700001187983 */ /* 0x001ee80000300800 */
[----:B------:R-:W3:Y:S04]  /*31860*/  LDL.LU R25, [R1+0x174] ;  /* 0x0001740001197983 */ /* 0x000ee80000300800 */
[----:B------:R-:W3:Y:S04]  /*31870*/  LDL.LU R26, [R1+0x178] ;  /* 0x00017800011a7983 */ /* 0x000ee80000300800 */
[----:B------:R-:W3:Y:S01]  /*31880*/  LDL.LU R27, [R1+0x17c] ;  /* 0x00017c00011b7983 */ /* 0x000ee20000300800 */
[----:B------:R-:W-:Y:S01]  /*31890*/  F2FP.F16.E4M3.UNPACK_B R29, R3 ;  /* 0x00000003ff1d723e */ /* 0x000fe200020006ff */
[----:B------:R-:W-:-:S02]  /*318a0*/  IMAD.MOV.U32 R6, RZ, RZ, R10 ;  /* 0x000000ffff067224 */ /* 0x000fc400078e000a */
[----:B------:R0:W-:Y:S01]  /*318b0*/  STL.64 [R1+0x17c8], R2 ;  /* 0x0017c80201007387 */ /* 0x0001e20000100a00 */
[----:B------:R-:W-:Y:S02]  /*318c0*/  IMAD.MOV.U32 R7, RZ, RZ, R14 ;  /* 0x000000ffff077224 */ /* 0x000fe400078e000e */
[----:B0-----:R-:W-:Y:S02]  /*318d0*/  IMAD.MOV.U32 R2, RZ, RZ, R5 ;  /* 0x000000ffff027224 */ /* 0x001fe400078e0005 */
[----:B------:R-:W-:Y:S02]  /*318e0*/  IMAD.MOV.U32 R3, RZ, RZ, R4 ;  /* 0x000000ffff037224 */ /* 0x000fe400078e0004 */
[----:B------:R-:W-:Y:S02]  /*318f0*/  IMAD.MOV.U32 R4, RZ, RZ, R20 ;  /* 0x000000ffff047224 */ /* 0x000fe400078e0014 */
[----:B------:R-:W-:Y:S01]  /*31900*/  IMAD.MOV.U32 R5, RZ, RZ, R12 ;  /* 0x000000ffff057224 */ /* 0x000fe200078e000c */
[----:B------:R-:W-:Y:S04]  /*31910*/  STL [R1+0x1e0], R28 ;  /* 0x0001e01c01007387 */ /* 0x000fe80000100800 */
[----:B------:R-:W-:Y:S02]  /*31920*/  STL [R1+0x1e4], R29 ;  /* 0x0001e41d01007387 */ /* 0x000fe40000100800 */
[----:B---3--:R-:W-:Y:S02]  /*31930*/  HMMA.16816.F32 R4, R4, R2, R24 ;  /* 0x000000020404723c */ /* 0x008fe40000001818 */
[----:B------:R-:W3:Y:S04]  /*31940*/  LDL.LU.64 R26, [R1+0x1880] ;  /* 0x00188000011a7983 */ /* 0x000ee80000300a00 */
[----:B------:R-:W5:-:S15]  /*31950*/  LDL.LU.64 R24, [R1+0x1878] ;  /* 0x0018780001187983 */ /* 0x000f5e0000300a00 */
[----:B------:R-:W-:-:S02]  /*31960*/  NOP ;  /* 0x0000000000007918 */ /* 0x000fc40000000000 */
[----:B------:R0:W-:Y:S04]  /*31970*/  STL.64 [R1+0x30], R4 ;  /* 0x0000300401007387 */ /* 0x0001e80000100a00 */
[----:B------:R1:W-:Y:S04]  /*31980*/  STL.64 [R1+0x38], R6 ;  /* 0x0000380601007387 */ /* 0x0003e80000100a00 */
[----:B0-----:R-:W2:Y:S04]  /*31990*/  LDL.LU R4, [R1+0x160] ;  /* 0x0001600001047983 */ /* 0x001ea80000300800 */
[----:B------:R-:W2:Y:S04]  /*319a0*/  LDL.LU R5, [R1+0x164] ;  /* 0x0001640001057983 */ /* 0x000ea80000300800 */
[----:B-1----:R-:W2:Y:S01]  /*319b0*/  LDL.LU R6, [R1+0x168] ;  /* 0x0001680001067983 */ /* 0x002ea20000300800 */
[----:B------:R-:W-:-:S02]  /*319c0*/  IMAD.MOV.U32 R16, RZ, RZ, R20 ;  /* 0x000000ffff107224 */ /* 0x000fc400078e0014 */
[----:B------:R-:W-:Y:S02]  /*319d0*/  IMAD.MOV.U32 R17, RZ, RZ, R12 ;  /* 0x000000ffff117224 */ /* 0x000fe400078e000c */
[----:B------:R-:W-:Y:S02]  /*319e0*/  IMAD.MOV.U32 R18, RZ, RZ, R10 ;  /* 0x000000ffff127224 */ /* 0x000fe400078e000a */
[----:B------:R-:W-:Y:S02]  /*319f0*/  IMAD.MOV.U32 R19, RZ, RZ, R14 ;  /* 0x000000ffff137224 */ /* 0x000fe400078e000e */
[----:B------:R-:W-:Y:S01]  /*31a00*/  IMAD.MOV.U32 R7, RZ, RZ, R0 ;  /* 0x000000ffff077224 */ /* 0x000fe200078e0000 */
[----:B---3--:R-:W-:Y:S02]  /*31a10*/  F2FP.F16.E4M3.UNPACK_B R26, R26 ;  /* 0x0000001aff1a723e */ /* 0x008fe400020006ff */
[----:B------:R-:W-:-:S04]  /*31a20*/  F2FP.F16.E4M3.UNPACK_B R27, R27 ;  /* 0x0000001bff1b723e */ /* 0x000fc800020006ff */
[----:B--2---:R-:W-:Y:S07]  /*31a30*/  HMMA.16816.F32 R16, R16, R28, R4 ;  /* 0x0000001c1010723c */ /* 0x004fee0000001804 */
[----:B------:R-:W-:-:S15]  /*31a40*/  IMAD.MOV.U32 R4, RZ, RZ, R20 ;  /* 0x000000ffff047224 */ /* 0x000fde00078e0014 */
[----:B------:R-:W-:-:S01]  /*31a50*/  NOP ;  /* 0x0000000000007918 */ /* 0x000fc20000000000 */
[----:B------:R0:W-:Y:S04]  /*31a60*/  STL.64 [R1], R16 ;  /* 0x0000001001007387 */ /* 0x0001e80000100a00 */
[----:B------:R-:W-:Y:S04]  /*31a70*/  STL [R1+0xc], R19 ;  /* 0x00000c1301007387 */ /* 0x000fe80000100800 */
[----:B------:R-:W2:Y:S04]  /*31a80*/  LDL.LU R29, [R1+0x3e8] ;  /* 0x0003e800011d7983 */ /* 0x000ea80000300800 */
[----:B------:R-:W3:Y:S01]  /*31a90*/  LDL.LU R0, [R1+0x3ec] ;  /* 0x0003ec0001007983 */ /* 0x000ee20000300800 */
[----:B0-----:R-:W-:-:S03]  /*31aa0*/  IMAD.MOV.U32 R16, RZ, RZ, R20 ;  /* 0x000000ffff107224 */ /* 0x001fc600078e0014 */
[----:B------:R-:W-:Y:S04]  /*31ab0*/  STL [R1+0x140], R26 ;  /* 0x0001401a01007387 */ /* 0x000fe80000100800 */
        /* <DEDUP_REMOVED lines=16> */
[----:B------:R-:W2:-:S15]  /*31bc0*/  LDL.LU.64 R20, [R1+0x1868] ;  /* 0x0018680001147983 */ /* 0x000e9e0000300a00 */
[----:B------:R-:W-:-:S01]  /*31bd0*/  NOP ;  /* 0x0000000000007918 */ /* 0x000fc20000000000 */
        /* <DEDUP_REMOVED lines=8> */
[----:B------:R-:W-:Y:S02]  /*31c60*/  IMAD.MOV.U32 R18, RZ, RZ, R10 ;  /* 0x000000ffff127224 */ /* 0x000fe400078e000a */
[----:B------:R-:W-:Y:S01]  /*31c70*/  IMAD.MOV.U32 R19, RZ, RZ, R14 ;  /* 0x000000ffff137224 */ /* 0x000fe200078e000e */
[----:B-----5:R-:W-:Y:S02]  /*31c80*/  F2FP.F16.E4M3.UNPACK_B R24, R24 ;  /* 0x00000018ff18723e */ /* 0x020fe400020006ff */
[----:B------:R-:W-:-:S04]  /*31c90*/  F2FP.F16.E4M3.UNPACK_B R25, R25 ;  /* 0x00000019ff19723e */ /* 0x000fc800020006ff */
[----:B---3--:R-:W-:-:S15]  /*31ca0*/  HMMA.16816.F32 R4, R16, R2, R4 ;  /* 0x000000021004723c */ /* 0x008fde0000001804 */
[----:B------:R-:W-:-:S08]  /*31cb0*/  NOP ;  /* 0x0000000000007918 */ /* 0x000fd00000000000 */
[----:B------:R-:W-:Y:S04]  /*31cc0*/  STL.64 [R1+0xd0], R4 ;  /* 0x0000d00401007387 */ /* 0x000fe80000100a00 */
[----:B------:R-:W-:Y:S04]  /*31cd0*/  STL.64 [R1+0xd8], R6 ;  /* 0x0000d80601007387 */ /* 0x000fe80000100a00 */
[----:B------:R-:W-:Y:S04]  /*31ce0*/  STL [R1+0x168], R24 ;  /* 0x0001681801007387 */ /* 0x000fe80000100800 */
[----:B------:R-:W-:Y:S04]  /*31cf0*/  STL [R1+0x16c], R25 ;  /* 0x00016c1901007387 */ /* 0x000fe80000100800 */
[----:B------:R0:W-:Y:S04]  /*31d00*/  STL.64 [R1+0x1860], R24 ;  /* 0x0018601801007387 */ /* 0x0001e80000100a00 */
[----:B0-----:R-:W3:Y:S04]  /*31d10*/  LDL.LU R24, [R1+0x1d0] ;  /* 0x0001d00001187983 */ /* 0x001ee80000300800 */
[----:B------:R-:W3:Y:S04]  /*31d20*/  LDL.LU R25, [R1+0x1d4] ;  /* 0x0001d40001197983 */ /* 0x000ee80000300800 */
[----:B------:R-:W3:Y:S04]  /*31d30*/  LDL.LU R26, [R1+0x1d8] ;  /* 0x0001d800011a7983 */ /* 0x000ee80000300800 */
[----:B------:R-:W3:Y:S01]  /*31d40*/  LDL.LU R27, [R1+0x1dc] ;  /* 0x0001dc00011b7983 */ /* 0x000ee20000300800 */
[----:B----4-:R-:W-:Y:S01]  /*31d50*/  F2FP.F16.E4M3.UNPACK_B R22, R22 ;  /* 0x00000016ff16723e */ /* 0x010fe200020006ff */
[----:B--2---:R-:W-:Y:S01]  /*31d60*/  IMAD.MOV.U32 R4, RZ, RZ, R20 ;  /* 0x000000ffff047224 */ /* 0x004fe200078e0014 */
[----:B------:R-:W-:Y:S01]  /*31d70*/  F2FP.F16.E4M3.UNPACK_B R23, R23 ;  /* 0x00000017ff17723e */ /* 0x000fe200020006ff */
[----:B------:R-:W-:-:S02]  /*31d80*/  IMAD.MOV.U32 R5, RZ, RZ, R12 ;  /* 0x000000ffff057224 */ /* 0x000fc400078e000c */
[----:B------:R-:W-:Y:S02]  /*31d90*/  IMAD.MOV.U32 R6, RZ, RZ, R10 ;  /* 0x000000ffff067224 */ /* 0x000fe400078e000a */
[----:B------:R-:W-:Y:S01]  /*31da0*/  IMAD.MOV.U32 R7, RZ, RZ, R14 ;  /* 0x000000ffff077224 */ /* 0x000fe200078e000e */
[----:B------:R-:W-:Y:S04]  /*31db0*/  STL.64 [R1+0x1850], R10 ;  /* 0x0018500a01007387 */ /* 0x000fe80000100a00 */
[----:B------:R0:W-:Y:S04]  /*31dc0*/  STL.64 [R1+0x1848], R8 ;  /* 0x0018480801007387 */ /* 0x0001e80000100a00 */
[----:B0-----:R-:W2:Y:S04]  /*31dd0*/  LDL.LU R8, [R1+0x150] ;  /* 0x0001500001087983 */ /* 0x001ea80000300800 */
[----:B------:R-:W2:Y:S04]  /*31de0*/  LDL.LU R9, [R1+0x154] ;  /* 0x0001540001097983 */ /* 0x000ea80000300800 */
[----:B------:R-:W2:Y:S04]  /*31df0*/  LDL.LU R10, [R1+0x158] ;  /* 0x00015800010a7983 */ /* 0x000ea80000300800 */
[----:B------:R-:W2:Y:S01]  /*31e00*/  LDL.LU R11, [R1+0x15c] ;  /* 0x00015c00010b7983 */ /* 0x000ea20000300800 */
[----:B---3--:R-:W-:Y:S03]  /*31e10*/  HMMA.16816.F32 R4, R4, R22, R24 ;  /* 0x000000160404723c */ /* 0x008fe60000001818 */
[----:B------:R-:W2:Y:S01]  /*31e20*/  LDL.LU.64 R24, [R1+0x1860] ;  /* 0x0018600001187983 */ /* 0x000ea20000300a00 */
[----:B------:R-:W-:-:S03]  /*31e30*/  IMAD.MOV.U32 R16, RZ, RZ, R20 ;  /* 0x000000ffff107224 */ /* 0x000fc600078e0014 */
[----:B------:R-:W-:Y:S02]  /*31e40*/  F2FP.F16.E4M3.UNPACK_B R26, R13.H1 ;  /* 0x0000000dff1a723e */ /* 0x000fe400030006ff */
[----:B------:R-:W-:-:S14]  /*31e50*/  F2FP.F16.E4M3.UNPACK_B R27, R21.H1 ;  /* 0x00000015ff1b723e */ /* 0x000fdc00030006ff */
[----:B------:R-:W-:Y:S04]  /*31e60*/  STL.64 [R1+0xb0], R4 ;  /* 0x0000b00401007387 */ /* 0x000fe80000100a00 */
[----:B------:R0:W-:Y:S04]  /*31e70*/  STL.64 [R1+0xb8], R6 ;  /* 0x0000b80601007387 */ /* 0x0001e80000100a00 */
[----:B0-----:R-:W3:Y:S04]  /*31e80*/  LDL.LU R7, [R1+0x318] ;  /* 0x0003180001077983 */ /* 0x001ee80000300800 */
[----:B------:R-:W4:Y:S04]  /*31e90*/  LDL.LU R2, [R1+0x328] ;  /* 0x0003280001027983 */ /* 0x000f280000300800 */
[----:B------:R-:W5:Y:S04]  /*31ea0*/  LDL.LU R3, [R1+0x32c] ;  /* 0x00032c0001037983 */ /* 0x000f680000300800 */
[----:B------:R0:W-:Y:S04]  /*31eb0*/  STL.64 [R1+0x1760], R22 ;  /* 0x0017601601007387 */ /* 0x0001e80000100a00 */
[----:B------:R-:W4:Y:S04]  /*31ec0*/  LDL.LU R13, [R1+0x185c] ;  /* 0x00185c00010d7983 */ /* 0x000f280000300800 */
[----:B------:R-:W5:Y:S01]  /*31ed0*/  LDL.LU R21, [R1+0x1858] ;  /* 0x0018580001157983 */ /* 0x000f620000300800 */
[----:B--2---:R-:W-:Y:S03]  /*31ee0*/  HMMA.16816.F32 R16, R16, R24, R8 ;  /* 0x000000181010723c */ /* 0x004fe60000001808 */
[----:B------:R-:W2:Y:S04]  /*31ef0*/  LDL.LU.64 R10, [R1+0x1850] ;  /* 0x00185000010a7983 */ /* 0x000ea80000300a00 */
[----:B------:R-:W4:Y:S01]  /*31f00*/  LDL.LU.64 R8, [R1+0x1848] ;  /* 0x0018480001087983 */ /* 0x000f220000300a00 */
[----:B------:R-:W-:-:S02]  /*31f10*/  F2FP.F16.E4M3.UNPACK_B R24, R29 ;  /* 0x0000001dff18723e */ /* 0x000fc400020006ff */
[----:B------:R-:W-:Y:S01]  /*31f20*/  F2FP.F16.E4M3.UNPACK_B R25, R0 ;  /* 0x00000000ff19723e */ /* 0x000fe200020006ff */
[----:B------:R-:W-:Y:S01]  /*31f30*/  STL [R1+0x190], R26 ;  /* 0x0001901a01007387 */ /* 0x000fe20000100800 */
[----:B0-----:R-:W-:-:S11]  /*31f40*/  F2FP.F16.E4M3.UNPACK_B R23, R15.H1 ;  /* 0x0000000fff17723e */ /* 0x001fd600030006ff */
[----:B------:R-:W-:Y:S04]  /*31f50*/  STL.64 [R1+0xc0], R16 ;  /* 0x0000c01001007387 */ /* 0x000fe80000100a00 */
[----:B------:R0:W-:Y:S04]  /*31f60*/  STL.64 [R1+0xc8], R18 ;  /* 0x0000c81201007387 */ /* 0x0001e80000100a00 */
[----:B------:R-:W-:Y:S04]  /*31f70*/  STL [R1+0x138], R24 ;  /* 0x0001381801007387 */ /* 0x000fe80000100800 */
[----:B------:R-:W-:Y:S01]  /*31f80*/  STL [R1+0x13c], R25 ;  /* 0x00013c1901007387 */ /* 0x000fe20000100800 */
[----:B---3--:R-:W-:-:S03]  /*31f90*/  F2FP.F16.E4M3.UNPACK_B R22, R7.H1 ;  /* 0x00000007ff16723e */ /* 0x008fc600030006ff */
[----:B------:R-:W3:Y:S04]  /*31fa0*/  LDL.LU R15, [R1+0x1844] ;  /* 0x00184400010f7983 */ /* 0x000ee80000300800 */
[----:B------:R-:W-:Y:S04]  /*31fb0*/  STL [R1+0x178], R22 ;  /* 0x0001781601007387 */ /* 0x000fe80000100800 */
[----:B--2---:R-:W-:Y:S01]  /*31fc0*/  STL [R1+0x1840], R11 ;  /* 0x0018400b01007387 */ /* 0x004fe20000100800 */
[----:B0-----:R-:W-:-:S03]  /*31fd0*/  IMAD.MOV.U32 R18, RZ, RZ, R10 ;  /* 0x000000ffff127224 */ /* 0x001fc600078e000a */
[----:B----4-:R0:W-:Y:S01]  /*31fe0*/  STL.64 [R1+0x1838], R8 ;  /* 0x0018380801007387 */ /* 0x0101e20000100a00 */
[----:B------:R-:W-:-:S03]  /*31ff0*/  IMAD.MOV.U32 R6, RZ, RZ, R11 ;  /* 0x000000ffff067224 */ /* 0x000fc600078e000b */
[----:B0-----:R-:W2:Y:S04]  /*32000*/  LDL.LU R8, [R1+0x180] ;  /* 0x0001800001087983 */ /* 0x001ea80000300800 */
[----:B------:R-:W2:Y:S04]  /*32010*/  LDL.LU R9, [R1+0x184] ;  /* 0x0001840001097983 */ /* 0x000ea80000300800 */
[----:B------:R-:W2:Y:S04]  /*32020*/  LDL.LU R10, [R1+0x188] ;  /* 0x00018800010a7983 */ /* 0x000ea80000300800 */
[----:B------:R-:W2:Y:S01]  /*32030*/  LDL.LU R11, [R1+0x18c] ;  /* 0x00018c00010b7983 */ /* 0x000ea20000300800 */
[----:B------:R-:W-:-:S02]  /*32040*/  IMAD.MOV.U32 R16, RZ, RZ, R20 ;  /* 0x000000ffff107224 */ /* 0x000fc400078e0014 */
[----:B------:R-:W-:Y:S02]  /*32050*/  IMAD.MOV.U32 R17, RZ, RZ, R12 ;  /* 0x000000ffff117224 */ /* 0x000fe400078e000c */
[----:B------:R-:W-:Y:S01]  /*32060*/  IMAD.MOV.U32 R19, RZ, RZ, R14 ;  /* 0x000000ffff137224 */ /* 0x000fe200078e000e */
[----:B------:R-:W-:Y:S06]  /*32070*/  STL [R1+0x17c], R23 ;  /* 0x00017c1701007387 */ /* 0x000fec0000100800 */
[----:B--2---:R-:W-:Y:S01]  /*32080*/  HMMA.16816.F32 R16, R16, R24, R8 ;  /* 0x000000181010723c */ /* 0x004fe20000001808 */
[----:B------:R-:W2:Y:S04]  /*32090*/  LDL.LU R11, [R1+0x1840] ;  /* 0x00184000010b7983 */ /* 0x000ea80000300800 */
[----:B------:R-:W4:Y:S04]  /*320a0*/  LDL.LU.64 R8, [R1+0x1838] ;  /* 0x0018380001087983 */ /* 0x000f280000300a00 */
[----:B------:R-:W4:-:S14]  /*320b0*/  LDL.LU.64 R24, [R1+0x1830] ;  /* 0x0018300001187983 */ /* 0x000f1c0000300a00 */
[----:B------:R0:W-:Y:S04]  /*320c0*/  STL.64 [R1+0xa0], R16 ;  /* 0x0000a01001007387 */ /* 0x0001e80000100a00 */
[----:B------:R1:W-:Y:S04]  /*320d0*/  STL.64 [R1+0xa8], R18 ;  /* 0x0000a81201007387 */ /* 0x0003e80000100a00 */
[----:B0-----:R-:W3:Y:S04]  /*320e0*/  LDL.LU R16, [R1+0x33c] ;  /* 0x00033c0001107983 */ /* 0x001ee80000300800 */
[----:B------:R-:W3:Y:S04]  /*320f0*/  LDL.LU R17, [R1+0x348] ;  /* 0x0003480001117983 */ /* 0x000ee80000300800 */
[----:B-1----:R-:W2:Y:S01]  /*32100*/  LDL.LU R18, [R1+0x34c] ;  /* 0x00034c0001127983 */ /* 0x002ea20000300800 */
[----:B-----5:R-:W-:-:S03]  /*32110*/  IMAD.MOV.U32 R4, RZ, RZ, R21 ;  /* 0x000000ffff047224 */ /* 0x020fc600078e0015 */
[----:B--2---:R-:W-:Y:S04]  /*32120*/  STL [R1+0x1828], R18 ;  /* 0x0018281201007387 */ /* 0x004fe80000100800 */
[----:B---3--:R0:W-:Y:S04]  /*32130*/  STL.64 [R1+0x1820], R16 ;  /* 0x0018201001007387 */ /* 0x0081e80000100a00 */
[----:B0-----:R-:W2:Y:S04]  /*32140*/  LDL.LU R16, [R1+0x90] ;  /* 0x0000900001107983 */ /* 0x001ea80000300800 */
[----:B------:R-:W2:Y:S04]  /*32150*/  LDL.LU R17, [R1+0x94] ;  /* 0x0000940001117983 */ /* 0x000ea80000300800 */
[----:B------:R-:W2:Y:S04]  /*32160*/  LDL.LU R18, [R1+0x98] ;  /* 0x0000980001127983 */ /* 0x000ea80000300800 */
[----:B------:R-:W2:Y:S01]  /*32170*/  LDL.LU R19, [R1+0x9c] ;  /* 0x00009c0001137983 */ /* 0x000ea20000300800 */
[----:B------:R-:W-:-:S02]  /*32180*/  IMAD.MOV.U32 R5, RZ, RZ, R13 ;  /* 0x000000ffff057224 */ /* 0x000fc400078e000d */
[----:B------:R-:W-:Y:S02]  /*32190*/  IMAD.MOV.U32 R7, RZ, RZ, R15 ;  /* 0x000000ffff077224 */ /* 0x000fe400078e000f */
[----:B------:R-:W-:-:S05]  /*321a0*/  IMAD.MOV.U32 R20, RZ, RZ, R27 ;  /* 0x000000ffff147224 */ /* 0x000fca00078e001b */
[----:B--2---:R-:W-:Y:S01]  /*321b0*/  HMMA.16816.F32 R4, R4, R26, R16 ;  /* 0x0000001a0404723c */ /* 0x004fe20000001810 */
[----:B------:R-:W2:Y:S04]  /*321c0*/  LDL.LU R18, [R1+0x1828] ;  /* 0x0018280001127983 */ /* 0x000ea80000300800 */
[----:B------:R-:W3:Y:S04]  /*321d0*/  LDL.LU.64 R16, [R1+0x1820] ;  /* 0x0018200001107983 */ /* 0x000ee80000300a00 */
[----:B------:R-:W4:-:S14]  /*321e0*/  LDL.LU.64 R26, [R1+0x1818] ;  /* 0x00181800011a7983 */ /* 0x000f1c0000300a00 */
[----:B------:R0:W-:Y:S04]  /*321f0*/  STL.64 [R1+0x460], R4 ;  /* 0x0004600401007387 */ /* 0x0001e80000100a00 */
[----:B------:R1:W-:Y:S04]  /*32200*/  STL.64 [R1+0x468], R6 ;  /* 0x0004680601007387 */ /* 0x0003e80000100a00 */
[----:B0-----:R-:W5:Y:S01]  /*32210*/  LDL.LU R5, [R1+0x338] ;  /* 0x0003380001057983 */ /* 0x001f620000300800 */
[----:B------:R-:W-:Y:S02]  /*32220*/  IMAD.MOV.U32 R12, RZ, RZ, R21 ;  /* 0x000000ffff0c7224 */ /* 0x000fe400078e0015 */
[----:B------:R-:W-:Y:S01]  /*32230*/  IMAD.MOV.U32 R14, RZ, RZ, R11 ;  /* 0x000000ffff0e7224 */ /* 0x000fe200078e000b */
[----:B-1----:R-:W-:Y:S01]  /*32240*/  F2FP.F16.E4M3.UNPACK_B R7, R2.H1 ;  /* 0x00000002ff07723e */ /* 0x002fe200030006ff */
[----:B------:R-:W2:Y:S01]  /*32250*/  LDL.LU R19, [R1+0x358] ;  /* 0x0003580001137983 */ /* 0x000ea20000300800 */
[----:B------:R-:W-:-:S03]  /*32260*/  F2FP.F16.E4M3.UNPACK_B R6, R3.H1 ;  /* 0x00000003ff06723e */ /* 0x000fc600030006ff */
[----:B------:R-:W2:Y:S04]  /*32270*/  LDL.LU R10, [R1+0x35c] ;  /* 0x00035c00010a7983 */ /* 0x000ea80000300800 */
[----:B------:R-:W-:Y:S04]  /*32280*/  STL [R1+0x160], R7 ;  /* 0x0001600701007387 */ /* 0x000fe80000100800 */
[----:B------:R-:W2:Y:S04]  /*32290*/  LDL.LU R2, [R1+0x368] ;  /* 0x0003680001027983 */ /* 0x000ea80000300800 */
[----:B------:R-:W-:Y:S04]  /*322a0*/  STL [R1+0x164], R6 ;  /* 0x0001640601007387 */ /* 0x000fe80000100800 */
[----:B------:R-:W2:Y:S01]  /*322b0*/  LDL.LU R3, [R1+0x36c] ;  /* 0x00036c0001037983 */ /* 0x000ea20000300800 */
[----:B----4-:R-:W-:Y:S01]  /*322c0*/  HMMA.16816.F32 R24, R12, R22, R24 ;  /* 0x000000160c18723c */ /* 0x010fe20000001818 */
[----:B---3--:R-:W-:-:S15]  /*322d0*/  F2FP.F16.E4M3.UNPACK_B R4, R16.H1 ;  /* 0x00000010ff04723e */ /* 0x008fde00030006ff */
[----:B------:R-:W-:-:S07]  /*322e0*/  NOP ;  /* 0x0000000000007918 */ /* 0x000fce0000000000 */
[----:B------:R-:W-:Y:S01]  /*322f0*/  STL.64 [R1+0x440], R24 ;  /* 0x0004401801007387 */ /* 0x000fe20000100a00 */
[----:B-----5:R-:W-:-:S03]  /*32300*/  F2FP.F16.E4M3.UNPACK_B R5, R5.H1 ;  /* 0x00000005ff05723e */ /* 0x020fc600030006ff */
[----:B------:R0:W-:Y:S04]  /*32310*/  STL.64 [R1+0x448], R26 ;  /* 0x0004481a01007387 */ /* 0x0001e80000100a00 */
[----:B------:R-:W-:Y:S04]  /*32320*/  STL [R1+0x158], R5 ;  /* 0x0001580501007387 */ /* 0x000fe80000100800 */
[----:B------:R1:W-:Y:S01]  /*32330*/  STL [R1+0x15c], R4 ;  /* 0x00015c0401007387 */ /* 0x0003e20000100800 */
[----:B0-----:R-:W-:Y:S02]  /*32340*/  IMAD.MOV.U32 R26, RZ, RZ, R5 ;  /* 0x000000ffff1a7224 */ /* 0x001fe400078e0005 */
[----:B------:R-:W-:-:S05]  /*32350*/  IMAD.MOV.U32 R27, RZ, RZ, R4 ;  /* 0x000000ffff1b7224 */ /* 0x000fca00078e0004 */
[----:B------:R-:W-:Y:S04]  /*32360*/  STL.64 [R1+0x1800], R26 ;  /* 0x0018001a01007387 */ /* 0x000fe80000100a00 */
[----:B------:R-:W3:Y:S04]  /*32370*/  LDL.LU R22, [R1+0x378] ;  /* 0x0003780001167983 */ /* 0x000ee80000300800 */
[----:B------:R-:W3:Y:S01]  /*32380*/  LDL.LU R23, [R1+0x37c] ;  /* 0x00037c0001177983 */ /* 0x000ee20000300800 */
[----:B-1----:R-:W-:-:S03]  /*32390*/  IMAD.MOV.U32 R4, RZ, RZ, R21 ;  /* 0x000000ffff047224 */ /* 0x002fc600078e0015 */
[----:B---3--:R-:W-:Y:S04]  /*323a0*/  STL.64 [R1+0x1810], R22 ;  /* 0x0018101601007387 */ /* 0x008fe80000100a00 */
[----:B------:R0:W-:Y:S04]  /*323b0*/  STL.64 [R1+0x1808], R20 ;  /* 0x0018081401007387 */ /* 0x0001e80000100a00 */
[----:B0-----:R-:W3:Y:S04]  /*323c0*/  LDL.LU R20, [R1+0x80] ;  /* 0x0000800001147983 */ /* 0x001ee80000300800 */
[----:B------:R-:W3:Y:S04]  /*323d0*/  LDL.LU R21, [R1+0x84] ;  /* 0x0000840001157983 */ /* 0x000ee80000300800 */
[----:B------:R-:W3:Y:S04]  /*323e0*/  LDL.LU R22, [R1+0x88] ;  /* 0x0000880001167983 */ /* 0x000ee80000300800 */
[----:B------:R-:W3:Y:S01]  /*323f0*/  LDL.LU R23, [R1+0x8c] ;  /* 0x00008c0001177983 */ /* 0x000ee20000300800 */
[----:B------:R-:W-:-:S02]  /*32400*/  IMAD.MOV.U32 R24, RZ, RZ, R7 ;  /* 0x000000ffff187224 */ /* 0x000fc400078e0007 */
[----:B------:R-:W-:Y:S01]  /*32410*/  IMAD.MOV.U32 R25, RZ, RZ, R6 ;  /* 0x000000ffff197224 */ /* 0x000fe200078e0006 */
[----:B------:R-:W-:Y:S02]  /*32420*/  F2FP.F16.E4M3.UNPACK_B R16, R17.H1 ;  /* 0x00000011ff10723e */ /* 0x000fe400030006ff */
[----:B--2---:R-:W-:-:S03]  /*32430*/  F2FP.F16.E4M3.UNPACK_B R17, R18.H1 ;  /* 0x00000012ff11723e */ /* 0x004fc600030006ff */
[----:B------:R-:W-:Y:S04]  /*32440*/  STL [R1+0x150], R16 ;  /* 0x0001501001007387 */ /* 0x000fe80000100800 */
[----:B------:R-:W-:Y:S04]  /*32450*/  STL [R1+0x154], R17 ;  /* 0x0001541101007387 */ /* 0x000fe80000100800 */
[----:B------:R-:W-:Y:S04]  /*32460*/  STL [R1+0x17f8], R19 ;  /* 0x0017f81301007387 */ /* 0x000fe80000100800 */
[----:B------:R0:W-:Y:S04]  /*32470*/  STL.64 [R1+0x17f0], R16 ;  /* 0x0017f01001007387 */ /* 0x0001e80000100a00 */
[----:B0-----:R-:W2:Y:S04]  /*32480*/  LDL.LU R16, [R1+0x70] ;  /* 0x0000700001107983 */ /* 0x001ea80000300800 */
[----:B------:R-:W2:Y:S04]  /*32490*/  LDL.LU R17, [R1+0x74] ;  /* 0x0000740001117983 */ /* 0x000ea80000300800 */
[----:B------:R-:W2:Y:S04]  /*324a0*/  LDL.LU R18, [R1+0x78] ;  /* 0x0000780001127983 */ /* 0x000ea80000300800 */
[----:B------:R-:W2:Y:S01]  /*324b0*/  LDL.LU R19, [R1+0x7c] ;  /* 0x00007c0001137983 */ /* 0x000ea20000300800 */
[----:B---3--:R-:W-:Y:S03]  /*324c0*/  HMMA.16816.F32 R24, R12, R24, R20 ;  /* 0x000000180c18723c */ /* 0x008fe60000001814 */
[----:B------:R-:W3:Y:S04]  /*324d0*/  LDL.LU.64 R22, [R1+0x1810] ;  /* 0x0018100001167983 */ /* 0x000ee80000300a00 */
[----:B------:R-:W4:-:S15]  /*324e0*/  LDL.LU.64 R20, [R1+0x1808] ;  /* 0x0018080001147983 */ /* 0x000f1e0000300a00 */
[----:B------:R-:W-:-:S01]  /*324f0*/  NOP ;  /* 0x0000000000007918 */ /* 0x000fc20000000000 */
[----:B------:R-:W-:Y:S04]  /*32500*/  STL.64 [R1+0x490], R24 ;  /* 0x0004901801007387 */ /* 0x000fe80000100a00 */
[----:B------:R0:W-:Y:S04]  /*32510*/  STL.64 [R1+0x498], R26 ;  /* 0x0004981a01007387 */ /* 0x0001e80000100a00 */
[----:B0-----:R-:W2:Y:S01]  /*32520*/  LDL.LU.64 R26, [R1+0x1800] ;  /* 0x00180000011a7983 */ /* 0x001ea20000300a00 */
[----:B------:R-:W-:Y:S02]  /*32530*/  IMAD.MOV.U32 R5, RZ, RZ, R13 ;  /* 0x000000ffff057224 */ /* 0x000fe400078e000d */
[----:B------:R-:W-:-:S02]  /*32540*/  IMAD.MOV.U32 R6, RZ, RZ, R11 ;  /* 0x000000ffff067224 */ /* 0x000fc400078e000b */
[----:B------:R-:W-:-:S07]  /*32550*/  IMAD.MOV.U32 R7, RZ, RZ, R15 ;  /* 0x000000ffff077224 */ /* 0x000fce00078e000f */
[----:B--2---:R-:W-:Y:S01]  /*32560*/  HMMA.16816.F32 R24, R4, R26, R16 ;  /* 0x0000001a0418723c */ /* 0x004fe20000001810 */
[----:B------:R-:W2:Y:S04]  /*32570*/  LDL.LU R19, [R1+0x17f8] ;  /* 0x0017f80001137983 */ /* 0x000ea80000300800 */
[----:B------:R-:W5:Y:S04]  /*32580*/  LDL.LU.64 R16, [R1+0x17f0] ;  /* 0x0017f00001107983 */ /* 0x000f680000300a00 */
[----:B------:R-:W5:-:S14]  /*32590*/  LDL.LU R4, [R1+0x20] ;  /* 0x0000200001047983 */ /* 0x000f5c0000300800 */
[----:B------:R0:W-:Y:S04]  /*325a0*/  STL.64 [R1+0x480], R24 ;  /* 0x0004801801007387 */ /* 0x0001e80000100a00 */
[----:B------:R-:W-:Y:S04]  /*325b0*/  STL.64 [R1+0x488], R26 ;  /* 0x0004881a01007387 */ /* 0x000fe80000100a00 */
[----:B------:R-:W5:Y:S04]  /*325c0*/  LDL.LU R5, [R1+0x24] ;  /* 0x0000240001057983 */ /* 0x000f680000300800 */
[----:B------:R-:W5:Y:S04]  /*325d0*/  LDL.LU R6, [R1+0x28] ;  /* 0x0000280001067983 */ /* 0x000f680000300800 */
[----:B------:R-:W5:Y:S01]  /*325e0*/  LDL.LU R7, [R1+0x2c] ;  /* 0x00002c0001077983 */ /* 0x000f620000300800 */
[----:B----4-:R-:W-:Y:S01]  /*325f0*/  IMAD.MOV.U32 R12, RZ, RZ, R21 ;  /* 0x000000ffff0c7224 */ /* 0x010fe200078e0015 */
[----:B0-----:R-:W-:-:S02]  /*32600*/  F2FP.F16.E4M3.UNPACK_B R25, R10.H1 ;  /* 0x0000000aff19723e */ /* 0x001fc400030006ff */
[----:B------:R-:W-:Y:S02]  /*32610*/  F2FP.F16.E4M3.UNPACK_B R2, R2.H1 ;  /* 0x00000002ff02723e */ /* 0x000fe400030006ff */
[----:B------:R-:W-:Y:S02]  /*32620*/  F2FP.F16.E4M3.UNPACK_B R3, R3.H1 ;  /* 0x00000003ff03723e */ /* 0x000fe400030006ff */
[----:B---3--:R-:W-:Y:S02]  /*32630*/  F2FP.F16.E4M3.UNPACK_B R10, R23.H1 ;  /* 0x00000017ff0a723e */ /* 0x008fe400030006ff */
[----:B--2---:R-:W-:-:S05]  /*32640*/  F2FP.F16.E4M3.UNPACK_B R24, R19.H1 ;  /* 0x00000013ff18723e */ /* 0x004fca00030006ff */
[----:B------:R-:W-:Y:S04]  /*32650*/  STL [R1+0x128], R24 ;  /* 0x0001281801007387 */ /* 0x000fe80000100800 */
[----:B------:R-:W-:Y:S01]  /*32660*/  STL [R1+0x12c], R25 ;  /* 0x00012c1901007387 */ /* 0x000fe20000100800 */
[----:B-----5:R-:W-:Y:S07]  /*32670*/  HMMA.16816.F32 R4, R12, R16, R4 ;  /* 0x000000100c04723c */ /* 0x020fee0000001804 */
[----:B------:R-:W-:-:S15]  /*32680*/  F2FP.F16.E4M3.UNPACK_B R16, R22.H1 ;  /* 0x00000016ff10723e */ /* 0x000fde00030006ff */
[----:B------:R-:W-:-:S01]  /*32690*/  NOP ;  /* 0x0000000000007918 */ /* 0x000fc20000000000 */
[----:B------:R-:W-:Y:S04]  /*326a0*/  STL.64 [R1+0x4c0], R4 ;  /* 0x0004c00401007387 */ /* 0x000fe80000100a00 */
[----:B------:R-:W-:Y:S04]  /*326b0*/  STL.64 [R1+0x4c8], R6 ;  /* 0x0004c80601007387 */ /* 0x000fe80000100a00 */
[----:B------:R-:W-:Y:S04]  /*326c0*/  STL [R1+0x130], R2 ;  /* 0x0001300201007387 */ /* 0x000fe80000100800 */
[----:B------:R-:W-:Y:S04]  /*326d0*/  STL [R1+0x134], R3 ;  /* 0x0001340301007387 */ /* 0x000fe80000100800 */
[----:B------:R-:W2:Y:S04]  /*326e0*/  LDL.LU R22, [R1+0x388] ;  /* 0x0003880001167983 */ /* 0x000ea80000300800 */
[----:B------:R-:W3:Y:S04]  /*326f0*/  LDL.LU R23, [R1+0x38c] ;  /* 0x00038c0001177983 */ /* 0x000ee80000300800 */
[----:B------:R-:W-:Y:S04]  /*32700*/  STL [R1+0x120], R16 ;  /* 0x0001201001007387 */ /* 0x000fe80000100800 */
[----:B------:R-:W4:Y:S04]  /*32710*/  LDL.LU R17, [R1+0x398] ;  /* 0x0003980001117983 */ /* 0x000f280000300800 */
[----:B------:R-:W-:Y:S04]  /*32720*/  STL [R1+0x124], R10 ;  /* 0x0001240a01007387 */ /* 0x000fe80000100800 */
[----:B------:R-:W5:Y:S04]  /*32730*/  LDL.LU R18, [R1+0x39c] ;  /* 0x00039c0001127983 */ /* 0x000f680000300800 */
[----:B-----5:R-:W-:Y:S04]  /*32740*/  STL [R1+0x17d8], R18 ;  /* 0x0017d81201007387 */ /* 0x020fe80000100800 */
[----:B----4-:R0:W-:Y:S04]  /*32750*/  STL.64 [R1+0x17d0], R16 ;  /* 0x0017d01001007387 */ /* 0x0101e80000100a00 */
[----:B0-----:R-:W4:Y:S04]  /*32760*/  LDL.LU R16, [R1+0x50] ;  /* 0x0000500001107983 */ /* 0x001f280000300800 */
[----:B------:R-:W4:Y:S04]  /*32770*/  LDL.LU R17, [R1+0x54] ;  /* 0x0000540001117983 */ /* 0x000f280000300800 */
[----:B------:R-:W5:Y:S04]  /*32780*/  LDL.LU R18, [R1+0x58] ;  /* 0x0000580001127983 */ /* 0x000f680000300800 */
[----:B------:R-:W5:Y:S04]  /*32790*/  LDL.LU R19, [R1+0x5c] ;  /* 0x00005c0001137983 */ /* 0x000f680000300800 */
[----:B-----5:R-:W-:Y:S04]  /*327a0*/  STL.64 [R1+0x17e8], R18 ;  /* 0x0017e81201007387 */ /* 0x020fe80000100a00 */
[----:B----4-:R0:W-:Y:S04]  /*327b0*/  STL.64 [R1+0x17e0], R16 ;  /* 0x0017e01001007387 */ /* 0x0101e80000100a00 */
[----:B0-----:R-:W4:Y:S04]  /*327c0*/  LDL.LU R16, [R1+0x60] ;  /* 0x0000600001107983 */ /* 0x001f280000300800 */
[----:B------:R-:W4:Y:S04]  /*327d0*/  LDL.LU R17, [R1+0x64] ;  /* 0x0000640001117983 */ /* 0x000f280000300800 */
[----:B------:R-:W4:Y:S04]  /*327e0*/  LDL.LU R18, [R1+0x68] ;  /* 0x0000680001127983 */ /* 0x000f280000300800 */
[----:B------:R-:W4:Y:S02]  /*327f0*/  LDL.LU R19, [R1+0x6c] ;  /* 0x00006c0001137983 */ /* 0x000f240000300800 */
[----:B----4-:R-:W-:Y:S02]  /*32800*/  HMMA.16816.F32 R24, R12, R24, R16 ;  /* 0x000000180c18723c */ /* 0x010fe40000001810 */
[----:B------:R-:W4:Y:S04]  /*32810*/  LDL.LU.64 R18, [R1+0x17e8] ;  /* 0x0017e80001127983 */ /* 0x000f280000300a00 */
[----:B------:R-:W4:-:S15]  /*32820*/  LDL.LU.64 R16, [R1+0x17e0] ;  /* 0x0017e00001107983 */ /* 0x000f1e0000300a00 */
[----:B------:R-:W-:-:S02]  /*32830*/  NOP ;  /* 0x0000000000007918 */ /* 0x000fc40000000000 */
[----:B------:R0:W-:Y:S04]  /*32840*/  STL.64 [R1+0x4a0], R24 ;  /* 0x0004a01801007387 */ /* 0x0001e80000100a00 */
[----:B------:R1:W-:Y:S04]  /*32850*/  STL.64 [R1+0x4a8], R26 ;  /* 0x0004a81a01007387 */ /* 0x0003e80000100a00 */
[----:B0-----:R-:W5:Y:S04]  /*32860*/  LDL.LU R24, [R1+0x30] ;  /* 0x0000300001187983 */ /* 0x001f680000300800 */
[----:B------:R-:W5:Y:S04]  /*32870*/  LDL.LU R25, [R1+0x34] ;  /* 0x0000340001197983 */ /* 0x000f680000300800 */
[----:B-1----:R-:W2:Y:S04]  /*32880*/  LDL.LU R26, [R1+0x38] ;  /* 0x00003800011a7983 */ /* 0x002ea80000300800 */
[----:B------:R-:W2:Y:S04]  /*32890*/  LDL.LU R27, [R1+0x3c] ;  /* 0x00003c00011b7983 */ /* 0x000ea80000300800 */
[----:B--2---:R-:W-:Y:S04]  /*328a0*/  STL.64 [R1+0x17b0], R26 ;  /* 0x0017b01a01007387 */ /* 0x004fe80000100a00 */
[----:B-----5:R0:W-:Y:S04]  /*328b0*/  STL.64 [R1+0x17a8], R24 ;  /* 0x0017a81801007387 */ /* 0x0201e80000100a00 */
[----:B0-----:R-:W2:Y:S04]  /*328c0*/  LDL.LU R24, [R1+0x40] ;  /* 0x0000400001187983 */ /* 0x001ea80000300800 */
[----:B------:R-:W2:Y:S04]  /*328d0*/  LDL.LU R25, [R1+0x44] ;  /* 0x0000440001197983 */ /* 0x000ea80000300800 */
[----:B------:R-:W5:Y:S04]  /*328e0*/  LDL.LU R26, [R1+0x48] ;  /* 0x00004800011a7983 */ /* 0x000f680000300800 */
[----:B------:R-:W5:Y:S01]  /*328f0*/  LDL.LU R27, [R1+0x4c] ;  /* 0x00004c00011b7983 */ /* 0x000f620000300800 */
[----:B------:R-:W-:-:S02]  /*32900*/  IMAD.MOV.U32 R4, RZ, RZ, R21 ;  /* 0x000000ffff047224 */ /* 0x000fc400078e0015 */
[----:B------:R-:W-:Y:S02]  /*32910*/  IMAD.MOV.U32 R5, RZ, RZ, R13 ;  /* 0x000000ffff057224 */ /* 0x000fe400078e000d */
[----:B------:R-:W-:Y:S02]  /*32920*/  IMAD.MOV.U32 R6, RZ, RZ, R11 ;  /* 0x000000ffff067224 */ /* 0x000fe400078e000b */
[----:B------:R-:W-:-:S07]  /*32930*/  IMAD.MOV.U32 R7, RZ, RZ, R15 ;  /* 0x000000ffff077224 */ /* 0x000fce00078e000f */
[----:B----4-:R-:W-:Y:S01]  /*32940*/  HMMA.16816.F32 R4, R4, R2, R16 ;  /* 0x000000020404723c */ /* 0x010fe20000001810 */
[----:B-----5:R-:W-:Y:S04]  /*32950*/  STL.64 [R1+0x17c0], R26 ;  /* 0x0017c01a01007387 */ /* 0x020fe80000100a00 */
[----:B--2---:R0:W-:Y:S04]  /*32960*/  STL.64 [R1+0x17b8], R24 ;  /* 0x0017b81801007387 */ /* 0x0041e80000100a00 */
[----:B0-----:R-:W2:Y:S04]  /*32970*/  LDL.LU R24, [R1+0x10] ;  /* 0x0000100001187983 */ /* 0x001ea80000300800 */
[----:B------:R-:W2:Y:S04]  /*32980*/  LDL.LU R25, [R1+0x14] ;  /* 0x0000140001197983 */ /* 0x000ea80000300800 */
[----:B------:R-:W2:Y:S04]  /*32990*/  LDL.LU R26, [R1+0x18] ;  /* 0x00001800011a7983 */ /* 0x000ea80000300800 */
[----:B------:R-:W2:Y:S04]  /*329a0*/  LDL.LU R27, [R1+0x1c] ;  /* 0x00001c00011b7983 */ /* 0x000ea80000300800 */
[----:B------:R-:W4:Y:S04]  /*329b0*/  LDL.LU R18, [R1+0x17d8] ;  /* 0x0017d80001127983 */ /* 0x000f280000300800 */
[----:B------:R-:W5:Y:S04]  /*329c0*/  LDL.LU.64 R16, [R1+0x17d0] ;  /* 0x0017d00001107983 */ /* 0x000f680000300a00 */
[----:B------:R-:W4:Y:S04]  /*329d0*/  LDL.LU.64 R2, [R1+0x17c8] ;  /* 0x0017c80001027983 */ /* 0x000f280000300a00 */
[----:B------:R-:W-:Y:S01]  /*329e0*/  STL.64 [R1+0x4f0], R4 ;  /* 0x0004f00401007387 */ /* 0x000fe20000100a00 */
[----:B------:R-:W-:-:S03]  /*329f0*/  F2FP.F16.E4M3.UNPACK_B R22, R22.H1 ;  /* 0x00000016ff16723e */ /* 0x000fc600030006ff */
[----:B------:R0:W-:Y:S04]  /*32a00*/  STL.64 [R1+0x4f8], R6 ;  /* 0x0004f80601007387 */ /* 0x0001e80000100a00 */
[----:B------:R-:W4:Y:S01]  /*32a10*/  LDL.LU R19, [R1+0x3b8] ;  /* 0x0003b80001137983 */ /* 0x000f220000300800 */
[----:B0-----:R-:W-:-:S03]  /*32a20*/  IMAD.MOV.U32 R7, RZ, RZ, R10 ;  /* 0x000000ffff077224 */ /* 0x001fc600078e000a */
[----:B------:R-:W4:Y:S04]  /*32a30*/  LDL.LU R10, [R1+0x3bc] ;  /* 0x0003bc00010a7983 */ /* 0x000f280000300800 */
[----:B------:R-:W-:Y:S01]  /*32a40*/  STL [R1+0x118], R22 ;  /* 0x0001181601007387 */ /* 0x000fe20000100800 */
[----:B-----5:R-:W-:-:S07]  /*32a50*/  IMAD.MOV.U32 R6, RZ, RZ, R16 ;  /* 0x000000ffff067224 */ /* 0x020fce00078e0010 */
[----:B--2---:R-:W-:Y:S01]  /*32a60*/  HMMA.16816.F32 R4, R12, R6, R24 ;  /* 0x000000060c04723c */ /* 0x004fe20000001818 */
[----:B------:R-:W2:Y:S04]  /*32a70*/  LDL.LU.64 R26, [R1+0x17c0] ;  /* 0x0017c000011a7983 */ /* 0x000ea80000300a00 */
[----:B------:R-:W2:Y:S01]  /*32a80*/  LDL.LU.64 R24, [R1+0x17b8] ;  /* 0x0017b80001187983 */ /* 0x000ea20000300a00 */
[----:B---3--:R-:W-:Y:S02]  /*32a90*/  F2FP.F16.E4M3.UNPACK_B R23, R23.H1 ;  /* 0x00000017ff17723e */ /* 0x008fe400030006ff */
[----:B------:R-:W-:Y:S02]  /*32aa0*/  F2FP.F16.E4M3.UNPACK_B R16, R17.H1 ;  /* 0x00000011ff10723e */ /* 0x000fe400030006ff */
[----:B----4-:R-:W-:Y:S01]  /*32ab0*/  F2FP.F16.E4M3.UNPACK_B R17, R18.H1 ;  /* 0x00000012ff11723e */ /* 0x010fe200030006ff */
[----:B------:R-:W-:Y:S01]  /*32ac0*/  STL [R1+0x11c], R23 ;  /* 0x00011c1701007387 */ /* 0x000fe20000100800 */
[----:B------:R-:W-:-:S02]  /*32ad0*/  F2FP.F16.E4M3.UNPACK_B R2, R2.H1 ;  /* 0x00000002ff02723e */ /* 0x000fc400030006ff */
[----:B------:R-:W-:-:S09]  /*32ae0*/  F2FP.F16.E4M3.UNPACK_B R3, R3.H1 ;  /* 0x00000003ff03723e */ /* 0x000fd200030006ff */
[----:B------:R-:W-:Y:S04]  /*32af0*/  STL.64 [R1+0x4e0], R4 ;  /* 0x0004e00401007387 */ /* 0x000fe80000100a00 */
[----:B------:R-:W-:Y:S04]  /*32b00*/  STL.64 [R1+0x4e8], R6 ;  /* 0x0004e80601007387 */ /* 0x000fe80000100a00 */
[----:B------:R-:W-:Y:S04]  /*32b10*/  STL [R1+0x110], R16 ;  /* 0x0001101001007387 */ /* 0x000fe80000100800 */
[----:B------:R-:W-:Y:S04]  /*32b20*/  STL [R1+0x114], R17 ;  /* 0x0001141101007387 */ /* 0x000fe80000100800 */
[----:B------:R-:W-:Y:S04]  /*32b30*/  STL [R1+0x108], R2 ;  /* 0x0001080201007387 */ /* 0x000fe80000100800 */
[----:B------:R-:W-:Y:S01]  /*32b40*/  STL [R1+0x10c], R3 ;  /* 0x00010c0301007387 */ /* 0x000fe20000100800 */
[----:B--2---:R-:W-:-:S15]  /*32b50*/  HMMA.16816.F32 R24, R12, R22, R24 ;  /* 0x000000160c18723c */ /* 0x004fde0000001818 */
[----:B------:R-:W-:-:S08]  /*32b60*/  NOP ;  /* 0x0000000000007918 */ /* 0x000fd00000000000 */
[----:B------:R-:W-:Y:S04]  /*32b70*/  STL.64 [R1+0x520], R24 ;  /* 0x0005201801007387 */ /* 0x000fe80000100a00 */
[----:B------:R0:W-:Y:S04]  /*32b80*/  STL.64 [R1+0x528], R26 ;  /* 0x0005281a01007387 */ /* 0x0001e80000100a00 */
[----:B0-----:R-:W2:Y:S04]  /*32b90*/  LDL.LU.64 R26, [R1+0x17b0] ;  /* 0x0017b000011a7983 */ /* 0x001ea80000300a00 */
[----:B------:R-:W2:Y:S01]  /*32ba0*/  LDL.LU.64 R24, [R1+0x17a8] ;  /* 0x0017a80001187983 */ /* 0x000ea20000300a00 */
[----:B------:R-:W-:-:S02]  /*32bb0*/  IMAD.MOV.U32 R4, RZ, RZ, R21 ;  /* 0x000000ffff047224 */ /* 0x000fc400078e0015 */
[----:B------:R-:W-:Y:S01]  /*32bc0*/  IMAD.MOV.U32 R5, RZ, RZ, R13 ;  /* 0x000000ffff057224 */ /* 0x000fe200078e000d */
[----:B------:R-:W3:Y:S01]  /*32bd0*/  LDL.LU R22, [R1+0x3d8] ;  /* 0x0003d80001167983 */ /* 0x000ee20000300800 */
[----:B------:R-:W-:Y:S02]  /*32be0*/  IMAD.MOV.U32 R6, RZ, RZ, R11 ;  /* 0x000000ffff067224 */ /* 0x000fe400078e000b */
[----:B------:R-:W-:Y:S01]  /*32bf0*/  IMAD.MOV.U32 R7, RZ, RZ, R15 ;  /* 0x000000ffff077224 */ /* 0x000fe200078e000f */
[----:B------:R-:W4:Y:S06]  /*32c00*/  LDL.LU R23, [R1+0x3dc] ;  /* 0x0003dc0001177983 */ /* 0x000f2c0000300800 */
[----:B--2---:R-:W-:Y:S01]  /*32c10*/  HMMA.16816.F32 R24, R4, R16, R24 ;  /* 0x000000100418723c */ /* 0x004fe20000001818 */
[----:B------:R-:W2:Y:S06]  /*32c20*/  LDL.LU R4, [R1] ;  /* 0x0000000001047983 */ /* 0x000eac0000300800 */
[----:B------:R-:W-:-:S15]  /*32c30*/  IMAD.MOV.U32 R6, RZ, RZ, R28 ;  /* 0x000000ffff067224 */ /* 0x000fde00078e001c */
[----:B------:R-:W-:-:S01]  /*32c40*/  NOP ;  /* 0x0000000000007918 */ /* 0x000fc20000000000 */
[----:B------:R-:W-:Y:S04]  /*32c50*/  STL.64 [R1+0x500], R24 ;  /* 0x0005001801007387 */ /* 0x000fe80000100a00 */
[----:B------:R0:W-:Y:S04]  /*32c60*/  STL.64 [R1+0x508], R26 ;  /* 0x0005081a01007387 */ /* 0x0001e80000100a00 */
[----:B------:R-:W2:Y:S04]  /*32c70*/  LDL.LU R5, [R1+0x4] ;  /* 0x0000040001057983 */ /* 0x000ea80000300800 */
[----:B------:R-:W5:Y:S04]  /*32c80*/  LDL.LU R28, [R1+0x17a4] ;  /* 0x0017a400011c7983 */ /* 0x000f680000300800 */
[----:B------:R-:W2:Y:S01]  /*32c90*/  LDL.LU R7, [R1+0xc] ;  /* 0x00000c0001077983 */ /* 0x000ea20000300800 */
[----:B0-----:R-:W-:-:S03]  /*32ca0*/  F2FP.F16.E4M3.UNPACK_B R26, R9.H1 ;  /* 0x00000009ff1a723e */ /* 0x001fc600030006ff */
[----:B------:R-:W5:Y:S01]  /*32cb0*/  LDL.LU R9, [R1+0x17a0] ;  /* 0x0017a00001097983 */ /* 0x000f620000300800 */
[----:B------:R-:W-:Y:S02]  /*32cc0*/  F2FP.F16.E4M3.UNPACK_B R16, R19.H1 ;  /* 0x00000013ff10723e */ /* 0x000fe400030006ff */
[----:B------:R-:W-:-:S03]  /*32cd0*/  F2FP.F16.E4M3.UNPACK_B R10, R10.H1 ;  /* 0x0000000aff0a723e */ /* 0x000fc600030006ff */
[----:B------:R-:W-:Y:S04]  /*32ce0*/  STL [R1+0xf8], R16 ;  /* 0x0000f81001007387 */ /* 0x000fe80000100800 */
[----:B------:R-:W-:Y:S01]  /*32cf0*/  STL [R1+0xfc], R10 ;  /* 0x0000fc0a01007387 */ /* 0x000fe20000100800 */
[----:B------:R-:W-:Y:S01]  /*32d00*/  F2FP.F16.E4M3.UNPACK_B R27, R8.H1 ;  /* 0x00000008ff1b723e */ /* 0x000fe200030006ff */
[----:B--2---:R-:W-:Y:S01]  /*32d10*/  HMMA.16816.F32 R4, R12, R2, R4 ;  /* 0x000000020c04723c */ /* 0x004fe20000001804 */
[----:B---3--:R-:W-:Y:S01]  /*32d20*/  F2FP.F16.E4M3.UNPACK_B R22, R22.H1 ;  /* 0x00000016ff16723e */ /* 0x008fe200030006ff */
[----:B------:R-:W-:Y:S02]  /*32d30*/  IMAD.MOV.U32 R24, RZ, RZ, R16 ;  /* 0x000000ffff187224 */ /* 0x000fe400078e0010 */
[----:B------:R-:W-:Y:S01]  /*32d40*/  IMAD.MOV.U32 R18, RZ, RZ, R11 ;  /* 0x000000ffff127224 */ /* 0x000fe200078e000b */
[----:B----4-:R-:W-:Y:S01]  /*32d50*/  F2FP.F16.E4M3.UNPACK_B R23, R23.H1 ;  /* 0x00000017ff17723e */ /* 0x010fe200030006ff */
[----:B------:R-:W-:Y:S01]  /*32d60*/  IMAD.MOV.U32 R17, RZ, RZ, R13 ;  /* 0x000000ffff117224 */ /* 0x000fe200078e000d */
[----:B-----5:R-:W-:-:S15]  /*32d70*/  LDS.64 R2, [R28+UR9+0x8800] ;  /* 0x008800091c027984 */ /* 0x020fde0008000a00 */
[----:B------:R-:W-:-:S01]  /*32d80*/  NOP ;  /* 0x0000000000007918 */ /* 0x000fc20000000000 */
[----:B------:R-:W-:Y:S04]  /*32d90*/  STL.64 [R1+0x540], R4 ;  /* 0x0005400401007387 */ /* 0x000fe80000100a00 */
[----:B------:R-:W-:Y:S04]  /*32da0*/  STL.64 [R1+0x548], R6 ;  /* 0x0005480601007387 */ /* 0x000fe80000100a00 */
[----:B------:R-:W0:Y:S04]  /*32db0*/  LDS.64 R4, [R28+UR9+0x8c00] ;  /* 0x008c00091c047984 */ /* 0x000e280008000a00 */
[----:B------:R-:W1:Y:S04]  /*32dc0*/  LDS.64 R6, [R9+UR9+0x8800] ;  /* 0x0088000909067984 */ /* 0x000e680008000a00 */
[----:B------:R-:W-:Y:S04]  /*32dd0*/  STL [R1+0x100], R26 ;  /* 0x0001001a01007387 */ /* 0x000fe80000100800 */
[----:B------:R-:W-:Y:S04]  /*32de0*/  STL [R1+0x104], R27 ;  /* 0x0001041b01007387 */ /* 0x000fe80000100800 */
[----:B------:R-:W2:Y:S04]  /*32df0*/  LDS.64 R8, [R9+UR9+0x8c00] ;  /* 0x008c000909087984 */ /* 0x000ea80008000a00 */
[----:B0-----:R-:W-:Y:S04]  /*32e00*/  STL [R1+0x1698], R5 ;  /* 0x0016980501007387 */ /* 0x001fe80000100800 */
[----:B-1----:R-:W-:Y:S04]  /*32e10*/  STL [R1+0x1694], R7 ;  /* 0x0016940701007387 */ /* 0x002fe80000100800 */
[----:B------:R-:W-:Y:S04]  /*32e20*/  STL [R1+0x175c], R6 ;  /* 0x00175c0601007387 */ /* 0x000fe80000100800 */
[----:B------:R-:W-:Y:S04]  /*32e30*/  STL [R1+0x1758], R4 ;  /* 0x0017580401007387 */ /* 0x000fe80000100800 */
[----:B------:R-:W3:Y:S04]  /*32e40*/  LDL.LU R25, [R1+0x3f8] ;  /* 0x0003f80001197983 */ /* 0x000ee80000300800 */
[----:B---3--:R0:W-:Y:S02]  /*32e50*/  STL [R1+0x1778], R25 ;  /* 0x0017781901007387 */ /* 0x0081e40000100800 */
[----:B0-----:R-:W-:-:S02]  /*32e60*/  IMAD.MOV.U32 R25, RZ, RZ, R10 ;  /* 0x000000ffff197224 */ /* 0x001fc400078e000a */
[----:B------:R-:W3:Y:S04]  /*32e70*/  LDL.LU R10, [R1+0x3fc] ;  /* 0x0003fc00010a7983 */ /* 0x000ee80000300800 */
[----:B--2---:R-:W-:Y:S04]  /*32e80*/  STL [R1+0x1690], R9 ;  /* 0x0016900901007387 */ /* 0x004fe80000100800 */
[----:B------:R-:W2:Y:S04]  /*32e90*/  LDL.LU R4, [R1+0xc0] ;  /* 0x0000c00001047983 */ /* 0x000ea80000300800 */
[----:B------:R-:W2:Y:S04]  /*32ea0*/  LDL.LU R5, [R1+0xc4] ;  /* 0x0000c40001057983 */ /* 0x000ea80000300800 */
[----:B------:R-:W-:Y:S04]  /*32eb0*/  STL [R1+0xf0], R22 ;  /* 0x0000f01601007387 */ /* 0x000fe80000100800 */
[----:B------:R-:W4:Y:S04]  /*32ec0*/  LDL.LU R6, [R1+0xc8] ;  /* 0x0000c80001067983 */ /* 0x000f280000300800 */
[----:B------:R-:W4:Y:S04]  /*32ed0*/  LDL.LU R7, [R1+0xcc] ;  /* 0x0000cc0001077983 */ /* 0x000f280000300800 */
[----:B----4-:R-:W-:Y:S04]  /*32ee0*/  STL.64 [R1+0x1770], R6 ;  /* 0x0017700601007387 */ /* 0x010fe80000100a00 */
[----:B--2---:R0:W-:Y:S04]  /*32ef0*/  STL.64 [R1+0x1768], R4 ;  /* 0x0017680401007387 */ /* 0x0041e80000100a00 */
[----:B0-----:R-:W2:Y:S04]  /*32f00*/  LDL.LU R4, [R1+0xb0] ;  /* 0x0000b00001047983 */ /* 0x001ea80000300800 */
[----:B------:R-:W2:Y:S04]  /*32f10*/  LDL.LU R5, [R1+0xb4] ;  /* 0x0000b40001057983 */ /* 0x000ea80000300800 */
[----:B------:R-:W4:Y:S04]  /*32f20*/  LDL.LU R6, [R1+0xb8] ;  /* 0x0000b80001067983 */ /* 0x000f280000300800 */
[----:B------:R-:W4:Y:S04]  /*32f30*/  LDL.LU R7, [R1+0xbc] ;  /* 0x0000bc0001077983 */ /* 0x000f280000300800 */
[----:B----4-:R-:W-:Y:S04]  /*32f40*/  STL.64 [R1+0x1788], R6 ;  /* 0x0017880601007387 */ /* 0x010fe80000100a00 */
[----:B--2---:R0:W-:Y:S04]  /*32f50*/  STL.64 [R1+0x1780], R4 ;  /* 0x0017800401007387 */ /* 0x0041e80000100a00 */
[----:B0-----:R-:W2:Y:S04]  /*32f60*/  LDL.LU R4, [R1+0xd0] ;  /* 0x0000d00001047983 */ /* 0x001ea80000300800 */
[----:B------:R-:W2:Y:S04]  /*32f70*/  LDL.LU R5, [R1+0xd4] ;  /* 0x0000d40001057983 */ /* 0x000ea80000300800 */
[----:B------:R-:W4:Y:S04]  /*32f80*/  LDL.LU R6, [R1+0xd8] ;  /* 0x0000d80001067983 */ /* 0x000f280000300800 */
[----:B------:R-:W4:Y:S01]  /*32f90*/  LDL.LU R7, [R1+0xdc] ;  /* 0x0000dc0001077983 */ /* 0x000f220000300800 */
[----:B------:R-:W-:-:S03]  /*32fa0*/  IMAD.MOV.U32 R16, RZ, RZ, R21 ;  /* 0x000000ffff107224 */ /* 0x000fc600078e0015 */
[----:B----4-:R-:W-:Y:S04]  /*32fb0*/  STL.64 [R1+0x1798], R6 ;  /* 0x0017980601007387 */ /* 0x010fe80000100a00 */
[----:B--2---:R0:W-:Y:S04]  /*32fc0*/  STL.64 [R1+0x1790], R4 ;  /* 0x0017900401007387 */ /* 0x0041e80000100a00 */
[----:B0-----:R-:W2:Y:S04]  /*32fd0*/  LDL.LU R4, [R1+0xe0] ;  /* 0x0000e00001047983 */ /* 0x001ea80000300800 */
[----:B------:R-:W2:Y:S04]  /*32fe0*/  LDL.LU R5, [R1+0xe4] ;  /* 0x0000e40001057983 */ /* 0x000ea80000300800 */
[----:B------:R-:W2:Y:S04]  /*32ff0*/  LDL.LU R6, [R1+0xe8] ;  /* 0x0000e80001067983 */ /* 0x000ea80000300800 */
[----:B------:R-:W2:Y:S01]  /*33000*/  LDL.LU R7, [R1+0xec] ;  /* 0x0000ec0001077983 */ /* 0x000ea20000300800 */
[----:B------:R-:W-:-:S07]  /*33010*/  IMAD.MOV.U32 R19, RZ, RZ, R15 ;  /* 0x000000ffff137224 */ /* 0x000fce00078e000f */
[----:B--2---:R-:W-:Y:S01]  /*33020*/  HMMA.16816.F32 R16, R16, R24, R4 ;  /* 0x000000181010723c */ /* 0x004fe20000001804 */
[----:B------:R-:W2:Y:S04]  /*33030*/  LDL.LU.64 R6, [R1+0x1798] ;  /* 0x0017980001067983 */ /* 0x000ea80000300a00 */
[----:B------:R-:W2:-:S15]  /*33040*/  LDL.LU.64 R4, [R1+0x1790] ;  /* 0x0017900001047983 */ /* 0x000e9e0000300a00 */
[----:B------:R-:W-:-:S03]  /*33050*/  NOP ;  /* 0x0000000000007918 */ /* 0x000fc60000000000 */
[----:B------:R0:W-:Y:S04]  /*33060*/  STL.64 [R1+0x570], R16 ;  /* 0x0005701001007387 */ /* 0x0001e80000100a00 */
[----:B------:R1:W-:Y:S01]  /*33070*/  STL.64 [R1+0x578], R18 ;  /* 0x0005781201007387 */ /* 0x0003e20000100a00 */
[----:B--2---:R-:W-:Y:S03]  /*33080*/  HMMA.16816.F32 R24, R12, R26, R4 ;  /* 0x0000001a0c18723c */ /* 0x004fe60000001804 */
[----:B------:R-:W2:Y:S04]  /*33090*/  LDL.LU.64 R6, [R1+0x1788] ;  /* 0x0017880001067983 */ /* 0x000ea80000300a00 */
[----:B------:R-:W2:Y:S01]  /*330a0*/  LDL.LU.64 R4, [R1+0x1780] ;  /* 0x0017800001047983 */ /* 0x000ea20000300a00 */
[----:B0-----:R-:W-:-:S02]  /*330b0*/  IMAD.MOV.U32 R16, RZ, RZ, R21 ;  /* 0x000000ffff107224 */ /* 0x001fc400078e0015 */
[----:B------:R-:W-:Y:S02]  /*330c0*/  IMAD.MOV.U32 R17, RZ, RZ, R13 ;  /* 0x000000ffff117224 */ /* 0x000fe400078e000d */
[----:B-1----:R-:W-:Y:S02]  /*330d0*/  IMAD.MOV.U32 R18, RZ, RZ, R11 ;  /* 0x000000ffff127224 */ /* 0x002fe400078e000b */
[----:B------:R-:W-:-:S09]  /*330e0*/  IMAD.MOV.U32 R19, RZ, RZ, R15 ;  /* 0x000000ffff137224 */ /* 0x000fd200078e000f */
[----:B------:R0:W-:Y:S04]  /*330f0*/  STL.64 [R1+0x560], R24 ;  /* 0x0005601801007387 */ /* 0x0001e80000100a00 */
[----:B------:R1:W-:Y:S04]  /*33100*/  STL.64 [R1+0x568], R26 ;  /* 0x0005681a01007387 */ /* 0x0003e80000100a00 */
[----:B0-----:R-:W4:Y:S04]  /*33110*/  LDL.LU R25, [R1+0x1778] ;  /* 0x0017780001197983 */ /* 0x001f280000300800 */
[----:B-1----:R-:W5:Y:S04]  /*33120*/  LDL.LU R26, [R1+0x208] ;  /* 0x00020800011a7983 */ /* 0x002f680000300800 */
[----:B------:R-:W5:Y:S01]  /*33130*/  LDL.LU R27, [R1+0x20c] ;  /* 0x00020c00011b7983 */ /* 0x000f620000300800 */
[----:B------:R-:W-:-:S02]  /*33140*/  F2FP.F16.E4M3.UNPACK_B R28, R29.H1 ;  /* 0x0000001dff1c723e */ /* 0x000fc400030006ff */
[----:B------:R-:W-:Y:S01]  /*33150*/  F2FP.F16.E4M3.UNPACK_B R29, R0.H1 ;  /* 0x00000000ff1d723e */ /* 0x000fe200030006ff */
[----:B------:R-:W-:Y:S01]  /*33160*/  IMAD.MOV.U32 R0, RZ, RZ, R23 ;  /* 0x000000ffff007224 */ /* 0x000fe200078e0017 */
[----:B--2---:R-:W-:Y:S01]  /*33170*/  HMMA.16816.F32 R16, R16, R22, R4 ;  /* 0x000000161010723c */ /* 0x004fe20000001804 */
[----:B------:R-:W2:Y:S04]  /*33180*/  LDL.LU.64 R6, [R1+0x1770] ;  /* 0x0017700001067983 */ /* 0x000ea80000300a00 */
[----:B------:R-:W2:Y:S04]  /*33190*/  LDL.LU.64 R4, [R1+0x1768] ;  /* 0x0017680001047983 */ /* 0x000ea80000300a00 */
[----:B------:R-:W5:-:S14]  /*331a0*/  LDL.LU.64 R22, [R1+0x1760] ;  /* 0x0017600001167983 */ /* 0x000f5c0000300a00 */
[----:B------:R0:W-:Y:S01]  /*331b0*/  STL.64 [R1+0x5c0], R16 ;  /* 0x0005c01001007387 */ /* 0x0001e20000100a00 */
[----:B----4-:R-:W-:Y:S02]  /*331c0*/  F2FP.F16.E4M3.UNPACK_B R24, R25.H1 ;  /* 0x00000019ff18723e */ /* 0x010fe400030006ff */
[----:B---3--:R-:W-:Y:S01]  /*331d0*/  F2FP.F16.E4M3.UNPACK_B R25, R10.H1 ;  /* 0x0000000aff19723e */ /* 0x008fe200030006ff */
[----:B------:R1:W-:Y:S01]  /*331e0*/  STL.64 [R1+0x5c8], R18 ;  /* 0x0005c81201007387 */ /* 0x0003e20000100a00 */
[----:B0-----:R-:W-:Y:S02]  /*331f0*/  IMAD.MOV.U32 R17, RZ, RZ, R13 ;  /* 0x000000ffff117224 */ /* 0x001fe400078e000d */
[----:B-1----:R-:W-:Y:S01]  /*33200*/  IMAD.MOV.U32 R19, RZ, RZ, R15 ;  /* 0x000000ffff137224 */ /* 0x002fe200078e000f */
[----:B------:R-:W-:Y:S01]  /*33210*/  STL [R1+0x1608], R0 ;  /* 0x0016080001007387 */ /* 0x000fe20000100800 */
[----:B------:R-:W-:Y:S01]  /*33220*/  IMAD.MOV.U32 R16, RZ, RZ, R21 ;  /* 0x000000ffff107224 */ /* 0x000fe200078e0015 */
[----:B--2---:R-:W-:Y:S02]  /*33230*/  HMMA.16816.F32 R12, R12, R24, R4 ;  /* 0x000000180c0c723c */ /* 0x004fe40000001804 */
[----:B-----5:R-:W-:Y:S04]  /*33240*/  STL.64 [R1+0x16b8], R22 ;  /* 0x0016b81601007387 */ /* 0x020fe80000100a00 */
[----:B------:R0:W-:Y:S04]  /*33250*/  STL [R1+0x16b0], R20 ;  /* 0x0016b01401007387 */ /* 0x0001e80000100800 */
[----:B0-----:R-:W2:Y:S04]  /*33260*/  LDL.LU R20, [R1+0x400] ;  /* 0x0004000001147983 */ /* 0x001ea80000300800 */
[----:B------:R-:W2:Y:S04]  /*33270*/  LDL.LU R21, [R1+0x404] ;  /* 0x0004040001157983 */ /* 0x000ea80000300800 */
[----:B------:R-:W2:Y:S04]  /*33280*/  LDL.LU R22, [R1+0x408] ;  /* 0x0004080001167983 */ /* 0x000ea80000300800 */
[----:B------:R-:W2:Y:S04]  /*33290*/  LDL.LU R23, [R1+0x40c] ;  /* 0x00040c0001177983 */ /* 0x000ea80000300800 */
[----:B------:R-:W3:Y:S04]  /*332a0*/  LDL.LU R6, [R1+0x175c] ;  /* 0x00175c0001067983 */ /* 0x000ee80000300800 */
[----:B------:R-:W4:Y:S04]  /*332b0*/  LDL.LU R4, [R1+0x1758] ;  /* 0x0017580001047983 */ /* 0x000f280000300800 */
[----:B------:R0:W-:Y:S04]  /*332c0*/  STL.64 [R1+0x5a0], R12 ;  /* 0x0005a00c01007387 */ /* 0x0001e80000100a00 */
[----:B------:R1:W-:Y:S04]  /*332d0*/  STL.64 [R1+0x5a8], R14 ;  /* 0x0005a80e01007387 */ /* 0x0003e80000100a00 */
[----:B0-----:R-:W5:Y:S04]  /*332e0*/  LDL.LU R12, [R1+0xa0] ;  /* 0x0000a000010c7983 */ /* 0x001f680000300800 */
[----:B------:R-:W5:Y:S04]  /*332f0*/  LDL.LU R13, [R1+0xa4] ;  /* 0x0000a400010d7983 */ /* 0x000f680000300800 */
[----:B-1----:R-:W5:Y:S04]  /*33300*/  LDL.LU R14, [R1+0xa8] ;  /* 0x0000a800010e7983 */ /* 0x002f680000300800 */
[----:B------:R-:W5:Y:S01]  /*33310*/  LDL.LU R15, [R1+0xac] ;  /* 0x0000ac00010f7983 */ /* 0x000f620000300800 */
[----:B------:R-:W-:-:S02]  /*33320*/  IMAD.MOV.U32 R18, RZ, RZ, R11 ;  /* 0x000000ffff127224 */ /* 0x000fc400078e000b */
[----:B------:R-:W-:Y:S02]  /*33330*/  IMAD.MOV.U32 R11, RZ, RZ, R24 ;  /* 0x000000ffff0b7224 */ /* 0x000fe400078e0018 */
[----:B------:R-:W-:-:S05]  /*33340*/  IMAD.MOV.U32 R10, RZ, RZ, R25 ;  /* 0x000000ffff0a7224 */ /* 0x000fca00078e0019 */
[----:B------:R-:W-:Y:S04]  /*33350*/  STL.64 [R1+0x1610], R10 ;  /* 0x0016100a01007387 */ /* 0x000fe80000100a00 */
[----:B------:R0:W-:Y:S01]  /*33360*/  STL.64 [R1+0x15a8], R28 ;  /* 0x0015a81c01007387 */ /* 0x0001e20000100a00 */
[----:B-----5:R-:W-:Y:S07]  /*33370*/  HMMA.16816.F32 R12, R16, R28, R12 ;  /* 0x0000001c100c723c */ /* 0x020fee000000180c */
[----:B------:R-:W-:-:S02]  /*33380*/  IMAD.MOV.U32 R16, RZ, RZ, R2 ;  /* 0x000000ffff107224 */ /* 0x000fc400078e0002 */
[----:B----4-:R-:W-:Y:S02]  /*33390*/  IMAD.MOV.U32 R17, RZ, RZ, R4 ;  /* 0x000000ffff117224 */ /* 0x010fe400078e0004 */
[----:B---3--:R-:W-:Y:S02]  /*333a0*/  IMAD.MOV.U32 R18, RZ, RZ, R6 ;  /* 0x000000ffff127224 */ /* 0x008fe400078e0006 */
[----:B------:R-:W-:-:S07]  /*333b0*/  IMAD.MOV.U32 R19, RZ, RZ, R8 ;  /* 0x000000ffff137224 */ /* 0x000fce00078e0008 */
[----:B--2---:R-:W-:Y:S03]  /*333c0*/  HMMA.16816.F32 R20, R16, R26, R20 ;  /* 0x0000001a1014723c */ /* 0x004fe60000001814 */
[----:B------:R1:W-:Y:S04]  /*333d0*/  STL.64 [R1+0x5d0], R12 ;  /* 0x0005d00c01007387 */ /* 0x0003e80000100a00 */
[----:B------:R2:W-:-:S15]  /*333e0*/  STL.64 [R1+0x5d8], R14 ;  /* 0x0005d80e01007387 */ /* 0x0005de0000100a00 */
[----:B------:R-:W-:-:S02]  /*333f0*/  NOP ;  /* 0x0000000000007918 */ /* 0x000fc40000000000 */
[----:B------:R-:W-:Y:S02]  /*33400*/  IMAD.MOV.U32 R7, RZ, RZ, R21 ;  /* 0x000000ffff077224 */ /* 0x000fe400078e0015 */
[----:B------:R-:W-:Y:S01]  /*33410*/  IMAD.MOV.U32 R5, RZ, RZ, R20 ;  /* 0x000000ffff057224 */ /* 0x000fe200078e0014 */
[----:B------:R-:W-:Y:S04]  /*33420*/  STL [R1+0x78], R22 ;  /* 0x0000781601007387 */ /* 0x000fe80000100800 */
[----:B------:R-:W-:Y:S04]  /*33430*/  STL.64 [R1+0x1750], R6 ;  /* 0x0017500601007387 */ /* 0x000fe80000100a00 */
[----:B------:R3:W-:Y:S04]  /*33440*/  STL.64 [R1+0x1748], R4 ;  /* 0x0017480401007387 */ /* 0x0007e80000100a00 */
[----:B------:R-:W4:Y:S04]  /*33450*/  LDL.LU R26, [R1+0x1b0] ;  /* 0x0001b000011a7983 */ /* 0x000f280000300800 */
[----:B------:R-:W4:Y:S04]  /*33460*/  LDL.LU R27, [R1+0x1b4] ;  /* 0x0001b400011b7983 */ /* 0x000f280000300800 */
[----:B------:R-:W5:Y:S04]  /*33470*/  LDL.LU R24, [R1+0x1f0] ;  /* 0x0001f00001187983 */ /* 0x000f680000300800 */
[----:B------:R-:W5:Y:S04]  /*33480*/  LDL.LU R25, [R1+0x1f4] ;  /* 0x0001f40001197983 */ /* 0x000f680000300800 */
[----:B----4-:R-:W-:Y:S04]  /*33490*/  STL.64 [R1+0x1718], R26 ;  /* 0x0017181a01007387 */ /* 0x010fe80000100a00 */
[----:B-----5:R-:W-:Y:S04]  /*334a0*/  STL.64 [R1+0x1710], R24 ;  /* 0x0017101801007387 */ /* 0x020fe80000100a00 */
[----:B0-----:R-:W4:Y:S04]  /*334b0*/  LDL.LU R28, [R1+0x1f8] ;  /* 0x0001f800011c7983 */ /* 0x001f280000300800 */
[----:B------:R-:W4:Y:S01]  /*334c0*/  LDL.LU R29, [R1+0x1fc] ;  /* 0x0001fc00011d7983 */ /* 0x000f220000300800 */
[----:B-1----:R-:W-:-:S03]  /*334d0*/  IMAD.MOV.U32 R13, RZ, RZ, R4 ;  /* 0x000000ffff0d7224 */ /* 0x002fc600078e0004 */
[----:B------:R-:W5:Y:S01]  /*334e0*/  LDL.LU R18, [R1+0x1c8] ;  /* 0x0001c80001127983 */ /* 0x000f620000300800 */
[----:B--2---:R-:W-:-:S03]  /*334f0*/  IMAD.MOV.U32 R14, RZ, RZ, R6 ;  /* 0x000000ffff0e7224 */ /* 0x004fc600078e0006 */
[----:B------:R-:W5:Y:S04]  /*33500*/  LDL.LU R19, [R1+0x1cc] ;  /* 0x0001cc0001137983 */ /* 0x000f680000300800 */
[----:B---3--:R-:W5:Y:S04]  /*33510*/  LDL.LU R4, [R1+0x300] ;  /* 0x0003000001047983 */ /* 0x008f680000300800 */
[----:B------:R-:W5:Y:S04]  /*33520*/  LDL.LU R5, [R1+0x304] ;  /* 0x0003040001057983 */ /* 0x000f680000300800 */
[----:B------:R-:W5:Y:S04]  /*33530*/  LDL.LU R6, [R1+0x308] ;  /* 0x0003080001067983 */ /* 0x000f680000300800 */
[----:B------:R-:W5:Y:S04]  /*33540*/  LDL.LU R7, [R1+0x30c] ;  /* 0x00030c0001077983 */ /* 0x000f680000300800 */
[----:B----4-:R0:W-:Y:S04]  /*33550*/  STL.64 [R1+0x1730], R28 ;  /* 0x0017301c01007387 */ /* 0x0101e80000100a00 */
[----:B0-----:R-:W2:Y:S04]  /*33560*/  LDL.LU R28, [R1+0x200] ;  /* 0x00020000011c7983 */ /* 0x001ea80000300800 */
[----:B------:R-:W2:Y:S04]  /*33570*/  LDL.LU R29, [R1+0x204] ;  /* 0x00020400011d7983 */ /* 0x000ea80000300800 */
[----:B------:R-:W3:Y:S04]  /*33580*/  LDL.LU R24, [R1+0x2c0] ;  /* 0x0002c00001187983 */ /* 0x000ee80000300800 */
[----:B------:R-:W3:Y:S04]  /*33590*/  LDL.LU R25, [R1+0x2c4] ;  /* 0x0002c40001197983 */ /* 0x000ee80000300800 */
[----:B------:R-:W4:Y:S04]  /*335a0*/  LDL.LU R26, [R1+0x2c8] ;  /* 0x0002c800011a7983 */ /* 0x000f280000300800 */
[----:B------:R-:W4:Y:S04]  /*335b0*/  LDL.LU R27, [R1+0x2cc] ;  /* 0x0002cc00011b7983 */ /* 0x000f280000300800 */
[----:B----4-:R-:W-:Y:S04]  /*335c0*/  STL.64 [R1+0x1728], R26 ;  /* 0x0017281a01007387 */ /* 0x010fe80000100a00 */
[----:B---3--:R0:W-:Y:S04]  /*335d0*/  STL.64 [R1+0x1720], R24 ;  /* 0x0017201801007387 */ /* 0x0081e80000100a00 */
[----:B0-----:R-:W3:Y:S04]  /*335e0*/  LDL.LU R24, [R1+0x2d0] ;  /* 0x0002d00001187983 */ /* 0x001ee80000300800 */
[----:B------:R-:W3:Y:S04]  /*335f0*/  LDL.LU R25, [R1+0x2d4] ;  /* 0x0002d40001197983 */ /* 0x000ee80000300800 */
[----:B------:R-:W4:Y:S04]  /*33600*/  LDL.LU R26, [R1+0x2d8] ;  /* 0x0002d800011a7983 */ /* 0x000f280000300800 */
[----:B------:R-:W4:Y:S01]  /*33610*/  LDL.LU R27, [R1+0x2dc] ;  /* 0x0002dc00011b7983 */ /* 0x000f220000300800 */
[----:B------:R-:W-:-:S03]  /*33620*/  IMAD.MOV.U32 R9, RZ, RZ, R23 ;  /* 0x000000ffff097224 */ /* 0x000fc600078e0017 */
[----:B----4-:R-:W-:Y:S04]  /*33630*/  STL.64 [R1+0x1740], R26 ;  /* 0x0017401a01007387 */ /* 0x010fe80000100a00 */
[----:B---3--:R0:W-:Y:S04]  /*33640*/  STL.64 [R1+0x1738], R24 ;  /* 0x0017381801007387 */ /* 0x0081e80000100a00 */
[----:B0-----:R-:W2:Y:S04]  /*33650*/  LDL.LU R24, [R1+0x2f0] ;  /* 0x0002f00001187983 */ /* 0x001ea80000300800 */
[----:B------:R-:W2:Y:S04]  /*33660*/  LDL.LU R25, [R1+0x2f4] ;  /* 0x0002f40001197983 */ /* 0x000ea80000300800 */
[----:B------:R-:W2:Y:S04]  /*33670*/  LDL.LU R26, [R1+0x2f8] ;  /* 0x0002f800011a7983 */ /* 0x000ea80000300800 */
[----:B------:R-:W2:Y:S04]  /*33680*/  LDL.LU R27, [R1+0x2fc] ;  /* 0x0002fc00011b7983 */ /* 0x000ea80000300800 */
[----:B------:R-:W3:Y:S04]  /*33690*/  LDL.LU R10, [R1+0x1b8] ;  /* 0x0001b800010a7983 */ /* 0x000ee80000300800 */
[----:B------:R-:W3:Y:S04]  /*336a0*/  LDL.LU R11, [R1+0x1bc] ;  /* 0x0001bc00010b7983 */ /* 0x000ee80000300800 */
[----:B------:R-:W4:Y:S04]  /*336b0*/  LDL.LU R20, [R1+0x290] ;  /* 0x0002900001147983 */ /* 0x000f280000300800 */
[----:B------:R-:W4:Y:S04]  /*336c0*/  LDL.LU R21, [R1+0x294] ;  /* 0x0002940001157983 */ /* 0x000f280000300800 */
[----:B------:R-:W2:Y:S04]  /*336d0*/  LDL.LU R22, [R1+0x298] ;  /* 0x0002980001167983 */ /* 0x000ea80000300800 */
[----:B------:R-:W2:Y:S01]  /*336e0*/  LDL.LU R23, [R1+0x29c] ;  /* 0x00029c0001177983 */ /* 0x000ea20000300800 */
[----:B------:R-:W-:-:S02]  /*336f0*/  IMAD.MOV.U32 R12, RZ, RZ, R2 ;  /* 0x000000ffff0c7224 */ /* 0x000fc400078e0002 */
[----:B------:R-:W-:-:S07]  /*33700*/  IMAD.MOV.U32 R15, RZ, RZ, R8 ;  /* 0x000000ffff0f7224 */ /* 0x000fce00078e0008 */
[----:B-----5:R-:W-:Y:S01]  /*33710*/  HMMA.16816.F32 R16, R12, R18, R4 ;  /* 0x000000120c10723c */ /* 0x020fe20000001804 */
[----:B--2---:R-:W-:Y:S04]  /*33720*/  STL.64 [R1+0x1708], R22 ;  /* 0x0017081601007387 */ /* 0x004fe80000100a00 */
[----:B----4-:R0:W-:Y:S04]  /*33730*/  STL.64 [R1+0x1700], R20 ;  /* 0x0017001401007387 */ /* 0x0101e80000100a00 */
[----:B0-----:R-:W2:Y:S04]  /*33740*/  LDL.LU R20, [R1+0x2a0] ;  /* 0x0002a00001147983 */ /* 0x001ea80000300800 */
[----:B------:R-:W2:Y:S04]  /*33750*/  LDL.LU R21, [R1+0x2a4] ;  /* 0x0002a40001157983 */ /* 0x000ea80000300800 */
[----:B------:R-:W2:Y:S04]  /*33760*/  LDL.LU R22, [R1+0x2a8] ;  /* 0x0002a80001167983 */ /* 0x000ea80000300800 */
[----:B------:R-:W2:Y:S04]  /*33770*/  LDL.LU R23, [R1+0x2ac] ;  /* 0x0002ac0001177983 */ /* 0x000ea80000300800 */
[----:B------:R-:W4:Y:S04]  /*33780*/  LDL.LU.64 R6, [R1+0x1750] ;  /* 0x0017500001067983 */ /* 0x000f280000300a00 */
[----:B------:R-:W5:Y:S04]  /*33790*/  LDL.LU.64 R4, [R1+0x1748] ;  /* 0x0017480001047983 */ /* 0x000f680000300a00 */
[----:B------:R-:W-:Y:S04]  /*337a0*/  STL.64 [R1+0x60], R16 ;  /* 0x0000601001007387 */ /* 0x000fe80000100a00 */
[----:B------:R-:W-:Y:S01]  /*337b0*/  STL.64 [R1+0x68], R18 ;  /* 0x0000681201007387 */ /* 0x000fe20000100a00 */
[----:B----4-:R-:W-:-:S02]  /*337c0*/  IMAD.MOV.U32 R14, RZ, RZ, R6 ;  /* 0x000000ffff0e7224 */ /* 0x010fc400078e0006 */
[----:B-----5:R-:W-:-:S07]  /*337d0*/  IMAD.MOV.U32 R13, RZ, RZ, R4 ;  /* 0x000000ffff0d7224 */ /* 0x020fce00078e0004 */
[----:B------:R-:W-:Y:S01]  /*337e0*/  HMMA.16816.F32 R12, R12, R28, R24 ;  /* 0x0000001c0c0c723c */ /* 0x000fe20000001818 */
[----:B------:R-:W4:Y:S04]  /*337f0*/  LDL.LU.64 R26, [R1+0x1740] ;  /* 0x00174000011a7983 */ /* 0x000f280000300a00 */
[----:B------:R-:W4:Y:S04]  /*33800*/  LDL.LU.64 R24, [R1+0x1738] ;  /* 0x0017380001187983 */ /* 0x000f280000300a00 */
[----:B------:R-:W5:-:S14]  /*33810*/  LDL.LU.64 R28, [R1+0x1730] ;  /* 0x00173000011c7983 */ /* 0x000f5c0000300a00 */
[----:B------:R-:W-:Y:S04]  /*33820*/  STL.64 [R1+0xd0], R12 ;  /* 0x0000d00c01007387 */ /* 0x000fe80000100a00 */
[----:B------:R0:W-:Y:S04]  /*33830*/  STL.64 [R1+0xd8], R14 ;  /* 0x0000d80e01007387 */ /* 0x0001e80000100a00 */
[----:B0-----:R-:W4:Y:S04]  /*33840*/  LDL.LU R14, [R1+0x1c0] ;  /* 0x0001c000010e7983 */ /* 0x001f280000300800 */
[----:B------:R-:W4:Y:S01]  /*33850*/  LDL.LU R15, [R1+0x1c4] ;  /* 0x0001c400010f7983 */ /* 0x000f220000300800 */
[----:B------:R-:W-:-:S02]  /*33860*/  IMAD.MOV.U32 R16, RZ, RZ, R2 ;  /* 0x000000ffff107224 */ /* 0x000fc400078e0002 */
[----:B------:R-:W-:Y:S02]  /*33870*/  IMAD.MOV.U32 R17, RZ, RZ, R4 ;  /* 0x000000ffff117224 */ /* 0x000fe400078e0004 */
[----:B------:R-:W-:Y:S02]  /*33880*/  IMAD.MOV.U32 R18, RZ, RZ, R6 ;  /* 0x000000ffff127224 */ /* 0x000fe400078e0006 */
[----:B------:R-:W-:-:S07]  /*33890*/  IMAD.MOV.U32 R19, RZ, RZ, R8 ;  /* 0x000000ffff137224 */ /* 0x000fce00078e0008 */
[----:B----4-:R-:W-:Y:S01]  /*338a0*/  HMMA.16816.F32 R16, R16, R14, R24 ;  /* 0x0000000e1010723c */ /* 0x010fe20000001818 */
[----:B------:R-:W5:Y:S04]  /*338b0*/  LDL.LU.64 R26, [R1+0x1728] ;  /* 0x00172800011a7983 */ /* 0x000f680000300a00 */
[----:B------:R-:W5:Y:S01]  /*338c0*/  LDL.LU.64 R24, [R1+0x1720] ;  /* 0x0017200001187983 */ /* 0x000f620000300a00 */
[----:B------:R-:W-:Y:S02]  /*338d0*/  IMAD.MOV.U32 R12, RZ, RZ, R2 ;  /* 0x000000ffff0c7224 */ /* 0x000fe400078e0002 */
[----:B------:R-:W-:Y:S02]  /*338e0*/  IMAD.MOV.U32 R13, RZ, RZ, R4 ;  /* 0x000000ffff0d7224 */ /* 0x000fe400078e0004 */
[----:B------:R-:W-:-:S02]  /*338f0*/  IMAD.MOV.U32 R14, RZ, RZ, R6 ;  /* 0x000000ffff0e7224 */ /* 0x000fc400078e0006 */
[----:B------:R-:W-:-:S11]  /*33900*/  IMAD.MOV.U32 R15, RZ, RZ, R8 ;  /* 0x000000ffff0f7224 */ /* 0x000fd600078e0008 */
[----:B------:R-:W-:Y:S04]  /*33910*/  STL.64 [R1+0x50], R16 ;  /* 0x0000501001007387 */ /* 0x000fe80000100a00 */
[----:B------:R-:W-:Y:S01]  /*33920*/  STL.64 [R1+0x58], R18 ;  /* 0x0000581201007387 */ /* 0x000fe20000100a00 */
[----:B-----5:R-:W-:Y:S03]  /*33930*/  HMMA.16816.F32 R12, R12, R28, R24 ;  /* 0x0000001c0c0c723c */ /* 0x020fe60000001818 */
        /* <DEDUP_REMOVED lines=12> */
[----:B------:R-:W-:-:S07]  /*33a00*/  IMAD.MOV.U32 R19, RZ, RZ, R8 ;  /* 0x000000ffff137224 */ /* 0x000fce00078e0008 */
[----:B---3--:R-:W-:Y:S07]  /*33a10*/  HMMA.16816.F32 R16, R16, R10, R12 ;  /* 0x0000000a1010723c */ /* 0x008fee000000180c */
[----:B------:R-:W-:Y:S02]  /*33a20*/  IMAD.MOV.U32 R12, RZ, RZ, R2 ;  /* 0x000000ffff0c7224 */ /* 0x000fe400078e0002 */
[----:B------:R-:W-:Y:S02]  /*33a30*/  IMAD.MOV.U32 R13, RZ, RZ, R4 ;  /* 0x000000ffff0d7224 */ /* 0x000fe400078e0004 */
[----:B------:R-:W-:-:S02]  /*33a40*/  IMAD.MOV.U32 R14, RZ, RZ, R6 ;  /* 0x000000ffff0e7224 */ /* 0x000fc400078e0006 */
[----:B------:R-:W-:-:S07]  /*33a50*/  IMAD.MOV.U32 R15, RZ, RZ, R8 ;  /* 0x000000ffff0f7224 */ /* 0x000fce00078e0008 */
[----:B--2---:R-:W-:Y:S03]  /*33a60*/  HMMA.16816.F32 R12, R12, R24, R20 ;  /* 0x000000180c0c723c */ /* 0x004fe60000001814 */
[----:B------:R0:W-:Y:S04]  /*33a70*/  STL.64 [R1+0x40], R16 ;  /* 0x0000401001007387 */ /* 0x0001e80000100a00 */
[----:B------:R1:W-:Y:S04]  /*33a80*/  STL.64 [R1+0x48], R18 ;  /* 0x0000481201007387 */ /* 0x0003e80000100a00 */
[----:B------:R-:W4:Y:S04]  /*33a90*/  LDL.LU.64 R22, [R1+0x1708] ;  /* 0x0017080001167983 */ /* 0x000f280000300a00 */
[----:B------:R-:W4:Y:S01]  /*33aa0*/  LDL.LU.64 R20, [R1+0x1700] ;  /* 0x0017000001147983 */ /* 0x000f220000300a00 */
[----:B0-----:R-:W-:-:S02]  /*33ab0*/  IMAD.MOV.U32 R16, RZ, RZ, R2 ;  /* 0x000000ffff107224 */ /* 0x001fc400078e0002 */
[----:B------:R-:W-:Y:S02]  /*33ac0*/  IMAD.MOV.U32 R17, RZ, RZ, R4 ;  /* 0x000000ffff117224 */ /* 0x000fe400078e0004 */
[----:B-1----:R-:W-:Y:S02]  /*33ad0*/  IMAD.MOV.U32 R18, RZ, RZ, R6 ;  /* 0x000000ffff127224 */ /* 0x002fe400078e0006 */
[----:B------:R-:W-:Y:S01]  /*33ae0*/  IMAD.MOV.U32 R19, RZ, RZ, R8 ;  /* 0x000000ffff137224 */ /* 0x000fe200078e0008 */
[----:B------:R-:W-:Y:S04]  /*33af0*/  STL.64 [R1+0xb0], R12 ;  /* 0x0000b00c01007387 */ /* 0x000fe80000100a00 */
[----:B------:R4:W-:Y:S04]  /*33b00*/  STL.64 [R1+0xb8], R14 ;  /* 0x0000b80e01007387 */ /* 0x0009e80000100a00 */
[----:B------:R-:W2:Y:S01]  /*33b10*/  LDL.LU R28, [R1+0x140] ;  /* 0x00014000011c7983 */ /* 0x000ea20000300800 */
[----:B----4-:R-:W-:-:S15]  /*33b20*/  HMMA.16816.F32 R12, R16, R26, R20 ;  /* 0x0000001a100c723c */ /* 0x010fde0000001814 */
[----:B------:R-:W-:-:S08]  /*33b30*/  NOP ;  /* 0x0000000000007918 */ /* 0x000fd00000000000 */
[----:B------:R-:W-:Y:S04]  /*33b40*/  STL.64 [R1+0x30], R12 ;  /* 0x0000300c01007387 */ /* 0x000fe80000100a00 */
[----:B------:R-:W-:Y:S04]  /*33b50*/  STL.64 [R1+0x38], R14 ;  /* 0x0000380e01007387 */ /* 0x000fe80000100a00 */
[----:B------:R-:W2:Y:S04]  /*33b60*/  LDL.LU R29, [R1+0x144] ;  /* 0x00014400011d7983 */ /* 0x000ea80000300800 */
[----:B--2---:R0:W-:Y:S04]  /*33b70*/  STL.64 [R1+0x16c0], R28 ;  /* 0x0016c01c01007387 */ /* 0x0041e80000100a00 */
[----:B0-----:R-:W2:Y:S04]  /*33b80*/  LDL.LU R28, [R1+0x1e0] ;  /* 0x0001e000011c7983 */ /* 0x001ea80000300800 */
[----:B------:R-:W2:Y:S04]  /*33b90*/  LDL.LU R29, [R1+0x1e4] ;  /* 0x0001e400011d7983 */ /* 0x000ea80000300800 */
[----:B--2---:R0:W-:Y:S04]  /*33ba0*/  STL.64 [R1+0x16e8], R28 ;  /* 0x0016e81c01007387 */ /* 0x0041e80000100a00 */
        /* <DEDUP_REMOVED lines=24> */
[----:B------:R-:W2:Y:S01]  /*33d30*/  LDL.LU R27, [R1+0x28c] ;  /* 0x00028c00011b7983 */ /* 0x000ea20000300800 */
[----:B------:R-:W-:-:S02]  /*33d40*/  IMAD.MOV.U32 R13, RZ, RZ, R4 ;  /* 0x000000ffff0d7224 */ /* 0x000fc400078e0004 */
[----:B------:R-:W-:Y:S01]  /*33d50*/  IMAD.MOV.U32 R14, RZ, RZ, R6 ;  /* 0x000000ffff0e7224 */ /* 0x000fe200078e0006 */
[----:B------:R-:W3:Y:S01]  /*33d60*/  LDL.LU R10, [R1+0x170] ;  /* 0x00017000010a7983 */ /* 0x000ee20000300800 */
[----:B------:R-:W-:-:S03]  /*33d70*/  IMAD.MOV.U32 R15, RZ, RZ, R8 ;  /* 0x000000ffff0f7224 */ /* 0x000fc600078e0008 */
[----:B------:R-:W3:Y:S04]  /*33d80*/  LDL.LU R11, [R1+0x174] ;  /* 0x00017400010b7983 */ /* 0x000ee80000300800 */
[----:B------:R-:W3:Y:S04]  /*33d90*/  LDL.LU R20, [R1+0x240] ;  /* 0x0002400001147983 */ /* 0x000ee80000300800 */
[----:B------:R-:W3:Y:S04]  /*33da0*/  LDL.LU R21, [R1+0x244] ;  /* 0x0002440001157983 */ /* 0x000ee80000300800 */
[----:B------:R-:W3:Y:S04]  /*33db0*/  LDL.LU R22, [R1+0x248] ;  /* 0x0002480001167983 */ /* 0x000ee80000300800 */
[----:B------:R-:W3:Y:S01]  /*33dc0*/  LDL.LU R23, [R1+0x24c] ;  /* 0x00024c0001177983 */ /* 0x000ee20000300800 */
[----:B--2---:R-:W-:Y:S03]  /*33dd0*/  HMMA.16816.F32 R12, R12, R28, R24 ;  /* 0x0000001c0c0c723c */ /* 0x004fe60000001818 */
[----:B------:R-:W2:Y:S04]  /*33de0*/  LDL.LU.64 R26, [R1+0x16f8] ;  /* 0x0016f800011a7983 */ /* 0x000ea80000300a00 */
[----:B------:R-:W2:Y:S04]  /*33df0*/  LDL.LU.64 R24, [R1+0x16f0] ;  /* 0x0016f00001187983 */ /* 0x000ea80000300a00 */
[----:B------:R-:W4:-:S12]  /*33e00*/  LDL.LU.64 R28, [R1+0x16e8] ;  /* 0x0016e800011c7983 */ /* 0x000f180000300a00 */
[----:B------:R-:W-:Y:S04]  /*33e10*/  STL.64 [R1+0xa0], R12 ;  /* 0x0000a00c01007387 */ /* 0x000fe80000100a00 */
[----:B------:R0:W-:Y:S04]  /*33e20*/  STL.64 [R1+0xa8], R14 ;  /* 0x0000a80e01007387 */ /* 0x0001e80000100a00 */
[----:B0-----:R-:W2:Y:S04]  /*33e30*/  LDL.LU R14, [R1+0x148] ;  /* 0x00014800010e7983 */ /* 0x001ea80000300800 */
[----:B------:R-:W2:Y:S01]  /*33e40*/  LDL.LU R15, [R1+0x14c] ;  /* 0x00014c00010f7983 */ /* 0x000ea20000300800 */
[----:B------:R-:W-:-:S02]  /*33e50*/  IMAD.MOV.U32 R12, RZ, RZ, R2 ;  /* 0x000000ffff0c7224 */ /* 0x000fc400078e0002 */
[----:B------:R-:W-:Y:S01]  /*33e60*/  IMAD.MOV.U32 R13, RZ, RZ, R4 ;  /* 0x000000ffff0d7224 */ /* 0x000fe200078e0004 */
[----:B--2---:R-:W-:Y:S01]  /*33e70*/  HMMA.16816.F32 R16, R16, R14, R24 ;  /* 0x0000000e1010723c */ /* 0x004fe20000001818 */
[----:B------:R-:W4:Y:S04]  /*33e80*/  LDL.LU.64 R26, [R1+0x16e0] ;  /* 0x0016e000011a7983 */ /* 0x000f280000300a00 */
[----:B------:R-:W4:Y:S02]  /*33e90*/  LDL.LU.64 R24, [R1+0x16d8] ;  /* 0x0016d80001187983 */ /* 0x000f240000300a00 */
[----:B------:R-:W-:Y:S02]  /*33ea0*/  IMAD.MOV.U32 R14, RZ, RZ, R6 ;  /* 0x000000ffff0e7224 */ /* 0x000fe400078e0006 */
[----:B------:R-:W-:-:S15]  /*33eb0*/  IMAD.MOV.U32 R15, RZ, RZ, R8 ;  /* 0x000000ffff0f7224 */ /* 0x000fde00078e0008 */
[----:B------:R-:W-:Y:S01]  /*33ec0*/  IMAD.MOV.U32 R0, RZ, RZ, R19 ;  /* 0x000000ffff007224 */ /* 0x000fe200078e0013 */
[----:B------:R-:W-:Y:S04]  /*33ed0*/  STL.64 [R1+0x20], R16 ;  /* 0x0000201001007387 */ /* 0x000fe80000100a00 */
[----:B------:R-:W-:Y:S04]  /*33ee0*/  STL [R1+0x28], R18 ;  /* 0x0000281201007387 */ /* 0x000fe80000100800 */
[----:B------:R-:W-:Y:S01]  /*33ef0*/  STL [R1+0x1628], R0 ;  /* 0x0016280001007387 */ /* 0x000fe20000100800 */
[----:B----4-:R-:W-:Y:S03]  /*33f00*/  HMMA.16816.F32 R12, R12, R28, R24 ;  /* 0x0000001c0c0c723c */ /* 0x010fe60000001818 */
[----:B------:R-:W2:Y:S04]  /*33f10*/  LDL.LU.64 R26, [R1+0x16d0] ;  /* 0x0016d000011a7983 */ /* 0x000ea80000300a00 */
[----:B------:R-:W2:Y:S04]  /*33f20*/  LDL.LU.64 R24, [R1+0x16c8] ;  /* 0x0016c80001187983 */ /* 0x000ea80000300a00 */
[----:B------:R-:W4:-:S12]  /*33f30*/  LDL.LU.64 R28, [R1+0x16c0] ;  /* 0x0016c000011c7983 */ /* 0x000f180000300a00 */
        /* <DEDUP_REMOVED lines=8> */
[----:B------:R-:W-:Y:S02]  /*33fc0*/  IMAD.MOV.U32 R18, RZ, RZ, R6 ;  /* 0x000000ffff127224 */ /* 0x000fe400078e0006 */
[----:B------:R-:W-:-:S07]  /*33fd0*/  IMAD.MOV.U32 R19, RZ, RZ, R8 ;  /* 0x000000ffff137224 */ /* 0x000fce00078e0008 */
[----:B----4-:R-:W-:Y:S07]  /*33fe0*/  HMMA.16816.F32 R16, R16, R28, R12 ;  /* 0x0000001c1010723c */ /* 0x010fee000000180c */
[----:B------:R-:W-:Y:S02]  /*33ff0*/  IMAD.MOV.U32 R12, RZ, RZ, R2 ;  /* 0x000000ffff0c7224 */ /* 0x000fe400078e0002 */
[----:B------:R-:W-:Y:S02]  /*34000*/  IMAD.MOV.U32 R13, RZ, RZ, R4 ;  /* 0x000000ffff0d7224 */ /* 0x000fe400078e0004 */
[----:B------:R-:W-:-:S02]  /*34010*/  IMAD.MOV.U32 R14, RZ, RZ, R6 ;  /* 0x000000ffff0e7224 */ /* 0x000fc400078e0006 */
[----:B------:R-:W-:-:S07]  /*34020*/  IMAD.MOV.U32 R15, RZ, RZ, R8 ;  /* 0x000000ffff0f7224 */ /* 0x000fce00078e0008 */
[----:B---3--:R-:W-:Y:S03]  /*34030*/  HMMA.16816.F32 R12, R12, R10, R20 ;  /* 0x0000000a0c0c723c */ /* 0x008fe60000001814 */
[----:B------:R0:W-:Y:S04]  /*34040*/  STL.64 [R1+0x10], R16 ;  /* 0x0000101001007387 */ /* 0x0001e80000100a00 */
[----:B------:R1:W-:Y:S04]  /*34050*/  STL.64 [R1+0x18], R18 ;  /* 0x0000181201007387 */ /* 0x0003e80000100a00 */
[----:B------:R-:W2:Y:S01]  /*34060*/  LDL.LU.64 R22, [R1+0x16b8] ;  /* 0x0016b80001167983 */ /* 0x000ea20000300a00 */
[----:B0-----:R-:W-:-:S03]  /*34070*/  IMAD.MOV.U32 R16, RZ, RZ, R2 ;  /* 0x000000ffff107224 */ /* 0x001fc600078e0002 */
[----:B------:R-:W3:Y:S01]  /*34080*/  LDL.LU R20, [R1+0x16b0] ;  /* 0x0016b00001147983 */ /* 0x000ee20000300800 */
[----:B------:R-:W-:Y:S02]  /*34090*/  IMAD.MOV.U32 R17, RZ, RZ, R4 ;  /* 0x000000ffff117224 */ /* 0x000fe400078e0004 */
[----:B-1----:R-:W-:Y:S02]  /*340a0*/  IMAD.MOV.U32 R18, RZ, RZ, R6 ;  /* 0x000000ffff127224 */ /* 0x002fe400078e0006 */
[----:B------:R-:W-:-:S03]  /*340b0*/  IMAD.MOV.U32 R19, RZ, RZ, R8 ;  /* 0x000000ffff137224 */ /* 0x000fc600078e0008 */
[----:B------:R0:W-:Y:S01]  /*340c0*/  STL.64 [R1+0x80], R12 ;  /* 0x0000800c01007387 */ /* 0x0001e20000100a00 */
[----:B------:R-:W-:-:S03]  /*340d0*/  IMAD.MOV.U32 R0, RZ, RZ, R15 ;  /* 0x000000ffff007224 */ /* 0x000fc600078e000f */
[----:B------:R1:W-:Y:S04]  /*340e0*/  STL [R1+0x88], R14 ;  /* 0x0000880e01007387 */ /* 0x0003e80000100800 */
[----:B0-----:R-:W4:Y:S04]  /*340f0*/  LDL.LU R12, [R1+0x168] ;  /* 0x00016800010c7983 */ /* 0x001f280000300800 */
[----:B------:R-:W4:Y:S04]  /*34100*/  LDL.LU R13, [R1+0x16c] ;  /* 0x00016c00010d7983 */ /* 0x000f280000300800 */
[----:B-1----:R-:W5:Y:S04]  /*34110*/  LDL.LU R14, [R1+0x138] ;  /* 0x00013800010e7983 */ /* 0x002f680000300800 */
[----:B------:R-:W5:Y:S01]  /*34120*/  LDL.LU R15, [R1+0x13c] ;  /* 0x00013c00010f7983 */ /* 0x000f620000300800 */
[----:B--2---:R-:W-:-:S15]  /*34130*/  HMMA.16816.F32 R16, R16, R22, R24 ;  /* 0x000000161010723c */ /* 0x004fde0000001818 */
[----:B------:R-:W-:-:S09]  /*34140*/  NOP ;  /* 0x0000000000007918 */ /* 0x000fd20000000000 */
[----:B------:R-:W-:Y:S02]  /*34150*/  IMAD.MOV.U32 R29, RZ, RZ, R16 ;  /* 0x000000ffff1d7224 */ /* 0x000fe400078e0010 */
[----:B------:R-:W-:Y:S01]  /*34160*/  IMAD.MOV.U32 R28, RZ, RZ, R17 ;  /* 0x000000ffff1c7224 */ /* 0x000fe200078e0011 */
[----:B------:R-:W2:Y:S01]  /*34170*/  LDL.LU R16, [R1+0x210] ;  /* 0x0002100001107983 */ /* 0x000ea20000300800 */
[----:B------:R-:W-:Y:S02]  /*34180*/  IMAD.MOV.U32 R11, RZ, RZ, R18 ;  /* 0x000000ffff0b7224 */ /* 0x000fe400078e0012 */
[----:B------:R-:W-:Y:S01]  /*34190*/  IMAD.MOV.U32 R10, RZ, RZ, R19 ;  /* 0x000000ffff0a7224 */ /* 0x000fe200078e0013 */
[----:B------:R-:W2:Y:S04]  /*341a0*/  LDL.LU R17, [R1+0x214] ;  /* 0x0002140001117983 */ /* 0x000ea80000300800 */
[----:B------:R-:W3:Y:S04]  /*341b0*/  LDL.LU R18, [R1+0x218] ;  /* 0x0002180001127983 */ /* 0x000ee80000300800 */
[----:B------:R-:W3:Y:S01]  /*341c0*/  LDL.LU R19, [R1+0x21c] ;  /* 0x00021c0001137983 */ /* 0x000ee20000300800 */
[----:B------:R-:W-:-:S03]  /*341d0*/  IMAD.MOV.U32 R24, RZ, RZ, R2 ;  /* 0x000000ffff187224 */ /* 0x000fc600078e0002 */
[----:B---3--:R-:W-:Y:S04]  /*341e0*/  STL.64 [R1+0x16a8], R18 ;  /* 0x0016a81201007387 */ /* 0x008fe80000100a00 */
[----:B--2---:R0:W-:Y:S04]  /*341f0*/  STL.64 [R1+0x16a0], R16 ;  /* 0x0016a01001007387 */ /* 0x0041e80000100a00 */
[----:B0-----:R-:W4:Y:S04]  /*34200*/  LDL.LU R16, [R1+0x220] ;  /* 0x0002200001107983 */ /* 0x001f280000300800 */
[----:B------:R-:W4:Y:S04]  /*34210*/  LDL.LU R17, [R1+0x224] ;  /* 0x0002240001117983 */ /* 0x000f280000300800 */
[----:B------:R-:W4:Y:S04]  /*34220*/  LDL.LU R18, [R1+0x228] ;  /* 0x0002280001127983 */ /* 0x000f280000300800 */
[----:B------:R-:W4:Y:S01]  /*34230*/  LDL.LU R19, [R1+0x22c] ;  /* 0x00022c0001137983 */ /* 0x000f220000300800 */
[----:B------:R-:W-:-:S02]  /*34240*/  IMAD.MOV.U32 R25, RZ, RZ, R4 ;  /* 0x000000ffff197224 */ /* 0x000fc400078e0004 */
[----:B------:R-:W-:Y:S02]  /*34250*/  IMAD.MOV.U32 R26, RZ, RZ, R6 ;  /* 0x000000ffff1a7224 */ /* 0x000fe400078e0006 */
[----:B------:R-:W-:Y:S01]  /*34260*/  IMAD.MOV.U32 R27, RZ, RZ, R8 ;  /* 0x000000ffff1b7224 */ /* 0x000fe200078e0008 */
[----:B------:R0:W-:Y:S04]  /*34270*/  STL.64 [R1+0x1670], R10 ;  /* 0x0016700a01007387 */ /* 0x0001e80000100a00 */
[----:B0-----:R-:W2:Y:S04]  /*34280*/  LDL.LU R10, [R1+0x190] ;  /* 0x00019000010a7983 */ /* 0x001ea80000300800 */
[----:B------:R-:W-:Y:S01]  /*34290*/  STL.64 [R1+0x1648], R28 ;  /* 0x0016481c01007387 */ /* 0x000fe20000100a00 */
[----:B----4-:R-:W-:Y:S03]  /*342a0*/  HMMA.16816.F32 R24, R24, R12, R16 ;  /* 0x0000000c1818723c */ /* 0x010fe60000001810 */
[----:B------:R-:W5:Y:S04]  /*342b0*/  LDL.LU.64 R18, [R1+0x16a8] ;  /* 0x0016a80001127983 */ /* 0x000f680000300a00 */
[----:B------:R-:W5:-:S15]  /*342c0*/  LDL.LU.64 R16, [R1+0x16a0] ;  /* 0x0016a00001107983 */ /* 0x000f5e0000300a00 */
[----:B------:R-:W-:-:S01]  /*342d0*/  NOP ;  /* 0x0000000000007918 */ /* 0x000fc20000000000 */
[----:B------:R0:W-:Y:S04]  /*342e0*/  STL.64 [R1+0x15b8], R26 ;  /* 0x0015b81a01007387 */ /* 0x0001e80000100a00 */
[----:B------:R1:W-:Y:S01]  /*342f0*/  STL.64 [R1+0x15b0], R24 ;  /* 0x0015b01801007387 */ /* 0x0003e20000100a00 */
[----:B0-----:R-:W-:Y:S02]  /*34300*/  IMAD.MOV.U32 R27, RZ, RZ, R9 ;  /* 0x000000ffff1b7224 */ /* 0x001fe400078e0009 */
[----:B-1----:R-:W-:Y:S02]  /*34310*/  IMAD.MOV.U32 R24, RZ, RZ, R5 ;  /* 0x000000ffff187224 */ /* 0x002fe400078e0005 */
[----:B------:R-:W3:Y:S01]  /*34320*/  LDL.LU R5, [R1+0x1698] ;  /* 0x0016980001057983 */ /* 0x000ee20000300800 */
[----:B------:R-:W-:-:S03]  /*34330*/  IMAD.MOV.U32 R25, RZ, RZ, R7 ;  /* 0x000000ffff197224 */ /* 0x000fc600078e0007 */
[----:B------:R-:W4:Y:S04]  /*34340*/  LDL.LU R7, [R1+0x1694] ;  /* 0x0016940001077983 */ /* 0x000f280000300800 */
[----:B------:R-:W2:Y:S04]  /*34350*/  LDL.LU R26, [R1+0x78] ;  /* 0x00007800011a7983 */ /* 0x000ea80000300800 */
[----:B------:R-:W2:Y:S01]  /*34360*/  LDL.LU R9, [R1+0x1690] ;  /* 0x0016900001097983 */ /* 0x000ea20000300800 */
[----:B------:R-:W-:Y:S02]  /*34370*/  IMAD.MOV.U32 R11, RZ, RZ, R20 ;  /* 0x000000ffff0b7224 */ /* 0x000fe400078e0014 */
[----:B------:R-:W-:-:S02]  /*34380*/  IMAD.MOV.U32 R20, RZ, RZ, R2 ;  /* 0x000000ffff147224 */ /* 0x000fc400078e0002 */
[----:B------:R-:W-:Y:S01]  /*34390*/  IMAD.MOV.U32 R21, RZ, RZ, R4 ;  /* 0x000000ffff157224 */ /* 0x000fe200078e0004 */
[----:B------:R-:W0:Y:S01]  /*343a0*/  LDC R2, c[0x0][0x280] ;  /* 0x0000a000ff027b82 */ /* 0x000e220000000800 */
[----:B------:R-:W-:Y:S02]  /*343b0*/  IMAD.MOV.U32 R22, RZ, RZ, R6 ;  /* 0x000000ffff167224 */ /* 0x000fe400078e0006 */
[----:B------:R-:W-:Y:S02]  /*343c0*/  IMAD.MOV.U32 R23, RZ, RZ, R8 ;  /* 0x000000ffff177224 */ /* 0x000fe400078e0008 */
[----:B------:R-:W-:-:S05]  /*343d0*/  IMAD.MOV.U32 R12, RZ, RZ, R3 ;  /* 0x000000ffff0c7224 */ /* 0x000fca00078e0003 */
[----:B-----5:R-:W-:-:S15]  /*343e0*/  HMMA.16816.F32 R20, R20, R14, R16 ;  /* 0x0000000e1414723c */ /* 0x020fde0000001810 */
[----:B------:R-:W-:-:S08]  /*343f0*/  NOP ;  /* 0x0000000000007918 */ /* 0x000fd00000000000 */
[----:B------:R-:W-:Y:S04]  /*34400*/  STL.64 [R1+0x15c8], R22 ;  /* 0x0015c81601007387 */ /* 0x000fe80000100a00 */
[----:B------:R-:W-:Y:S01]  /*34410*/  STL.64 [R1+0x1630], R20 ;  /* 0x0016301401007387 */ /* 0x000fe20000100a00 */
[----:B---3--:R-:W-:Y:S02]  /*34420*/  IMAD.MOV.U32 R13, RZ, RZ, R5 ;  /* 0x000000ffff0d7224 */ /* 0x008fe400078e0005 */
[----:B----4-:R-:W-:Y:S01]  /*34430*/  IMAD.MOV.U32 R14, RZ, RZ, R7 ;  /* 0x000000ffff0e7224 */ /* 0x010fe200078e0007 */
[----:B------:R-:W-:Y:S01]  /*34440*/  STL [R1+0x168c], R7 ;  /* 0x00168c0701007387 */ /* 0x000fe20000100800 */
[----:B------:R-:W-:Y:S02]  /*34450*/  IMAD.MOV.U32 R17, RZ, RZ, R5 ;  /* 0x000000ffff117224 */ /* 0x000fe400078e0005 */
[----:B--2---:R-:W-:Y:S01]  /*34460*/  IMAD.MOV.U32 R15, RZ, RZ, R9 ;  /* 0x000000ffff0f7224 */ /* 0x004fe200078e0009 */
[----:B------:R1:W-:Y:S01]  /*34470*/  STL [R1+0x1688], R5 ;  /* 0x0016880501007387 */ /* 0x0003e20000100800 */
[----:B------:R-:W-:-:S05]  /*34480*/  IMAD.MOV.U32 R18, RZ, RZ, R7 ;  /* 0x000000ffff127224 */ /* 0x000fca00078e0007 */
[----:B-1----:R-:W-:Y:S01]  /*34490*/  HMMA.16816.F32 R4, R12, R10, R24 ;  /* 0x0000000a0c04723c */ /* 0x002fe20000001818 */
[----:B------:R-:W2:-:S15]  /*344a0*/  LDL.LU R24, [R1+0x130] ;  /* 0x0001300001187983 */ /* 0x000e9e0000300800 */
[----:B------:R-:W-:-:S07]  /*344b0*/  NOP ;  /* 0x0000000000007918 */ /* 0x000fce0000000000 */
[----:B------:R1:W-:Y:S04]  /*344c0*/  STL.64 [R1+0x400], R4 ;  /* 0x0004000401007387 */ /* 0x0003e80000100a00 */
[----:B------:R3:W-:Y:S04]  /*344d0*/  STL.64 [R1+0x408], R6 ;  /* 0x0004080601007387 */ /* 0x0007e80000100a00 */
[----:B------:R-:W2:Y:S04]  /*344e0*/  LDL.LU R25, [R1+0x134] ;  /* 0x0001340001197983 */ /* 0x000ea80000300800 */
[----:B------:R-:W4:Y:S04]  /*344f0*/  LDL.LU R28, [R1+0x150] ;  /* 0x00015000011c7983 */ /* 0x000f280000300800 */
[----:B------:R-:W4:Y:S04]  /*34500*/  LDL.LU R29, [R1+0x154] ;  /* 0x00015400011d7983 */ /* 0x000f280000300800 */
[----:B------:R-:W5:Y:S04]  /*34510*/  LDL.LU R10, [R1+0x160] ;  /* 0x00016000010a7983 */ /* 0x000f680000300800 */
[----:B------:R-:W5:Y:S04]  /*34520*/  LDL.LU R11, [R1+0x164] ;  /* 0x00016400010b7983 */ /* 0x000f680000300800 */
[----:B------:R-:W2:Y:S04]  /*34530*/  LDL.LU R14, [R1+0x178] ;  /* 0x00017800010e7983 */ /* 0x000ea80000300800 */
[----:B------:R-:W2:Y:S04]  /*34540*/  LDL.LU R15, [R1+0x17c] ;  /* 0x00017c00010f7983 */ /* 0x000ea80000300800 */
[----:B-1----:R-:W2:Y:S04]  /*34550*/  LDL.LU R4, [R1+0x60] ;  /* 0x0000600001047983 */ /* 0x002ea80000300800 */
[----:B------:R-:W2:Y:S04]  /*34560*/  LDL.LU R5, [R1+0x64] ;  /* 0x0000640001057983 */ /* 0x000ea80000300800 */
[----:B---3--:R-:W2:Y:S04]  /*34570*/  LDL.LU R6, [R1+0x68] ;  /* 0x0000680001067983 */ /* 0x008ea80000300800 */
[----:B------:R-:W2:Y:S04]  /*34580*/  LDL.LU R7, [R1+0x6c] ;  /* 0x00006c0001077983 */ /* 0x000ea80000300800 */
[----:B------:R-:W3:Y:S04]  /*34590*/  LDL.LU R20, [R1+0xb0] ;  /* 0x0000b00001147983 */ /* 0x000ee80000300800 */
[----:B------:R-:W3:Y:S04]  /*345a0*/  LDL.LU R21, [R1+0xb4] ;  /* 0x0000b40001157983 */ /* 0x000ee80000300800 */
[----:B------:R-:W4:Y:S04]  /*345b0*/  LDL.LU R22, [R1+0xb8] ;  /* 0x0000b80001167983 */ /* 0x000f280000300800 */
[----:B------:R-:W4:Y:S04]  /*345c0*/  LDL.LU R23, [R1+0xbc] ;  /* 0x0000bc0001177983 */ /* 0x000f280000300800 */
[----:B----4-:R-:W-:Y:S04]  /*345d0*/  STL.64 [R1+0x1640], R22 ;  /* 0x0016401601007387 */ /* 0x010fe80000100a00 */
[----:B---3--:R1:W-:Y:S04]  /*345e0*/  STL.64 [R1+0x1638], R20 ;  /* 0x0016381401007387 */ /* 0x0083e80000100a00 */
[----:B-1----:R-:W3:Y:S04]  /*345f0*/  LDL.LU R20, [R1+0x40] ;  /* 0x0000400001147983 */ /* 0x002ee80000300800 */
        /* <DEDUP_REMOVED lines=14> */
[----:B------:R-:W4:Y:S01]  /*346e0*/  LDL.LU R23, [R1+0x5c] ;  /* 0x00005c0001177983 */ /* 0x000f220000300800 */
[----:B------:R-:W-:-:S02]  /*346f0*/  IMAD.MOV.U32 R16, RZ, RZ, R3 ;  /* 0x000000ffff107224 */ /* 0x000fc400078e0003 */
[----:B------:R-:W-:-:S07]  /*34700*/  IMAD.MOV.U32 R19, RZ, RZ, R9 ;  /* 0x000000ffff137224 */ /* 0x000fce00078e0009 */
[----:B--2---:R-:W-:Y:S01]  /*34710*/  HMMA.16816.F32 R16, R16, R14, R4 ;  /* 0x0000000e1010723c */ /* 0x004fe20000001804 */
[----:B----4-:R-:W-:Y:S04]  /*34720*/  STL.64 [R1+0x1680], R22 ;  /* 0x0016801601007387 */ /* 0x010fe80000100a00 */
[----:B---3--:R1:W-:Y:S04]  /*34730*/  STL.64 [R1+0x1678], R20 ;  /* 0x0016781401007387 */ /* 0x0083e80000100a00 */
[----:B-1----:R-:W5:Y:S04]  /*34740*/  LDL.LU R20, [R1+0xd0] ;  /* 0x0000d00001147983 */ /* 0x002f680000300800 */
[----:B------:R-:W5:Y:S04]  /*34750*/  LDL.LU R21, [R1+0xd4] ;  /* 0x0000d40001157983 */ /* 0x000f680000300800 */
[----:B------:R-:W5:Y:S04]  /*34760*/  LDL.LU R22, [R1+0xd8] ;  /* 0x0000d80001167983 */ /* 0x000f680000300800 */
[----:B------:R-:W5:Y:S04]  /*34770*/  LDL.LU R23, [R1+0xdc] ;  /* 0x0000dc0001177983 */ /* 0x000f680000300800 */
[----:B------:R-:W2:Y:S04]  /*34780*/  LDL.LU R26, [R1+0x120] ;  /* 0x00012000011a7983 */ /* 0x000ea80000300800 */
[----:B------:R-:W2:Y:S04]  /*34790*/  LDL.LU R27, [R1+0x124] ;  /* 0x00012400011b7983 */ /* 0x000ea80000300800 */
[----:B------:R-:W3:Y:S04]  /*347a0*/  LDL.LU R7, [R1+0x168c] ;  /* 0x00168c0001077983 */ /* 0x000ee80000300800 */
[----:B------:R-:W4:Y:S01]  /*347b0*/  LDL.LU R5, [R1+0x1688] ;  /* 0x0016880001057983 */ /* 0x000f220000300800 */
[----:B------:R-:W-:-:S03]  /*347c0*/  IMAD.MOV.U32 R15, RZ, RZ, R9 ;  /* 0x000000ffff0f7224 */ /* 0x000fc600078e0009 */
[----:B------:R-:W-:Y:S04]  /*347d0*/  STL.64 [R1+0x450], R16 ;  /* 0x0004501001007387 */ /* 0x000fe80000100a00 */
[----:B------:R-:W-:Y:S01]  /*347e0*/  STL.64 [R1+0x458], R18 ;  /* 0x0004581201007387 */ /* 0x000fe20000100a00 */
[----:B---3--:R-:W-:Y:S02]  /*347f0*/  IMAD.MOV.U32 R14, RZ, RZ, R7 ;  /* 0x000000ffff0e7224 */ /* 0x008fe400078e0007 */
[----:B----4-:R-:W-:-:S07]  /*34800*/  IMAD.MOV.U32 R13, RZ, RZ, R5 ;  /* 0x000000ffff0d7224 */ /* 0x010fce00078e0005 */
[----:B-----5:R-:W-:Y:S01]  /*34810*/  HMMA.16816.F32 R12, R12, R10, R20 ;  /* 0x0000000a0c0c723c */ /* 0x020fe20000001814 */
[----:B------:R-:W3:Y:S04]  /*34820*/  LDL.LU.64 R22, [R1+0x1680] ;  /* 0x0016800001167983 */ /* 0x000ee80000300a00 */
[----:B------:R-:W3:Y:S04]  /*34830*/  LDL.LU.64 R20, [R1+0x1678] ;  /* 0x0016780001147983 */ /* 0x000ee80000300a00 */
[----:B------:R-:W4:-:S14]  /*34840*/  LDL.LU.64 R10, [R1+0x1670] ;  /* 0x00167000010a7983 */ /* 0x000f1c0000300a00 */
[----:B------:R-:W-:Y:S04]  /*34850*/  STL.64 [R1+0x470], R12 ;  /* 0x0004700c01007387 */ /* 0x000fe80000100a00 */
[----:B------:R1:W-:Y:S04]  /*34860*/  STL.64 [R1+0x478], R14 ;  /* 0x0004780e01007387 */ /* 0x0003e80000100a00 */
[----:B-1----:R-:W3:Y:S04]  /*34870*/  LDL.LU R14, [R1+0x158] ;  /* 0x00015800010e7983 */ /* 0x002ee80000300800 */
[----:B------:R-:W3:Y:S01]  /*34880*/  LDL.LU R15, [R1+0x15c] ;  /* 0x00015c00010f7983 */ /* 0x000ee20000300800 */
[----:B------:R-:W-:-:S02]  /*34890*/  IMAD.MOV.U32 R16, RZ, RZ, R3 ;  /* 0x000000ffff107224 */ /* 0x000fc400078e0003 */
[----:B------:R-:W-:Y:S02]  /*348a0*/  IMAD.MOV.U32 R17, RZ, RZ, R5 ;  /* 0x000000ffff117224 */ /* 0x000fe400078e0005 */
[----:B------:R-:W-:Y:S02]  /*348b0*/  IMAD.MOV.U32 R18, RZ, RZ, R7 ;  /* 0x000000ffff127224 */ /* 0x000fe400078e0007 */
[----:B------:R-:W-:-:S07]  /*348c0*/  IMAD.MOV.U32 R19, RZ, RZ, R9 ;  /* 0x000000ffff137224 */ /* 0x000fce00078e0009 */
[----:B---3--:R-:W-:Y:S01]  /*348d0*/  HMMA.16816.F32 R16, R16, R14, R20 ;  /* 0x0000000e1010723c */ /* 0x008fe20000001814 */
[----:B------:R-:W3:Y:S04]  /*348e0*/  LDL.LU.64 R22, [R1+0x1668] ;  /* 0x0016680001167983 */ /* 0x000ee80000300a00 */
[----:B------:R-:W3:Y:S01]  /*348f0*/  LDL.LU.64 R20, [R1+0x1660] ;  /* 0x0016600001147983 */ /* 0x000ee20000300a00 */
[----:B------:R-:W-:Y:S02]  /*34900*/  IMAD.MOV.U32 R12, RZ, RZ, R3 ;  /* 0x000000ffff0c7224 */ /* 0x000fe400078e0003 */
[----:B------:R-:W-:Y:S02]  /*34910*/  IMAD.MOV.U32 R13, RZ, RZ, R5 ;  /* 0x000000ffff0d7224 */ /* 0x000fe400078e0005 */
[----:B------:R-:W-:-:S02]  /*34920*/  IMAD.MOV.U32 R14, RZ, RZ, R7 ;  /* 0x000000ffff0e7224 */ /* 0x000fc400078e0007 */
[----:B------:R-:W-:-:S11]  /*34930*/  IMAD.MOV.U32 R15, RZ, RZ, R9 ;  /* 0x000000ffff0f7224 */ /* 0x000fd600078e0009 */
[----:B------:R-:W-:Y:S04]  /*34940*/  STL.64 [R1+0x4b0], R16 ;  /* 0x0004b01001007387 */ /* 0x000fe80000100a00 */
[----:B------:R-:W-:Y:S01]  /*34950*/  STL.64 [R1+0x4b8], R18 ;  /* 0x0004b81201007387 */ /* 0x000fe20000100a00 */
[----:B---3--:R-:W-:Y:S03]  /*34960*/  HMMA.16816.F32 R12, R12, R28, R20 ;  /* 0x0000001c0c0c723c */ /* 0x008fe60000001814 */
[----:B------:R-:W3:Y:S04]  /*34970*/  LDL.LU.64 R22, [R1+0x1658] ;  /* 0x0016580001167983 */ /* 0x000ee80000300a00 */
[----:B------:R-:W3:Y:S04]  /*34980*/  LDL.LU.64 R20, [R1+0x1650] ;  /* 0x0016500001147983 */ /* 0x000ee80000300a00 */
[----:B------:R-:W5:-:S12]  /*34990*/  LDL.LU.64 R28, [R1+0x1648] ;  /* 0x00164800011c7983 */ /* 0x000f580000300a00 */
        /* <DEDUP_REMOVED lines=18> */
[----:B------:R-:W3:-:S15]  /*34ac0*/  LDL.LU.64 R20, [R1+0x1630] ;  /* 0x0016300001147983 */ /* 0x000ede0000300a00 */
[----:B------:R-:W-:-:S05]  /*34ad0*/  NOP ;  /* 0x0000000000007918 */ /* 0x000fca0000000000 */
[----:B------:R1:W-:Y:S04]  /*34ae0*/  STL.64 [R1+0x530], R12 ;  /* 0x0005300c01007387 */ /* 0x0003e80000100a00 */
[----:B------:R0:W-:Y:S04]  /*34af0*/  STL.64 [R1+0x538], R14 ;  /* 0x0005380e01007387 */ /* 0x0001e80000100a00 */
[----:B-1----:R-:W2:Y:S04]  /*34b00*/  LDL.LU R12, [R1+0x30] ;  /* 0x00003000010c7983 */ /* 0x002ea80000300800 */
[----:B------:R-:W2:Y:S04]  /*34b10*/  LDL.LU R13, [R1+0x34] ;  /* 0x00003400010d7983 */ /* 0x000ea80000300800 */
[----:B0-----:R-:W2:Y:S04]  /*34b20*/  LDL.LU R14, [R1+0x38] ;  /* 0x00003800010e7983 */ /* 0x001ea80000300800 */
[----:B------:R-:W2:Y:S01]  /*34b30*/  LDL.LU R15, [R1+0x3c] ;  /* 0x00003c00010f7983 */ /* 0x000ea20000300800 */
[----:B------:R-:W-:-:S02]  /*34b40*/  IMAD.MOV.U32 R16, RZ, RZ, R3 ;  /* 0x000000ffff107224 */ /* 0x000fc400078e0003 */
[----:B------:R-:W-:Y:S02]  /*34b50*/  IMAD.MOV.U32 R17, RZ, RZ, R5 ;  /* 0x000000ffff117224 */ /* 0x000fe400078e0005 */
[----:B------:R-:W-:Y:S02]  /*34b60*/  IMAD.MOV.U32 R18, RZ, RZ, R7 ;  /* 0x000000ffff127224 */ /* 0x000fe400078e0007 */
[----:B------:R-:W-:Y:S02]  /*34b70*/  IMAD.MOV.U32 R19, RZ, RZ, R9 ;  /* 0x000000ffff137224 */ /* 0x000fe400078e0009 */
[----:B-----5:R-:W-:Y:S02]  /*34b80*/  IMAD.MOV.U32 R25, RZ, RZ, R28 ;  /* 0x000000ffff197224 */ /* 0x020fe400078e001c */
[----:B------:R-:W-:-:S03]  /*34b90*/  IMAD.MOV.U32 R24, RZ, RZ, R29 ;  /* 0x000000ffff187224 */ /* 0x000fc600078e001d */
[----:B--2---:R-:W-:Y:S07]  /*34ba0*/  HMMA.16816.F32 R12, R16, R26, R12 ;  /* 0x0000001a100c723c */ /* 0x004fee000000180c */
[----:B----4-:R-:W-:Y:S02]  /*34bb0*/  IMAD.MOV.U32 R26, RZ, RZ, R11 ;  /* 0x000000ffff1a7224 */ /* 0x010fe400078e000b */
[----:B------:R-:W-:-:S14]  /*34bc0*/  IMAD.MOV.U32 R27, RZ, RZ, R10 ;  /* 0x000000ffff1b7224 */ /* 0x000fdc00078e000a */
[----:B------:R-:W-:Y:S04]  /*34bd0*/  STL.64 [R1+0x550], R12 ;  /* 0x0005500c01007387 */ /* 0x000fe80000100a00 */
[----:B------:R-:W-:Y:S04]  /*34be0*/  STL.64 [R1+0x558], R14 ;  /* 0x0005580e01007387 */ /* 0x000fe80000100a00 */
[----:B------:R-:W2:Y:S04]  /*34bf0*/  LDL.LU R28, [R1+0x110] ;  /* 0x00011000011c7983 */ /* 0x000ea80000300800 */
[----:B------:R-:W2:Y:S04]  /*34c00*/  LDL.LU R29, [R1+0x114] ;  /* 0x00011400011d7983 */ /* 0x000ea80000300800 */
[----:B------:R-:W4:Y:S04]  /*34c10*/  LDL.LU R10, [R1+0x118] ;  /* 0x00011800010a7983 */ /* 0x000f280000300800 */
[----:B------:R-:W4:Y:S04]  /*34c20*/  LDL.LU R11, [R1+0x11c] ;  /* 0x00011c00010b7983 */ /* 0x000f280000300800 */
[----:B------:R-:W-:Y:S04]  /*34c30*/  STL.64 [R1+0x15d8], R26 ;  /* 0x0015d81a01007387 */ /* 0x000fe80000100a00 */
[----:B------:R-:W-:Y:S04]  /*34c40*/  STL.64 [R1+0x15d0], R24 ;  /* 0x0015d01801007387 */ /* 0x000fe80000100a00 */
[----:B------:R-:W5:Y:S04]  /*34c50*/  LDL.LU R22, [R1+0x100] ;  /* 0x0001000001167983 */ /* 0x000f680000300800 */
[----:B------:R-:W5:Y:S04]  /*34c60*/  LDL.LU R23, [R1+0x104] ;  /* 0x0001040001177983 */ /* 0x000f680000300800 */
[----:B-----5:R-:W-:Y:S04]  /*34c70*/  STL.64 [R1+0x15e8], R22 ;  /* 0x0015e81601007387 */ /* 0x020fe80000100a00 */
[----:B---3--:R0:W-:Y:S04]  /*34c80*/  STL.64 [R1+0x15e0], R20 ;  /* 0x0015e01401007387 */ /* 0x0081e80000100a00 */
[----:B0-----:R-:W3:Y:S04]  /*34c90*/  LDL.LU R20, [R1+0x10] ;  /* 0x0000100001147983 */ /* 0x001ee80000300800 */
[----:B------:R-:W3:Y:S04]  /*34ca0*/  LDL.LU R21, [R1+0x14] ;  /* 0x0000140001157983 */ /* 0x000ee80000300800 */
[----:B---3--:R0:W-:Y:S04]  /*34cb0*/  STL.64 [R1+0x15f0], R20 ;  /* 0x0015f01401007387 */ /* 0x0081e80000100a00 */
[----:B0-----:R-:W3:Y:S04]  /*34cc0*/  LDL.LU R20, [R1+0x108] ;  /* 0x0001080001147983 */ /* 0x001ee80000300800 */
[----:B------:R-:W3:Y:S04]  /*34cd0*/  LDL.LU R21, [R1+0x10c] ;  /* 0x00010c0001157983 */ /* 0x000ee80000300800 */
[----:B------:R-:W5:Y:S04]  /*34ce0*/  LDL.LU R22, [R1+0x18] ;  /* 0x0000180001167983 */ /* 0x000f680000300800 */
[----:B------:R-:W5:Y:S01]  /*34cf0*/  LDL.LU R23, [R1+0x1c] ;  /* 0x00001c0001177983 */ /* 0x000f620000300800 */
[----:B------:R-:W-:-:S03]  /*34d00*/  IMAD.MOV.U32 R12, RZ, RZ, R3 ;  /* 0x000000ffff0c7224 */ /* 0x000fc600078e0003 */
[----:B-----5:R-:W-:Y:S04]  /*34d10*/  STL.64 [R1+0x1620], R22 ;  /* 0x0016201601007387 */ /* 0x020fe80000100a00 */
[----:B---3--:R0:W-:Y:S04]  /*34d20*/  STL.64 [R1+0x1618], R20 ;  /* 0x0016181401007387 */ /* 0x0081e80000100a00 */
[----:B0-----:R-:W4:Y:S04]  /*34d30*/  LDL.LU R20, [R1+0xa0] ;  /* 0x0000a00001147983 */ /* 0x001f280000300800 */
[----:B------:R-:W4:Y:S04]  /*34d40*/  LDL.LU R21, [R1+0xa4] ;  /* 0x0000a40001157983 */ /* 0x000f280000300800 */
[----:B------:R-:W4:Y:S04]  /*34d50*/  LDL.LU R22, [R1+0xa8] ;  /* 0x0000a80001167983 */ /* 0x000f280000300800 */
[----:B------:R-:W4:Y:S04]  /*34d60*/  LDL.LU R23, [R1+0xac] ;  /* 0x0000ac0001177983 */ /* 0x000f280000300800 */
[----:B------:R-:W3:Y:S04]  /*34d70*/  LDL.LU R24, [R1+0x80] ;  /* 0x0000800001187983 */ /* 0x000ee80000300800 */
[----:B------:R-:W3:Y:S04]  /*34d80*/  LDL.LU R25, [R1+0x84] ;  /* 0x0000840001197983 */ /* 0x000ee80000300800 */
[----:B------:R-:W5:Y:S01]  /*34d90*/  LDL.LU R26, [R1+0x88] ;  /* 0x00008800011a7983 */ /* 0x000f620000300800 */
[----:B------:R-:W-:-:S02]  /*34da0*/  IMAD.MOV.U32 R13, RZ, RZ, R5 ;  /* 0x000000ffff0d7224 */ /* 0x000fc400078e0005 */
[----:B------:R-:W-:Y:S02]  /*34db0*/  IMAD.MOV.U32 R14, RZ, RZ, R7 ;  /* 0x000000ffff0e7224 */ /* 0x000fe400078e0007 */
[----:B------:R-:W-:Y:S02]  /*34dc0*/  IMAD.MOV.U32 R15, RZ, RZ, R9 ;  /* 0x000000ffff0f7224 */ /* 0x000fe400078e0009 */
[----:B------:R-:W-:Y:S02]  /*34dd0*/  IMAD.MOV.U32 R27, RZ, RZ, R0 ;  /* 0x000000ffff1b7224 */ /* 0x000fe400078e0000 */
[----:B------:R-:W2:Y:S03]  /*34de0*/  LDL.LU R0, [R1+0x1628] ;  /* 0x0016280001007983 */ /* 0x000ea60000300800 */
[----:B----4-:R-:W-:Y:S01]  /*34df0*/  HMMA.16816.F32 R12, R12, R10, R20 ;  /* 0x0000000a0c0c723c */ /* 0x010fe20000001814 */
[----:B-----5:R-:W-:Y:S04]  /*34e00*/  STL.64 [R1+0x1600], R26 ;  /* 0x0016001a01007387 */ /* 0x020fe80000100a00 */
[----:B---3--:R0:W-:Y:S04]  /*34e10*/  STL.64 [R1+0x15f8], R24 ;  /* 0x0015f81801007387 */ /* 0x0081e80000100a00 */
[----:B0-----:R-:W3:Y:S04]  /*34e20*/  LDL.LU R24, [R1+0x90] ;  /* 0x0000900001187983 */ /* 0x001ee80000300800 */
[----:B------:R-:W3:Y:S04]  /*34e30*/  LDL.LU R25, [R1+0x94] ;  /* 0x0000940001197983 */ /* 0x000ee80000300800 */
[----:B------:R-:W3:Y:S04]  /*34e40*/  LDL.LU R26, [R1+0x98] ;  /* 0x00009800011a7983 */ /* 0x000ee80000300800 */
[----:B------:R-:W3:Y:S04]  /*34e50*/  LDL.LU R27, [R1+0x9c] ;  /* 0x00009c00011b7983 */ /* 0x000ee80000300800 */
[----:B------:R-:W4:Y:S04]  /*34e60*/  LDL.LU.64 R22, [R1+0x1620] ;  /* 0x0016200001167983 */ /* 0x000f280000300a00 */
[----:B------:R-:W3:Y:S04]  /*34e70*/  LDL.LU.64 R20, [R1+0x1618] ;  /* 0x0016180001147983 */ /* 0x000ee80000300a00 */
[----:B------:R-:W5:Y:S04]  /*34e80*/  LDL.LU.64 R10, [R1+0x1610] ;  /* 0x00161000010a7983 */ /* 0x000f680000300a00 */
[----:B------:R0:W-:Y:S04]  /*34e90*/  STL.64 [R1+0x580], R12 ;  /* 0x0005800c01007387 */ /* 0x0001e80000100a00 */
[----:B------:R1:W-:Y:S04]  /*34ea0*/  STL.64 [R1+0x588], R14 ;  /* 0x0005880e01007387 */ /* 0x0003e80000100a00 */
[----:B0-----:R-:W4:Y:S04]  /*34eb0*/  LDL.LU R12, [R1+0x20] ;  /* 0x00002000010c7983 */ /* 0x001f280000300800 */
[----:B------:R-:W4:Y:S04]  /*34ec0*/  LDL.LU R13, [R1+0x24] ;  /* 0x00002400010d7983 */ /* 0x000f280000300800 */
[----:B-1----:R-:W4:Y:S01]  /*34ed0*/  LDL.LU R14, [R1+0x28] ;  /* 0x00002800010e7983 */ /* 0x002f220000300800 */
[----:B--2---:R-:W-:-:S03]  /*34ee0*/  IMAD.MOV.U32 R15, RZ, RZ, R0 ;  /* 0x000000ffff0f7224 */ /* 0x004fc600078e0000 */
[----:B------:R-:W2:Y:S04]  /*34ef0*/  LDL.LU R0, [R1+0x1608] ;  /* 0x0016080001007983 */ /* 0x000ea80000300800 */
[----:B----4-:R-:W-:-:S15]  /*34f00*/  HMMA.16816.F32 R12, R16, R28, R12 ;  /* 0x0000001c100c723c */ /* 0x010fde000000180c */
[----:B------:R-:W-:-:S08]  /*34f10*/  NOP ;  /* 0x0000000000007918 */ /* 0x000fd00000000000 */
[----:B------:R0:W-:Y:S04]  /*34f20*/  STL.64 [R1+0x590], R12 ;  /* 0x0005900c01007387 */ /* 0x0001e80000100a00 */
[----:B------:R1:W-:Y:S01]  /*34f30*/  STL.64 [R1+0x598], R14 ;  /* 0x0005980e01007387 */ /* 0x0003e20000100a00 */
[----:B0-----:R-:W-:Y:S02]  /*34f40*/  IMAD.MOV.U32 R12, RZ, RZ, R3 ;  /* 0x000000ffff0c7224 */ /* 0x001fe400078e0003 */
[----:B------:R-:W-:Y:S02]  /*34f50*/  IMAD.MOV.U32 R13, RZ, RZ, R5 ;  /* 0x000000ffff0d7224 */ /* 0x000fe400078e0005 */
[----:B-1----:R-:W-:Y:S02]  /*34f60*/  IMAD.MOV.U32 R14, RZ, RZ, R7 ;  /* 0x000000ffff0e7224 */ /* 0x002fe400078e0007 */
[----:B------:R-:W-:-:S07]  /*34f70*/  IMAD.MOV.U32 R15, RZ, RZ, R9 ;  /* 0x000000ffff0f7224 */ /* 0x000fce00078e0009 */
[----:B---3--:R-:W-:Y:S01]  /*34f80*/  HMMA.16816.F32 R12, R12, R20, R24 ;  /* 0x000000140c0c723c */ /* 0x008fe20000001818 */
[----:B-----5:R-:W-:Y:S02]  /*34f90*/  IMAD.MOV.U32 R29, RZ, RZ, R10 ;  /* 0x000000ffff1d7224 */ /* 0x020fe400078e000a */
[----:B------:R-:W3:Y:S04]  /*34fa0*/  LDL.LU R10, [R1+0x630] ;  /* 0x00063000010a7983 */ /* 0x000ee80000300800 */
[----:B------:R-:W4:Y:S04]  /*34fb0*/  LDL.LU.64 R26, [R1+0x1600] ;  /* 0x00160000011a7983 */ /* 0x000f280000300a00 */
[----:B------:R-:W4:Y:S04]  /*34fc0*/  LDL.LU.64 R24, [R1+0x15f8] ;  /* 0x0015f80001187983 */ /* 0x000f280000300a00 */
[----:B------:R-:W5:Y:S08]  /*34fd0*/  LDL.LU.64 R20, [R1+0x15f0] ;  /* 0x0015f00001147983 */ /* 0x000f700000300a00 */
[----:B------:R-:W-:Y:S04]  /*34fe0*/  STL.64 [R1+0x5b0], R12 ;  /* 0x0005b00c01007387 */ /* 0x000fe80000100a00 */
[----:B------:R0:W-:Y:S04]  /*34ff0*/  STL.64 [R1+0x5b8], R14 ;  /* 0x0005b80e01007387 */ /* 0x0001e80000100a00 */
[----:B0-----:R-:W5:Y:S04]  /*35000*/  LDL.LU R14, [R1+0xf8] ;  /* 0x0000f800010e7983 */ /* 0x001f680000300800 */
[----:B------:R-:W5:Y:S01]  /*35010*/  LDL.LU R15, [R1+0xfc] ;  /* 0x0000fc00010f7983 */ /* 0x000f620000300800 */
[----:B------:R-:W-:-:S02]  /*35020*/  IMAD.MOV.U32 R12, RZ, RZ, R3 ;  /* 0x000000ffff0c7224 */ /* 0x000fc400078e0003 */
[----:B------:R-:W-:Y:S01]  /*35030*/  IMAD.MOV.U32 R13, RZ, RZ, R5 ;  /* 0x000000ffff0d7224 */ /* 0x000fe200078e0005 */
[----:B-----5:R-:W-:Y:S01]  /*35040*/  HMMA.16816.F32 R16, R16, R14, R20 ;  /* 0x0000000e1010723c */ /* 0x020fe20000001814 */
[----:B------:R-:W4:Y:S01]  /*35050*/  LDL.LU.64 R22, [R1+0x15e8] ;  /* 0x0015e80001167983 */ /* 0x000f220000300a00 */
[----:B------:R-:W-:-:S03]  /*35060*/  IMAD.MOV.U32 R28, RZ, RZ, R11 ;  /* 0x000000ffff1c7224 */ /* 0x000fc600078e000b */
[----:B------:R-:W5:Y:S02]  /*35070*/  LDL.LU.64 R20, [R1+0x15e0] ;  /* 0x0015e00001147983 */ /* 0x000f640000300a00 */
[----:B------:R-:W-:Y:S02]  /*35080*/  IMAD.MOV.U32 R14, RZ, RZ, R7 ;  /* 0x000000ffff0e7224 */ /* 0x000fe400078e0007 */
[----:B------:R-:W-:Y:S01]  /*35090*/  IMAD.MOV.U32 R15, RZ, RZ, R9 ;  /* 0x000000ffff0f7224 */ /* 0x000fe200078e0009 */
[----:B------:R-:W3:-:S13]  /*350a0*/  LDL.LU R11, [R1+0x65c] ;  /* 0x00065c00010b7983 */ /* 0x000eda0000300800 */
[----:B------:R-:W-:Y:S04]  /*350b0*/  STL.64 [R1+0x5e0], R16 ;  /* 0x0005e01001007387 */ /* 0x000fe80000100a00 */
[----:B------:R-:W-:Y:S01]  /*350c0*/  STL.64 [R1+0x5e8], R18 ;  /* 0x0005e81201007387 */ /* 0x000fe20000100a00 */
[----:B----4-:R-:W-:Y:S03]  /*350d0*/  HMMA.16816.F32 R12, R12, R22, R24 ;  /* 0x000000160c0c723c */ /* 0x010fe60000001818 */
[----:B------:R-:W4:Y:S04]  /*350e0*/  LDL.LU.64 R26, [R1+0x15d8] ;  /* 0x0015d800011a7983 */ /* 0x000f280000300a00 */
[----:B------:R-:W4:Y:S04]  /*350f0*/  LDL.LU.64 R24, [R1+0x15d0] ;  /* 0x0015d00001187983 */ /* 0x000f280000300a00 */
[----:B------:R-:W5:-:S12]  /*35100*/  LDL.LU.64 R22, [R1+0x15c8] ;  /* 0x0015c80001167983 */ /* 0x000f580000300a00 */
[----:B------:R-:W-:Y:S04]  /*35110*/  STL.64 [R1+0x5f0], R12 ;  /* 0x0005f00c01007387 */ /* 0x000fe80000100a00 */
[----:B------:R0:W-:Y:S04]  /*35120*/  STL.64 [R1+0x5f8], R14 ;  /* 0x0005f80e01007387 */ /* 0x0001e80000100a00 */
[----:B0-----:R-:W4:Y:S01]  /*35130*/  LDL.LU R14, [R1+0xf0] ;  /* 0x0000f000010e7983 */ /* 0x001f220000300800 */
[----:B------:R-:W-:Y:S02]  /*35140*/  IMAD.MOV.U32 R16, RZ, RZ, R3 ;  /* 0x000000ffff107224 */ /* 0x000fe400078e0003 */
[----:B------:R-:W-:-:S02]  /*35150*/  IMAD.MOV.U32 R17, RZ, RZ, R5 ;  /* 0x000000ffff117224 */ /* 0x000fc400078e0005 */
[----:B------:R-:W-:Y:S02]  /*35160*/  IMAD.MOV.U32 R18, RZ, RZ, R7 ;  /* 0x000000ffff127224 */ /* 0x000fe400078e0007 */
[----:B------:R-:W-:Y:S02]  /*35170*/  IMAD.MOV.U32 R19, RZ, RZ, R9 ;  /* 0x000000ffff137224 */ /* 0x000fe400078e0009 */
[----:B--2---:R-:W-:Y:S02]  /*35180*/  IMAD.MOV.U32 R15, RZ, RZ, R0 ;  /* 0x000000ffff0f7224 */ /* 0x004fe400078e0000 */
[----:B------:R-:W2:Y:S05]  /*35190*/  LDL.LU R0, [R1+0x15c0] ;  /* 0x0015c00001007983 */ /* 0x000eaa0000300800 */
[----:B----4-:R-:W-:Y:S01]  /*351a0*/  HMMA.16816.F32 R12, R16, R14, R24 ;  /* 0x0000000e100c723c */ /* 0x010fe20000001818 */
[----:B------:R-:W4:Y:S04]  /*351b0*/  LDL.LU.64 R26, [R1+0x15b8] ;  /* 0x0015b800011a7983 */ /* 0x000f280000300a00 */
[----:B------:R-:W4:Y:S04]  /*351c0*/  LDL.LU.64 R24, [R1+0x15b0] ;  /* 0x0015b00001187983 */ /* 0x000f280000300a00 */
[----:B------:R-:W5:Y:S01]  /*351d0*/  LDL.LU R16, [R1+0x418] ;  /* 0x0004180001107983 */ /* 0x000f620000300800 */
[----:B------:R-:W-:-:S03]  /*351e0*/  IMAD.MOV.U32 R6, RZ, RZ, R7 ;  /* 0x000000ffff067224 */ /* 0x000fc600078e0007 */
[----:B------:R-:W5:Y:S01]  /*351f0*/  LDL.LU R17, [R1+0x658] ;  /* 0x0006580001117983 */ /* 0x000f620000300800 */
[----:B------:R-:W-:-:S09]  /*35200*/  IMAD.MOV.U32 R4, RZ, RZ, R3 ;  /* 0x000000ffff047224 */ /* 0x000fd200078e0003 */
[----:B------:R-:W-:Y:S04]  /*35210*/  STL.64 [R1+0x610], R12 ;  /* 0x0006100c01007387 */ /* 0x000fe80000100a00 */
[----:B------:R0:W-:Y:S04]  /*35220*/  STL.64 [R1+0x618], R14 ;  /* 0x0006180e01007387 */ /* 0x0001e80000100a00 */
[----:B------:R-:W3:Y:S04]  /*35230*/  LDL.LU R18, [R1+0x634] ;  /* 0x0006340001127983 */ /* 0x000ee80000300800 */
[----:B------:R-:W3:Y:S01]  /*35240*/  LDL.LU R19, [R1+0x414] ;  /* 0x0004140001137983 */ /* 0x000ee20000300800 */
[----:B0-----:R-:W-:-:S03]  /*35250*/  IMAD.MOV.U32 R14, RZ, RZ, R7 ;  /* 0x000000ffff0e7224 */ /* 0x001fc600078e0007 */
[----:B------:R-:W2:Y:S01]  /*35260*/  LDL.LU R8, [R1+0x660] ;  /* 0x0006600001087983 */ /* 0x000ea20000300800 */
[----:B------:R-:W-:Y:S02]  /*35270*/  IMAD.MOV.U32 R7, RZ, RZ, R9 ;  /* 0x000000ffff077224 */ /* 0x000fe400078e0009 */
[----:B------:R-:W-:Y:S02]  /*35280*/  IMAD.MOV.U32 R12, RZ, RZ, R3 ;  /* 0x000000ffff0c7224 */ /* 0x000fe400078e0003 */
[----:B------:R-:W5:Y:S03]  /*35290*/  LDL.LU R3, [R1+0x638] ;  /* 0x0006380001037983 */ /* 0x000f660000300800 */
[----:B----4-:R-:W-:Y:S01]  /*352a0*/  HMMA.16816.F32 R24, R4, R28, R24 ;  /* 0x0000001c0418723c */ /* 0x010fe20000001818 */
[----:B------:R-:W4:Y:S05]  /*352b0*/  LDL.LU.64 R28, [R1+0x15a8] ;  /* 0x0015a800011c7983 */ /* 0x000f2a0000300a00 */
[----:B------:R-:W-:-:S02]  /*352c0*/  IMAD.MOV.U32 R13, RZ, RZ, R5 ;  /* 0x000000ffff0d7224 */ /* 0x000fc400078e0005 */
[----:B------:R-:W-:Y:S01]  /*352d0*/  IMAD.MOV.U32 R15, RZ, RZ, R9 ;  /* 0x000000ffff0f7224 */ /* 0x000fe200078e0009 */
[----:B------:R-:W-:-:S06]  /*352e0*/  UIADD3 UR6, UR6, 0x40, URZ ;  /* 0x0000004006067890 */ /* 0x000fcc000fffe03f */
[----:B------:R-:W-:-:S08]  /*352f0*/  ISETP.LE.AND P1, PT, R2, UR6, PT ;  /* 0x0000000602007c0c */ /* 0x000fd0000bf23270 */
[----:B------:R-:W-:Y:S04]  /*35300*/  STL.64 [R1+0x600], R24 ;  /* 0x0006001801007387 */ /* 0x000fe80000100a00 */
[----:B------:R-:W-:Y:S01]  /*35310*/  STL.64 [R1+0x608], R26 ;  /* 0x0006081a01007387 */ /* 0x000fe20000100a00 */
[----:B---3--:R-:W-:Y:S01]  /*35320*/  FFMA R11, R19, R11, R18 ;  /* 0x0000000b130b7223 */ /* 0x008fe20000000012 */
[----:B-----5:R-:W-:Y:S01]  /*35330*/  FFMA R17, R16, R17, R3 ;  /* 0x0000001110117223 */ /* 0x020fe20000000003 */
[----:B--2---:R-:W-:Y:S01]  /*35340*/  FFMA R8, R0, R8, R10 ;  /* 0x0000000800087223 */ /* 0x004fe2000000000a */
[----:B----4-:R-:W-:-:S15]  /*35350*/  HMMA.16816.F32 R4, R12, R28, R20 ;  /* 0x0000001c0c04723c */ /* 0x010fde0000001814 */
[----:B------:R-:W-:-:S08]  /*35360*/  NOP ;  /* 0x0000000000007918 */ /* 0x000fd00000000000 */
[----:B------:R-:W-:Y:S04]  /*35370*/  STL.64 [R1+0x620], R4 ;  /* 0x0006200401007387 */ /* 0x000fe80000100a00 */
[----:B------:R-:W-:Y:S04]  /*35380*/  STL.64 [R1+0x628], R6 ;  /* 0x0006280601007387 */ /* 0x000fe80000100a00 */
[----:B------:R-:W-:Y:S04]  /*35390*/  STL [R1+0x658], R17 ;  /* 0x0006581101007387 */ /* 0x000fe80000100800 */
[----:B------:R-:W-:Y:S04]  /*353a0*/  STL [R1+0x65c], R11 ;  /* 0x00065c0b01007387 */ /* 0x000fe80000100800 */
[----:B------:R-:W2:Y:S04]  /*353b0*/  LDL R2, [R1+0x438] ;  /* 0x0004380001027983 */ /* 0x000ea80000100800 */
[----:B------:R-:W3:Y:S04]  /*353c0*/  LDL R0, [R1+0x434] ;  /* 0x0004340001007983 */ /* 0x000ee80000100800 */
[----:B------:R-:W-:Y:S04]  /*353d0*/  STL [R1+0x660], R8 ;  /* 0x0006600801007387 */ /* 0x000fe80000100800 */
[----:B--2---:R0:W-:Y:S04]  /*353e0*/  STL [R1+0x3f8], R2 ;  /* 0x0003f80201007387 */ /* 0x0041e80000100800 */
[----:B0-----:R-:W2:Y:S04]  /*353f0*/  LDL R2, [R1+0x430] ;  /* 0x0004300001027983 */ /* 0x001ea80000100800 */
[----:B---3--:R0:W-:Y:S04]  /*35400*/  STL [R1+0x414], R0 ;  /* 0x0004140001007387 */ /* 0x0081e80000100800 */
[----:B0-----:R-:W3:Y:S01]  /*35410*/  LDL R0, [R1+0x42c] ;  /* 0x00042c0001007983 */ /* 0x001ee20000100800 */
[----:B------:R-:W-:-:S02]  /*35420*/  ULEA UR5, UR14, UR5, 0x6 ;  /* 0x000000050e057291 */ /* 0x000fc4000f8e303f */
[----:B------:R-:W-:Y:S01]  /*35430*/  ULEA UR4, UR15, UR4, 0x6 ;  /* 0x000000040f047291 */ /* 0x000fe2000f8e303f */
[----:B--2---:R2:W-:Y:S04]  /*35440*/  STL [R1+0x64c], R2 ;  /* 0x00064c0201007387 */ /* 0x0045e80000100800 */
[----:B---3--:R2:W-:Y:S01]  /*35450*/  STL [R1+0x650], R0 ;  /* 0x0006500001007387 */ /* 0x0085e20000100800 */
[----:B------:R-:W-:Y:S06]  /*35460*/  @!P1 BRA `(.L_x_1) ;  /* 0xfffffdec001c9947 */ /* 0x000fec000383ffff */
.L_x_0:
[----:B--2---:R-:W2:Y:S01]  /*35470*/  LDL.LU R2, [R1+0x460] ;  /* 0x0004600001027983 */ /* 0x004ea20000300800 */
[----:B------:R-:W0:Y:S02]  /*35480*/  S2R R0, SR_TID.X ;  /* 0x0000000000007919 */ /* 0x000e240000002100 */
[----:B0-----:R-:W-:Y:S01]  /*35490*/  LOP3.LUT R0, R0, 0x7f, RZ, 0xc0, !PT ;  /* 0x0000007f00007812 */ /* 0x001fe200078ec0ff */
[----:B------:R-:W-:Y:S03]  /*354a0*/  BAR.SYNC.DEFER_BLOCKING 0x0 ;  /* 0x0000000000007b1d */ /* 0x000fe60000010000 */
[----:B------:R-:W-:-:S03]  /*354b0*/  ISETP.GE.U32.AND P0, PT, R0, 0x20, PT ;  /* 0x000000200000780c */ /* 0x000fc60003f06070 */
[----:B------:R-:W3:Y:S04]  /*354c0*/  LDL.LU R0, [R1+0x464] ;  /* 0x0004640001007983 */ /* 0x000ee80000300800 */
[----:B--2---:R0:W-:Y:S04]  /*354d0*/  STL [R1+0x198], R2 ;  /* 0x0001980201007387 */ /* 0x0041e80000100800 */
[----:B0-----:R-:W2:Y:S04]  /*354e0*/  LDL.LU R2, [R1+0x468] ;  /* 0x0004680001027983 */ /* 0x001ea80000300800 */
[----:B---3--:R0:W-:Y:S04]  /*354f0*/  STL [R1+0x190], R0 ;  /* 0x0001900001007387 */ /* 0x0081e80000100800 */
[----:B0-----:R-:W3:Y:S04]  /*35500*/  LDL.LU R0, [R1+0x46c] ;  /* 0x00046c0001007983 */ /* 0x001ee80000300800 */
        /* <DEDUP_REMOVED lines=101> */
[----:B------:R-:W2:Y:S04]  /*35b60*/  LDL.LU R25, [R1+0x5c8] ;  /* 0x0005c80001197983 */ /* 0x000ea80000300800 */
[----:B---3--:R3:W-:Y:S04]  /*35b70*/  STL [R1+0xe4], R0 ;  /* 0x0000e40001007387 */ /* 0x0087e80000100800 */
[----:B--2---:R-:W-:Y:S04]  /*35b80*/  STL [R1+0x1b38], R25 ;  /* 0x001b381901007387 */ /* 0x004fe80000100800 */
[----:B------:R-:W2:Y:S04]  /*35b90*/  LDL.LU R24, [R1+0x5cc] ;  /* 0x0005cc0001187983 */ /* 0x000ea80000300800 */
[----:B--2---:R-:W-:Y:S04]  /*35ba0*/  STL [R1+0x1b3c], R24 ;  /* 0x001b3c1801007387 */ /* 0x004fe80000100800 */
[----:B0-----:R-:W2:Y:S04]  /*35bb0*/  LDL.LU R2, [R1+0x5a0] ;  /* 0x0005a00001027983 */ /* 0x001ea80000300800 */
[----:B---3--:R-:W3:Y:S04]  /*35bc0*/  LDL.LU R0, [R1+0x5a4] ;  /* 0x0005a40001007983 */ /* 0x008ee80000300800 */
        /* <DEDUP_REMOVED lines=26> */
[----:B-1----:R-:W2:Y:S04]  /*35d70*/  LDL.LU R13, [R1+0x458] ;  /* 0x00045800010d7983 */ /* 0x002ea80000300800 */
[----:B--2---:R-:W-:Y:S04]  /*35d80*/  STL [R1+0x1c00], R13 ;  /* 0x001c000d01007387 */ /* 0x004fe80000100800 */
[----:B------:R-:W2:Y:S04]  /*35d90*/  LDL.LU R12, [R1+0x45c] ;  /* 0x00045c00010c7983 */ /* 0x000ea80000300800 */
[----:B--2---:R-:W-:Y:S04]  /*35da0*/  STL [R1+0x1c04], R12 ;  /* 0x001c040c01007387 */ /* 0x004fe80000100800 */
[----:B------:R-:W2:Y:S04]  /*35db0*/  LDL.LU R11, [R1+0x470] ;  /* 0x00047000010b7983 */ /* 0x000ea80000300800 */
[----:B--2---:R1:W-:Y:S04]  /*35dc0*/  STL [R1+0x1b90], R11 ;  /* 0x001b900b01007387 */ /* 0x0043e80000100800 */
[----:B------:R-:W2:Y:S04]  /*35dd0*/  LDL.LU R10, [R1+0x474] ;  /* 0x00047400010a7983 */ /* 0x000ea80000300800 */
[----:B--2---:R2:W-:Y:S04]  /*35de0*/  STL [R1+0x1b94], R10 ;  /* 0x001b940a01007387 */ /* 0x0045e80000100800 */
[----:B------:R-:W4:Y:S04]  /*35df0*/  LDL.LU R9, [R1+0x478] ;  /* 0x0004780001097983 */ /* 0x000f280000300800 */
[----:B----4-:R-:W-:Y:S04]  /*35e00*/  STL [R1+0x1c08], R9 ;  /* 0x001c080901007387 */ /* 0x010fe80000100800 */
[----:B------:R-:W4:Y:S04]  /*35e10*/  LDL.LU R8, [R1+0x47c] ;  /* 0x00047c0001087983 */ /* 0x000f280000300800 */
[----:B----4-:R-:W-:Y:S04]  /*35e20*/  STL [R1+0x1c0c], R8 ;  /* 0x001c0c0801007387 */ /* 0x010fe80000100800 */
[----:B------:R-:W4:Y:S04]  /*35e30*/  LDL.LU R7, [R1+0x4b0] ;  /* 0x0004b00001077983 */ /* 0x000f280000300800 */
[----:B----4-:R4:W-:Y:S04]  /*35e40*/  STL [R1+0x1b98], R7 ;  /* 0x001b980701007387 */ /* 0x0109e80000100800 */
[----:B------:R-:W5:Y:S04]  /*35e50*/  LDL.LU R6, [R1+0x4b4] ;  /* 0x0004b40001067983 */ /* 0x000f680000300800 */
[----:B-----5:R5:W-:Y:S04]  /*35e60*/  STL [R1+0x1b9c], R6 ;  /* 0x001b9c0601007387 */ /* 0x020be80000100800 */
[----:B------:R-:W3:Y:S04]  /*35e70*/  LDL.LU R5, [R1+0x4b8] ;  /* 0x0004b80001057983 */ /* 0x000ee80000300800 */
[----:B---3--:R-:W-:Y:S04]  /*35e80*/  STL [R1+0x1c10], R5 ;  /* 0x001c100501007387 */ /* 0x008fe80000100800 */
[----:B------:R-:W3:Y:S04]  /*35e90*/  LDL.LU R4, [R1+0x4bc] ;  /* 0x0004bc0001047983 */ /* 0x000ee80000300800 */
[----:B---3--:R-:W-:Y:S04]  /*35ea0*/  STL [R1+0x1c14], R4 ;  /* 0x001c140401007387 */ /* 0x008fe80000100800 */
[----:B------:R-:W3:Y:S04]  /*35eb0*/  LDL.LU R3, [R1+0x4d0] ;  /* 0x0004d00001037983 */ /* 0x000ee80000300800 */
[----:B---3--:R3:W-:Y:S04]  /*35ec0*/  STL [R1+0x1ba0], R3 ;  /* 0x001ba00301007387 */ /* 0x0087e80000100800 */
[----:B0-----:R-:W2:Y:S04]  /*35ed0*/  LDL.LU R2, [R1+0x4d4] ;  /* 0x0004d40001027983 */ /* 0x001ea80000300800 */
[----:B--2---:R0:W-:Y:S04]  /*35ee0*/  STL [R1+0x1ba4], R2 ;  /* 0x001ba40201007387 */ /* 0x0041e80000100800 */
[----:B------:R-:W2:Y:S04]  /*35ef0*/  LDL.LU R0, [R1+0x4d8] ;  /* 0x0004d80001007983 */ /* 0x000ea80000300800 */
[----:B--2---:R-:W-:Y:S04]  /*35f00*/  STL [R1+0x1c18], R0 ;  /* 0x001c180001007387 */ /* 0x004fe80000100800 */
[----:B-1----:R-:W2:Y:S04]  /*35f10*/  LDL.LU R11, [R1+0x4dc] ;  /* 0x0004dc00010b7983 */ /* 0x002ea80000300800 */
[----:B--2---:R-:W-:Y:S04]  /*35f20*/  STL [R1+0x1c1c], R11 ;  /* 0x001c1c0b01007387 */ /* 0x004fe80000100800 */
[----:B------:R-:W2:Y:S04]  /*35f30*/  LDL.LU R25, [R1+0x510] ;  /* 0x0005100001197983 */ /* 0x000ea80000300800 */
[----:B--2---:R1:W-:Y:S04]  /*35f40*/  STL [R1+0x1ba8], R25 ;  /* 0x001ba81901007387 */ /* 0x0043e80000100800 */
[----:B------:R-:W2:Y:S04]  /*35f50*/  LDL.LU R24, [R1+0x514] ;  /* 0x0005140001187983 */ /* 0x000ea80000300800 */
[----:B--2---:R-:W-:Y:S04]  /*35f60*/  STL [R1+0x1bac], R24 ;  /* 0x001bac1801007387 */ /* 0x004fe80000100800 */
[----:B------:R-:W2:Y:S04]  /*35f70*/  LDL.LU R10, [R1+0x518] ;  /* 0x00051800010a7983 */ /* 0x000ea80000300800 */
[----:B--2---:R-:W-:Y:S04]  /*35f80*/  STL [R1+0x1c20], R10 ;  /* 0x001c200a01007387 */ /* 0x004fe80000100800 */
[----:B----4-:R-:W2:Y:S04]  /*35f90*/  LDL.LU R7, [R1+0x51c] ;  /* 0x00051c0001077983 */ /* 0x010ea80000300800 */
[----:B--2---:R-:W-:Y:S04]  /*35fa0*/  STL [R1+0x1c24], R7 ;  /* 0x001c240701007387 */ /* 0x004fe80000100800 */
[----:B------:R-:W2:Y:S04]  /*35fb0*/  LDL.LU R23, [R1+0x530] ;  /* 0x0005300001177983 */ /* 0x000ea80000300800 */
[----:B--2---:R-:W-:Y:S04]  /*35fc0*/  STL [R1+0x1bb0], R23 ;  /* 0x001bb01701007387 */ /* 0x004fe80000100800 */
[----:B------:R-:W2:Y:S04]  /*35fd0*/  LDL.LU R22, [R1+0x534] ;  /* 0x0005340001167983 */ /* 0x000ea80000300800 */
[----:B--2---:R-:W-:Y:S04]  /*35fe0*/  STL [R1+0x1bb4], R22 ;  /* 0x001bb41601007387 */ /* 0x004fe80000100800 */
[----:B-----5:R-:W2:Y:S04]  /*35ff0*/  LDL.LU R6, [R1+0x538] ;  /* 0x0005380001067983 */ /* 0x020ea80000300800 */
[----:B--2---:R-:W-:Y:S04]  /*36000*/  STL [R1+0x1c28], R6 ;  /* 0x001c280601007387 */ /* 0x004fe80000100800 */
[----:B---3--:R-:W2:Y:S04]  /*36010*/  LDL.LU R3, [R1+0x53c] ;  /* 0x00053c0001037983 */ /* 0x008ea80000300800 */
[----:B--2---:R2:W-:Y:S04]  /*36020*/  STL [R1+0x1c2c], R3 ;  /* 0x001c2c0301007387 */ /* 0x0045e80000100800 */
[----:B------:R-:W3:Y:S04]  /*36030*/  LDL.LU R21, [R1+0x550] ;  /* 0x0005500001157983 */ /* 0x000ee80000300800 */
[----:B---3--:R-:W-:Y:S04]  /*36040*/  STL [R1+0x1bb8], R21 ;  /* 0x001bb81501007387 */ /* 0x008fe80000100800 */
[----:B------:R-:W3:Y:S04]  /*36050*/  LDL.LU R20, [R1+0x554] ;  /* 0x0005540001147983 */ /* 0x000ee80000300800 */
[----:B---3--:R-:W-:Y:S04]  /*36060*/  STL [R1+0x1bbc], R20 ;  /* 0x001bbc1401007387 */ /* 0x008fe80000100800 */
[----:B0-----:R-:W3:Y:S04]  /*36070*/  LDL.LU R2, [R1+0x558] ;  /* 0x0005580001027983 */ /* 0x001ee80000300800 */
[----:B-1----:R-:W4:Y:S04]  /*36080*/  LDL.LU R25, [R1+0x55c] ;  /* 0x00055c0001197983 */ /* 0x002f280000300800 */
[----:B--2---:R-:W2:Y:S04]  /*36090*/  LDL.LU R3, [R1+0x580] ;  /* 0x0005800001037983 */ /* 0x004ea80000300800 */
[----:B------:R-:W5:Y:S04]  /*360a0*/  LDL.LU R0, [R1+0x584] ;  /* 0x0005840001007983 */ /* 0x000f680000300800 */
[----:B--2---:R0:W-:Y:S04]  /*360b0*/  STL [R1+0x34], R3 ;  /* 0x0000340301007387 */ /* 0x0041e80000100800 */
[----:B------:R-:W2:Y:S04]  /*360c0*/  LDL.LU R24, [R1+0x588] ;  /* 0x0005880001187983 */ /* 0x000ea80000300800 */
[----:B-----5:R1:W-:Y:S04]  /*360d0*/  STL [R1+0x38], R0 ;  /* 0x0000380001007387 */ /* 0x0203e80000100800 */
[----:B------:R-:W5:Y:S04]  /*360e0*/  LDL.LU R23, [R1+0x58c] ;  /* 0x00058c0001177983 */ /* 0x000f680000300800 */
[----:B0-----:R-:W3:Y:S04]  /*360f0*/  LDL.LU R3, [R1+0x590] ;  /* 0x0005900001037983 */ /* 0x001ee80000300800 */
[----:B-1----:R-:W4:Y:S04]  /*36100*/  LDL.LU R0, [R1+0x594] ;  /* 0x0005940001007983 */ /* 0x002f280000300800 */
[----:B---3--:R0:W-:Y:S04]  /*36110*/  STL [R1+0x44], R3 ;  /* 0x0000440301007387 */ /* 0x0081e80000100800 */
[----:B------:R-:W3:Y:S04]  /*36120*/  LDL.LU R22, [R1+0x598] ;  /* 0x0005980001167983 */ /* 0x000ee80000300800 */
[----:B----4-:R1:W-:Y:S04]  /*36130*/  STL [R1+0x48], R0 ;  /* 0x0000480001007387 */ /* 0x0103e80000100800 */
[----:B------:R-:W4:Y:S04]  /*36140*/  LDL.LU R21, [R1+0x59c] ;  /* 0x00059c0001157983 */ /* 0x000f280000300800 */
[----:B0-----:R-:W2:Y:S04]  /*36150*/  LDL.LU R3, [R1+0x5b0] ;  /* 0x0005b00001037983 */ /* 0x001ea80000300800 */
[----:B-1----:R-:W5:Y:S04]  /*36160*/  LDL.LU R0, [R1+0x5b4] ;  /* 0x0005b40001007983 */ /* 0x002f680000300800 */
[----:B--2---:R-:W-:Y:S04]  /*36170*/  STL [R1+0x84], R3 ;  /* 0x0000840301007387 */ /* 0x004fe80000100800 */
[----:B------:R-:W2:Y:S04]  /*36180*/  LDL.LU R20, [R1+0x5b8] ;  /* 0x0005b80001147983 */ /* 0x000ea80000300800 */
[----:B-----5:R0:W-:Y:S04]  /*36190*/  STL [R1+0x88], R0 ;  /* 0x0000880001007387 */ /* 0x0201e80000100800 */
[----:B0-----:R-:W5:Y:S04]  /*361a0*/  LDL.LU R0, [R1+0x5bc] ;  /* 0x0005bc0001007983 */ /* 0x001f680000300800 */
[----:B------:R-:W3:Y:S04]  /*361b0*/  LDL.LU R3, [R1+0x5e0] ;  /* 0x0005e00001037983 */ /* 0x000ee80000300800 */
[----:B-----5:R0:W-:Y:S04]  /*361c0*/  STL [R1+0x58], R0 ;  /* 0x0000580001007387 */ /* 0x0201e80000100800 */
[----:B0-----:R-:W5:Y:S04]  /*361d0*/  LDL.LU R0, [R1+0x5e4] ;  /* 0x0005e40001007983 */ /* 0x001f680000300800 */
[----:B---3--:R0:W-:Y:S04]  /*361e0*/  STL [R1+0x8c], R3 ;  /* 0x00008c0301007387 */ /* 0x0081e80000100800 */
[----:B0-----:R-:W3:Y:S04]  /*361f0*/  LDL.LU R3, [R1+0x5e8] ;  /* 0x0005e80001037983 */ /* 0x001ee80000300800 */
        /* <DEDUP_REMOVED lines=18> */
[----:B---3--:R-:W-:Y:S04]  /*36320*/  STL [R1+0x6c], R3 ;  /* 0x00006c0301007387 */ /* 0x008fe80000100800 */
[----:B------:R-:W3:Y:S04]  /*36330*/  LDL.LU R19, [R1+0x600] ;  /* 0x0006000001137983 */ /* 0x000ee80000300800 */
[----:B-----5:R0:W-:Y:S04]  /*36340*/  STL [R1+0x70], R0 ;  /* 0x0000700001007387 */ /* 0x0201e80000100800 */
[----:B---3--:R-:W-:Y:S04]  /*36350*/  STL [R1+0x1bc0], R19 ;  /* 0x001bc01301007387 */ /* 0x008fe80000100800 */
[----:B------:R-:W3:Y:S04]  /*36360*/  LDL.LU R18, [R1+0x604] ;  /* 0x0006040001127983 */ /* 0x000ee80000300800 */
[----:B---3--:R-:W-:Y:S04]  /*36370*/  STL [R1+0x1bc4], R18 ;  /* 0x001bc41201007387 */ /* 0x008fe80000100800 */
[----:B------:R-:W3:Y:S04]  /*36380*/  LDL.LU R17, [R1+0x608] ;  /* 0x0006080001117983 */ /* 0x000ee80000300800 */
[----:B------:R-:W5:Y:S04]  /*36390*/  LDL.LU R16, [R1+0x60c] ;  /* 0x00060c0001107983 */ /* 0x000f680000300800 */
[----:B------:R-:W4:Y:S01]  /*363a0*/  LDL.LU R15, [R1+0x620] ;  /* 0x00062000010f7983 */ /* 0x000f220000300800 */
[----:B------:R-:W1:Y:S03]  /*363b0*/  S2R R9, SR_TID.X ;  /* 0x0000000000097919 */ /* 0x000e660000002100 */
[----:B----4-:R-:W-:Y:S04]  /*363c0*/  STL [R1+0x1bc8], R15 ;  /* 0x001bc80f01007387 */ /* 0x010fe80000100800 */
[----:B------:R-:W4:Y:S01]  /*363d0*/  LDL.LU R14, [R1+0x624] ;  /* 0x00062400010e7983 */ /* 0x000f220000300800 */
[C---:B-1----:R-:W-:Y:S01]  /*363e0*/  IMAD.SHL.U32 R26, R9.reuse, 0x800, RZ ;  /* 0x00000800091a7824 */ /* 0x042fe200078e00ff */
[----:B------:R-:W-:-:S02]  /*363f0*/  LOP3.LUT R27, R9, 0x3f, RZ, 0xc0, !PT ;  /* 0x0000003f091b7812 */ /* 0x000fc400078ec0ff */
[----:B------:R-:W-:Y:S02]  /*36400*/  LOP3.LUT R28, R9, 0x40, RZ, 0xc0, !PT ;  /* 0x00000040091c7812 */ /* 0x000fe400078ec0ff */
[----:B------:R-:W-:-:S05]  /*36410*/  LOP3.LUT R26, R26, 0x3000, RZ, 0xc0, !PT ;  /* 0x000030001a1a7812 */ /* 0x000fca00078ec0ff */
[----:B------:R-:W-:Y:S01]  /*36420*/  IMAD R26, R27, 0x10, R26 ;  /* 0x000000101b1a7824 */ /* 0x000fe200078e021a */
[----:B------:R-:W-:-:S04]  /*36430*/  SHF.R.U32.HI R27, RZ, 0x1, R28 ;  /* 0x00000001ff1b7819 */ /* 0x000fc8000001161c */
[----:B0-----:R-:W-:Y:S01]  /*36440*/  LOP3.LUT R0, R26, R27, RZ, 0x3c, !PT ;  /* 0x0000001b1a007212 */ /* 0x001fe200078e3cff */
[----:B----4-:R0:W-:Y:S04]  /*36450*/  STL [R1+0x1bcc], R14 ;  /* 0x001bcc0e01007387 */ /* 0x0101e80000100800 */
[----:B------:R-:W4:Y:S04]  /*36460*/  LDL.LU R13, [R1+0x628] ;  /* 0x00062800010d7983 */ /* 0x000f280000300800 */
[----:B------:R-:W2:Y:S04]  /*36470*/  LDL.LU R12, [R1+0x62c] ;  /* 0x00062c00010c7983 */ /* 0x000ea80000300800 */
[----:B------:R-:W3:Y:S04]  /*36480*/  LDL.LU R26, [R1+0x654] ;  /* 0x00065400011a7983 */ /* 0x000ee80000300800 */
[----:B------:R1:W-:Y:S04]  /*36490*/  STL [R1+0x1c0], R0 ;  /* 0x0001c00001007387 */ /* 0x0003e80000100800 */
[----:B------:R-:W1:Y:S04]  /*364a0*/  LDL.LU R27, [R1+0x658] ;  /* 0x00065800011b7983 */ /* 0x000e680000300800 */
[----:B------:R-:W5:Y:S04]  /*364b0*/  LDL.LU R28, [R1+0x65c] ;  /* 0x00065c00011c7983 */ /* 0x000f680000300800 */
[----:B------:R-:W4:Y:S01]  /*364c0*/  LDL.LU R29, [R1+0x660] ;  /* 0x00066000011d7983 */ /* 0x000f220000300800 */
[----:B------:R-:W0:Y:S01]  /*364d0*/  S2UR UR5, SR_CgaCtaId ;  /* 0x00000000000579c3 */ /* 0x000e220000008800 */
[C---:B------:R-:W-:Y:S01]  /*364e0*/  IMAD.SHL.U32 R4, R9.reuse, 0x20, RZ ;  /* 0x0000002009047824 */ /* 0x040fe200078e00ff */
[C---:B------:R-:W-:Y:S01]  /*364f0*/  LOP3.LUT R6, R9.reuse, 0x18, RZ, 0xc0, !PT ;  /* 0x0000001809067812 */ /* 0x040fe200078ec0ff */
[----:B------:R-:W-:-:S03]  /*36500*/  IMAD.SHL.U32 R3, R9, 0x10, RZ ;  /* 0x0000001009037824 */ /* 0x000fc600078e00ff */
[----:B0-----:R-:W-:Y:S01]  /*36510*/  LOP3.LUT R14, R4, 0xc60, RZ, 0xc0, !PT ;  /* 0x00000c60040e7812 */ /* 0x001fe200078ec0ff */
[----:B------:R-:W-:Y:S01]  /*36520*/  UMOV UR4, 0x400 ;  /* 0x0000040000047882 */ /* 0x000fe20000000000 */
[----:B------:R-:W-:-:S03]  /*36530*/  LOP3.LUT R3, R3, 0x70, RZ, 0xc0, !PT ;  /* 0x0000007003037812 */ /* 0x000fc600078ec0ff */
[----:B------:R-:W-:Y:S01]  /*36540*/  IMAD R15, R6, 0x200, R14 ;  /* 0x00000200060f7824 */ /* 0x000fe200078e020e */
[----:B------:R-:W-:-:S03]  /*36550*/  ULEA UR6, UR5, UR4, 0x18 ;  /* 0x0000000405067291 */ /* 0x000fc6000f8ec03f */
[----:B------:R-:W-:-:S03]  /*36560*/  ULDC.64 UR4, c[0x0][0x270] ;  /* 0x00009c0000047ab9 */ /* 0x000fc60000000a00 */
[----:B------:R-:W-:-:S05]  /*36570*/  VIADD R3, R3, UR6 ;  /* 0x0000000603037c36 */ /* 0x000fca0008000000 */
[----:B------:R-:W-:Y:S01]  /*36580*/  LEA.HI R6, R6, R3, RZ, 0x1f ;  /* 0x0000000306067211 */ /* 0x000fe200078ff8ff */
[C---:B---3--:R-:W-:Y:S01]  /*36590*/  FMUL R8, R26.reuse, 8388608 ;  /* 0x4b0000001a087820 */ /* 0x048fe20000400000 */
[----:B------:R-:W-:Y:S01]  /*365a0*/  FSETP.GEU.AND P2, PT, R26, 1.175494350822287508e-38, PT ;  /* 0x008000001a00780b */ /* 0x000fe20003f4e000 */
[----:B------:R-:W-:Y:S03]  /*365b0*/  STL [R1+0x1b50], R26 ;  /* 0x001b501a01007387 */ /* 0x000fe60000100800 */
[----:B------:R-:W-:Y:S01]  /*365c0*/  FSEL R10, R8, R26, !P2 ;  /* 0x0000001a080a7208 */ /* 0x000fe20005000000 */
[C---:B-1----:R-:W-:Y:S01]  /*365d0*/  FMUL R0, R27.reuse, 8388608 ;  /* 0x4b0000001b007820 */ /* 0x042fe20000400000 */
[----:B------:R-:W-:Y:S01]  /*365e0*/  FSETP.GEU.AND P3, PT, R27, 1.175494350822287508e-38, PT ;  /* 0x008000001b00780b */ /* 0x000fe20003f6e000 */
[C---:B-----5:R-:W-:Y:S01]  /*365f0*/  FMUL R5, R28.reuse, 8388608 ;  /* 0x4b0000001c057820 */ /* 0x060fe20000400000 */
[----:B------:R-:W-:Y:S01]  /*36600*/  FSETP.GEU.AND P4, PT, R28, 1.175494350822287508e-38, PT ;  /* 0x008000001c00780b */ /* 0x000fe20003f8e000 */
[C---:B----4-:R-:W-:Y:S01]  /*36610*/  FMUL R7, R29.reuse, 8388608 ;  /* 0x4b0000001d077820 */ /* 0x050fe20000400000 */
[----:B------:R-:W-:-:S02]  /*36620*/  FSETP.GEU.AND P5, PT, R29, 1.175494350822287508e-38, PT ;  /* 0x008000001d00780b */ /* 0x000fc40003fae000 */
[----:B------:R-:W-:Y:S01]  /*36630*/  FSEL R0, R0, R27, !P3 ;  /* 0x0000001b00007208 */ /* 0x000fe20005800000 */
[----:B------:R-:W-:Y:S01]  /*36640*/  STL [R1+0x1bd0], R27 ;  /* 0x001bd01b01007387 */ /* 0x000fe20000100800 */
[----:B------:R-:W-:Y:S02]  /*36650*/  FSEL R5, R5, R28, !P4 ;  /* 0x0000001c05057208 */ /* 0x000fe40006000000 */
[----:B------:R-:W-:Y:S01]  /*36660*/  FSEL R9, R7, R29, !P5 ;  /* 0x0000001d07097208 */ /* 0x000fe20006800000 */
[----:B------:R0:W-:Y:S04]  /*36670*/  STL [R1+0x1c4], R10 ;  /* 0x0001c40a01007387 */ /* 0x0001e80000100800 */
[----:B------:R1:W-:Y:S04]  /*36680*/  STL [R1+0x1c8], R0 ;  /* 0x0001c80001007387 */ /* 0x0003e80000100800 */
[----:B------:R3:W-:Y:S01]  /*36690*/  STL [R1+0x1cc], R5 ;  /* 0x0001cc0501007387 */ /* 0x0007e20000100800 */
[----:B0-----:R-:W-:-:S03]  /*366a0*/  VIADD R10, R10, 0xc0cafb0d ;  /* 0xc0cafb0d0a0a7836 */ /* 0x001fc60000000000 */
[----:B------:R0:W-:Y:S01]  /*366b0*/  STL [R1+0x1d0], R9 ;  /* 0x0001d00901007387 */ /* 0x0001e20000100800 */
[----:B-1----:R-:W-:Y:S01]  /*366c0*/  VIADD R0, R0, 0xc0cafb0d ;  /* 0xc0cafb0d00007836 */ /* 0x002fe20000000000 */
[----:B------:R-:W-:Y:S02]  /*366d0*/  LOP3.LUT R10, R10, 0xff800000, RZ, 0xc0, !PT ;  /* 0xff8000000a0a7812 */ /* 0x000fe400078ec0ff */
[----:B------:R-:W4:Y:S01]  /*366e0*/  LDL.LU R27, [R1+0x6c] ;  /* 0x00006c00011b7983 */ /* 0x000f220000300800 */
[----:B---3--:R-:W-:-:S03]  /*366f0*/  VIADD R5, R5, 0xc0cafb0d ;  /* 0xc0cafb0d05057836 */ /* 0x008fc60000000000 */
[----:B------:R-:W3:Y:S01]  /*36700*/  LDL.LU R14, [R1+0x68] ;  /* 0x00006800010e7983 */ /* 0x000ee20000300800 */
[----:B0-----:R-:W-:-:S03]  /*36710*/  VIADD R9, R9, 0xc0cafb0d ;  /* 0xc0cafb0d09097836 */ /* 0x001fc60000000000 */
[----:B------:R-:W5:Y:S01]  /*36720*/  LDL.LU R15, [R1+0x64] ;  /* 0x00006400010f7983 */ /* 0x000f620000300800 */
[----:B------:R-:W-:-:S03]  /*36730*/  LOP3.LUT R0, R0, 0xff800000, RZ, 0xc0, !PT ;  /* 0xff80000000007812 */ /* 0x000fc600078ec0ff */
[----:B------:R-:W5:Y:S01]  /*36740*/  LDL.LU R18, [R1+0x60] ;  /* 0x0000600001127983 */ /* 0x000f620000300800 */
[----:B------:R-:W-:-:S03]  /*36750*/  LOP3.LUT R5, R5, 0xff800000, RZ, 0xc0, !PT ;  /* 0xff80000005057812 */ /* 0x000fc600078ec0ff */
[----:B------:R-:W5:Y:S01]  /*36760*/  LDL.LU R19, [R1+0x5c] ;  /* 0x00005c0001137983 */ /* 0x000f620000300800 */
[----:B------:R-:W-:-:S03]  /*36770*/  FSEL R7, RZ, -23, P2 ;  /* 0xc1b80000ff077808 */ /* 0x000fc60001000000 */
[----:B------:R-:W5:Y:S01]  /*36780*/  LDL.LU R26, [R1+0x58] ;  /* 0x00005800011a7983 */ /* 0x000f620000300800 */
[----:B------:R-:W-:-:S03]  /*36790*/  LOP3.LUT R9, R9, 0xff800000, RZ, 0xc0, !PT ;  /* 0xff80000009097812 */ /* 0x000fc600078ec0ff */
[----:B------:R0:W-:Y:S01]  /*367a0*/  STL [R1+0x298], R10 ;  /* 0x0002980a01007387 */ /* 0x0001e20000100800 */
[----:B------:R-:W-:-:S03]  /*367b0*/  FSEL R11, RZ, -23, P3 ;  /* 0xc1b80000ff0b7808 */ /* 0x000fc60001800000 */
[----:B------:R1:W-:Y:S01]  /*367c0*/  STL [R1+0x2a4], R0 ;  /* 0x0002a40001007387 */ /* 0x0003e20000100800 */
[----:B0-----:R-:W-:-:S03]  /*367d0*/  I2FP.F32.S32 R10, R10 ;  /* 0x0000000a000a7245 */ /* 0x001fc60000201400 */
[----:B------:R0:W-:Y:S01]  /*367e0*/  STL [R1+0x2a0], R5 ;  /* 0x0002a00501007387 */ /* 0x0001e20000100800 */
[----:B-1----:R-:W-:-:S03]  /*367f0*/  I2FP.F32.S32 R0, R0 ;  /* 0x0000000000007245 */ /* 0x002fc60000201400 */
[----:B------:R1:W-:Y:S01]  /*36800*/  STL [R1+0x29c], R9 ;  /* 0x00029c0901007387 */ /* 0x0003e20000100800 */
[----:B------:R-:W-:Y:S01]  /*36810*/  FFMA.FTZ R10, R10, 1.1920928955078125e-07, R7 ;  /* 0x340000000a0a7823 */ /* 0x000fe20000010007 */
[----:B------:R-:W-:Y:S02]  /*36820*/  FSEL R4, RZ, -23, P4 ;  /* 0xc1b80000ff047808 */ /* 0x000fe40002000000 */
[----:B------:R-:W5:Y:S01]  /*36830*/  LDL.LU R3, [R1+0x1c2c] ;  /* 0x001c2c0001037983 */ /* 0x000f620000300800 */
[----:B0-----:R-:W-:Y:S01]  /*36840*/  I2FP.F32.S32 R5, R5 ;  /* 0x0000000500057245 */ /* 0x001fe20000201400 */
[----:B------:R-:W-:Y:S02]  /*36850*/  FFMA.FTZ R0, R0, 1.1920928955078125e-07, R11 ;  /* 0x3400000000007823 */ /* 0x000fe4000001000b */
[----:B------:R0:W-:Y:S01]  /*36860*/  STL [R1+0x360], R6 ;  /* 0x0003600601007387 */ /* 0x0001e20000100800 */
[----:B------:R-:W-:Y:S02]  /*36870*/  FSEL R8, RZ, -23, P5 ;  /* 0xc1b80000ff087808 */ /* 0x000fe40002800000 */
[----:B-1----:R-:W-:Y:S01]  /*36880*/  I2FP.F32.S32 R9, R9 ;  /* 0x0000000900097245 */ /* 0x002fe20000201400 */
[----:B------:R-:W-:Y:S01]  /*36890*/  FFMA.FTZ R5, R5, 1.1920928955078125e-07, R4 ;  /* 0x3400000005057823 */ /* 0x000fe20000010004 */
[----:B0-----:R-:W5:Y:S04]  /*368a0*/  LDL.LU R6, [R1+0x1c28] ;  /* 0x001c280001067983 */ /* 0x001f680000300800 */
[----:B------:R-:W5:Y:S04]  /*368b0*/  LDL.LU R7, [R1+0x1c24] ;  /* 0x001c240001077983 */ /* 0x000f680000300800 */
[----:B------:R0:W-:Y:S01]  /*368c0*/  STL [R1+0x2b4], R10 ;  /* 0x0002b40a01007387 */ /* 0x0001e20000100800 */
[----:B------:R-:W-:-:S03]  /*368d0*/  FFMA.FTZ R9, R9, 1.1920928955078125e-07, R8 ;  /* 0x3400000009097823 */ /* 0x000fc60000010008 */
[----:B0-----:R-:W5:Y:S04]  /*368e0*/  LDL.LU R10, [R1+0x1c20] ;  /* 0x001c2000010a7983 */ /* 0x001f680000300800 */
[----:B------:R-:W5:Y:S04]  /*368f0*/  LDL.LU R11, [R1+0x1c1c] ;  /* 0x001c1c00010b7983 */ /* 0x000f680000300800 */
[----:B------:R0:W-:Y:S01]  /*36900*/  STL [R1+0x2b0], R0 ;  /* 0x0002b00001007387 */ /* 0x0001e20000100800 */
[----:B------:R-:W-:-:S03]  /*36910*/  FSETP.GT.AND P2, PT, |R28|, 8.50705917302346158658e+37, PT ;  /* 0x7e8000001c00780b */ /* 0x000fc60003f44200 */
[----:B0-----:R-:W5:Y:S04]  /*36920*/  LDL.LU R0, [R1+0x1c18] ;  /* 0x001c180001007983 */ /* 0x001f680000300800 */
[----:B------:R-:W5:Y:S04]  /*36930*/  LDL.LU R4, [R1+0x1c14] ;  /* 0x001c140001047983 */ /* 0x000f680000300800 */
[----:B------:R0:W-:Y:S04]  /*36940*/  STL [R1+0x2ac], R5 ;  /* 0x0002ac0501007387 */ /* 0x0001e80000100800 */
[----:B0-----:R-:W5:Y:S04]  /*36950*/  LDL.LU R5, [R1+0x1c10] ;  /* 0x001c100001057983 */ /* 0x001f680000300800 */
[----:B------:R-:W5:Y:S04]  /*36960*/  LDL.LU R8, [R1+0x1c0c] ;  /* 0x001c0c0001087983 */ /* 0x000f680000300800 */
[----:B------:R0:W-:Y:S04]  /*36970*/  STL [R1+0x2b8], R9 ;  /* 0x0002b80901007387 */ /* 0x0001e80000100800 */
[----:B0-----:R-:W5:Y:S04]  /*36980*/  LDL.LU R9, [R1+0x1c08] ;  /* 0x001c080001097983 */ /* 0x001f680000300800 */
[----:B------:R0:W-:Y:S04]  /*36990*/  STL [R1+0x1bd4], R28 ;  /* 0x001bd41c01007387 */ /* 0x0001e80000100800 */
[----:B0-----:R-:W4:Y:S01]  /*369a0*/  LDL.LU R28, [R1+0x70] ;  /* 0x00007000011c7983 */ /* 0x001f220000300800 */
[----:B------:R-:W-:-:S13]  /*369b0*/  FSETP.GT.AND P1, PT, |R29|, 8.50705917302346158658e+37, PT ;  /* 0x7e8000001d00780b */ /* 0x000fda0003f24200 */
[----:B--2---:R-:W-:Y:S01]  /*369c0*/  @P1 FMUL R12, R12, 0.25 ;  /* 0x3e8000000c0c1820 */ /* 0x004fe20000400000 */
[----:B------:R-:W-:Y:S01]  /*369d0*/  @P1 FMUL R13, R13, 0.25 ;  /* 0x3e8000000d0d1820 */ /* 0x000fe20000400000 */
[----:B------:R-:W-:Y:S01]  /*369e0*/  @P1 FMUL R16, R16, 0.25 ;  /* 0x3e80000010101820 */ /* 0x000fe20000400000 */
[----:B------:R-:W-:Y:S02]  /*369f0*/  @P1 FMUL R17, R17, 0.25 ;  /* 0x3e80000011111820 */ /* 0x000fe40000400000 */
[----:B------:R0:W-:Y:S04]  /*36a00*/  STL [R1+0x80], R12 ;  /* 0x0000800c01007387 */ /* 0x0001e80000100800 */
[----:B0-----:R-:W2:Y:S04]  /*36a10*/  LDL.LU R12, [R1+0x1c04] ;  /* 0x001c0400010c7983 */ /* 0x001ea80000300800 */
[----:B------:R0:W-:Y:S04]  /*36a20*/  STL [R1+0x7c], R13 ;  /* 0x00007c0d01007387 */ /* 0x0001e80000100800 */
[----:B0-----:R-:W2:Y:S04]  /*36a30*/  LDL.LU R13, [R1+0x1c00] ;  /* 0x001c0000010d7983 */ /* 0x001ea80000300800 */
[----:B------:R0:W-:Y:S04]  /*36a40*/  STL [R1+0x78], R16 ;  /* 0x0000781001007387 */ /* 0x0001e80000100800 */
[----:B0-----:R-:W2:Y:S04]  /*36a50*/  LDL.LU R16, [R1+0x1bfc] ;  /* 0x001bfc0001107983 */ /* 0x001ea80000300800 */
[----:B------:R0:W-:Y:S04]  /*36a60*/  STL [R1+0x74], R17 ;  /* 0x0000741101007387 */ /* 0x0001e80000100800 */
[----:B0-----:R-:W2:Y:S01]  /*36a70*/  LDL.LU R17, [R1+0x1bf8] ;  /* 0x001bf80001117983 */ /* 0x001ea20000300800 */
[----:B----4-:R-:W-:-:S05]  /*36a80*/  @P1 FMUL R28, R28, 0.25 ;  /* 0x3e8000001c1c1820 */ /* 0x010fca0000400000 */
[----:B------:R0:W-:Y:S04]  /*36a90*/  STL [R1+0x1be8], R28 ;  /* 0x001be81c01007387 */ /* 0x0001e80000100800 */
[----:B0-----:R-:W4:Y:S04]  /*36aa0*/  LDL R28, [R1+0x74] ;  /* 0x00007400011c7983 */ /* 0x001f280000100800 */
[----:B----4-:R0:W-:Y:S04]  /*36ab0*/  STL [R1+0x1bec], R28 ;  /* 0x001bec1c01007387 */ /* 0x0101e80000100800 */
[----:B0-----:R-:W4:Y:S04]  /*36ac0*/  LDL R28, [R1+0x78] ;  /* 0x00007800011c7983 */ /* 0x001f280000100800 */
[----:B----4-:R0:W-:Y:S04]  /*36ad0*/  STL [R1+0x1bf0], R28 ;  /* 0x001bf01c01007387 */ /* 0x0101e80000100800 */
[----:B0-----:R-:W4:Y:S01]  /*36ae0*/  LDL R28, [R1+0x7c] ;  /* 0x00007c00011c7983 */ /* 0x001f220000100800 */
[----:B------:R-:W-:-:S03]  /*36af0*/  FSETP.GEU.AND P3, PT, |R29|, 1.175494350822287508e-38, PT ;  /* 0x008000001d00780b */ /* 0x000fc60003f6e200 */
[----:B----4-:R0:W-:Y:S04]  /*36b00*/  STL [R1+0x1bf4], R28 ;  /* 0x001bf41c01007387 */ /* 0x0101e80000100800 */
[----:B0-----:R-:W4:Y:S06]  /*36b10*/  LDL R28, [R1+0x80] ;  /* 0x00008000011c7983 */ /* 0x001f2c0000100800 */
[----:B----4-:R-:W-:-:S05]  /*36b20*/  @!P3 FMUL R28, R28, 16777216 ;  /* 0x4b8000001c1cb820 */ /* 0x010fca0000400000 */
[----:B------:R0:W-:Y:S04]  /*36b30*/  @!P3 STL [R1+0x80], R28 ;  /* 0x0000801c0100b387 */ /* 0x0001e80000100800 */
[----:B0-----:R-:W4:Y:S02]  /*36b40*/  LDL.LU R28, [R1+0x1bf4] ;  /* 0x001bf400011c7983 */ /* 0x001f240000300800 */
        /* <DEDUP_REMOVED lines=10> */
[----:B------:R0:W-:Y:S04]  /*36bf0*/  STL [R1+0x1bd8], R28 ;  /* 0x001bd81c01007387 */ /* 0x0001e80000100800 */
[----:B0-----:R-:W4:Y:S04]  /*36c00*/  LDL.LU R28, [R1+0x74] ;  /* 0x00007400011c7983 */ /* 0x001f280000300800 */
[----:B----4-:R0:W-:Y:S04]  /*36c10*/  STL [R1+0x1bdc], R28 ;  /* 0x001bdc1c01007387 */ /* 0x0101e80000100800 */
[----:B0-----:R-:W4:Y:S04]  /*36c20*/  LDL.LU R28, [R1+0x78] ;  /* 0x00007800011c7983 */ /* 0x001f280000300800 */
[----:B----4-:R0:W-:Y:S04]  /*36c30*/  STL [R1+0x1be0], R28 ;  /* 0x001be01c01007387 */ /* 0x0101e80000100800 */
[----:B0-----:R-:W4:Y:S01]  /*36c40*/  LDL.LU R28, [R1+0x7c] ;  /* 0x00007c00011c7983 */ /* 0x001f220000300800 */
[----:B------:R-:W-:-:S04]  /*36c50*/  @P1 FMUL R29, R29, 0.25 ;  /* 0x3e8000001d1d1820 */ /* 0x000fc80000400000 */
[----:B------:R-:W-:-:S06]  /*36c60*/  @!P3 FMUL R29, R29, 16777216 ;  /* 0x4b8000001d1db820 */ /* 0x000fcc0000400000 */
[----:B------:R-:W0:Y:S01]  /*36c70*/  MUFU.RCP R29, R29 ;  /* 0x0000001d001d7308 */ /* 0x000e220000001000 */
[----:B----4-:R1:W-:Y:S04]  /*36c80*/  STL [R1+0x1be4], R28 ;  /* 0x001be41c01007387 */ /* 0x0103e80000100800 */
[----:B-1----:R-:W0:Y:S02]  /*36c90*/  LDL.LU R28, [R1+0x80] ;  /* 0x00008000011c7983 */ /* 0x002e240000300800 */
[----:B0-----:R-:W-:-:S05]  /*36ca0*/  FMUL R28, R29, R28 ;  /* 0x0000001c1d1c7220 */ /* 0x001fca0000400000 */
[----:B------:R0:W-:Y:S04]  /*36cb0*/  STL [R1+0x294], R28 ;  /* 0x0002941c01007387 */ /* 0x0001e80000100800 */
[----:B0-----:R-:W4:Y:S02]  /*36cc0*/  LDL.LU R28, [R1+0x1be4] ;  /* 0x001be400011c7983 */ /* 0x001f240000300800 */
[----:B----4-:R-:W-:-:S05]  /*36cd0*/  FMUL R28, R29, R28 ;  /* 0x0000001c1d1c7220 */ /* 0x010fca0000400000 */
[----:B------:R0:W-:Y:S04]  /*36ce0*/  STL [R1+0x290], R28 ;  /* 0x0002901c01007387 */ /* 0x0001e80000100800 */
[----:B0-----:R-:W4:Y:S02]  /*36cf0*/  LDL.LU R28, [R1+0x1be0] ;  /* 0x001be000011c7983 */ /* 0x001f240000300800 */
[----:B----4-:R-:W-:-:S05]  /*36d00*/  FMUL R28, R29, R28 ;  /* 0x0000001c1d1c7220 */ /* 0x010fca0000400000 */
[----:B------:R0:W-:Y:S04]  /*36d10*/  STL [R1+0x28c], R28 ;  /* 0x00028c1c01007387 */ /* 0x0001e80000100800 */
[----:B0-----:R-:W4:Y:S02]  /*36d20*/  LDL.LU R28, [R1+0x1bdc] ;  /* 0x001bdc00011c7983 */ /* 0x001f240000300800 */
[----:B----4-:R-:W-:-:S05]  /*36d30*/  FMUL R28, R29, R28 ;  /* 0x0000001c1d1c7220 */ /* 0x010fca0000400000 */
[----:B------:R0:W-:Y:S04]  /*36d40*/  STL [R1+0x288], R28 ;  /* 0x0002881c01007387 */ /* 0x0001e80000100800 */
[----:B0-----:R-:W4:Y:S01]  /*36d50*/  LDL.LU R28, [R1+0x1bd8] ;  /* 0x001bd800011c7983 */ /* 0x001f220000300800 */
[----:B------:R-:W-:Y:S01]  /*36d60*/  @P1 FMUL R27, R27, 0.25 ;  /* 0x3e8000001b1b1820 */ /* 0x000fe20000400000 */
[----:B---3--:R-:W-:Y:S01]  /*36d70*/  @P1 FMUL R14, R14, 0.25 ;  /* 0x3e8000000e0e1820 */ /* 0x008fe20000400000 */
[----:B-----5:R-:W-:Y:S02]  /*36d80*/  @P1 FMUL R15, R15, 0.25 ;  /* 0x3e8000000f0f1820 */ /* 0x020fe40000400000 */
[----:B------:R-:W-:Y:S01]  /*36d90*/  @!P3 FMUL R27, R27, 16777216 ;  /* 0x4b8000001b1bb820 */ /* 0x000fe20000400000 */
[----:B------:R-:W-:Y:S01]  /*36da0*/  @P1 FMUL R18, R18, 0.25 ;  /* 0x3e80000012121820 */ /* 0x000fe20000400000 */
[----:B------:R-:W-:Y:S01]  /*36db0*/  @!P3 FMUL R14, R14, 16777216 ;  /* 0x4b8000000e0eb820 */ /* 0x000fe20000400000 */
[----:B------:R-:W-:Y:S01]  /*36dc0*/  @P1 FMUL R19, R19, 0.25 ;  /* 0x3e80000013131820 */ /* 0x000fe20000400000 */
[----:B------:R-:W-:Y:S01]  /*36dd0*/  @!P3 FMUL R15, R15, 16777216 ;  /* 0x4b8000000f0fb820 */ /* 0x000fe20000400000 */
[C---:B------:R-:W-:Y:S01]  /*36de0*/  FMUL R27, R29.reuse, R27 ;  /* 0x0000001b1d1b7220 */ /* 0x040fe20000400000 */
[----:B------:R-:W-:Y:S01]  /*36df0*/  @P1 FMUL R26, R26, 0.25 ;  /* 0x3e8000001a1a1820 */ /* 0x000fe20000400000 */
[----:B------:R-:W-:Y:S01]  /*36e00*/  @!P3 FMUL R18, R18, 16777216 ;  /* 0x4b8000001212b820 */ /* 0x000fe20000400000 */
[----:B------:R-:W-:Y:S01]  /*36e10*/  FMUL R14, R29, R14 ;  /* 0x0000000e1d0e7220 */ /* 0x000fe20000400000 */
[----:B------:R-:W-:Y:S01]  /*36e20*/  @!P3 FMUL R19, R19, 16777216 ;  /* 0x4b8000001313b820 */ /* 0x000fe20000400000 */
[C---:B------:R-:W-:Y:S01]  /*36e30*/  FMUL R15, R29.reuse, R15 ;  /* 0x0000000f1d0f7220 */ /* 0x040fe20000400000 */
[----:B------:R-:W-:Y:S01]  /*36e40*/  @!P3 FMUL R26, R26, 16777216 ;  /* 0x4b8000001a1ab820 */ /* 0x000fe20000400000 */
[C---:B------:R-:W-:Y:S01]  /*36e50*/  FMUL R18, R29.reuse, R18 ;  /* 0x000000121d127220 */ /* 0x040fe20000400000 */
[----:B------:R-:W-:Y:S01]  /*36e60*/  @P1 FMUL R20, R20, 0.25 ;  /* 0x3e80000014141820 */ /* 0x000fe20000400000 */
[C---:B------:R-:W-:Y:S01]  /*36e70*/  FMUL R19, R29.reuse, R19 ;  /* 0x000000131d137220 */ /* 0x040fe20000400000 */
[----:B------:R-:W-:-:S02]  /*36e80*/  FMUL R26, R29, R26 ;  /* 0x0000001a1d1a7220 */ /* 0x000fc40000400000 */
[----:B------:R-:W-:Y:S01]  /*36e90*/  @!P3 FMUL R20, R20, 16777216 ;  /* 0x4b8000001414b820 */ /* 0x000fe20000400000 */
[----:B------:R-:W-:Y:S01]  /*36ea0*/  @P1 FMUL R21, R21, 0.25 ;  /* 0x3e80000015151820 */ /* 0x000fe20000400000 */
[----:B------:R-:W-:-:S03]  /*36eb0*/  @P1 FMUL R22, R22, 0.25 ;  /* 0x3e80000016161820 */ /* 0x000fc60000400000 */
[----:B------:R-:W-:Y:S01]  /*36ec0*/  @!P3 FMUL R21, R21, 16777216 ;  /* 0x4b8000001515b820 */ /* 0x000fe20000400000 */
        /* <DEDUP_REMOVED lines=10> */
[----:B------:R-:W-:Y:S01]  /*36f70*/  @P1 FMUL R6, R6, 0.25 ;  /* 0x3e80000006061820 */ /* 0x000fe20000400000 */
[----:B------:R-:W-:Y:S02]  /*36f80*/  @P1 FMUL R7, R7, 0.25 ;  /* 0x3e80000007071820 */ /* 0x000fe40000400000 */
[----:B------:R-:W-:Y:S01]  /*36f90*/  @!P3 FMUL R3, R3, 16777216 ;  /* 0x4b8000000303b820 */ /* 0x000fe20000400000 */
[----:B------:R-:W-:Y:S01]  /*36fa0*/  @P1 FMUL R10, R10, 0.25 ;  /* 0x3e8000000a0a1820 */ /* 0x000fe20000400000 */
[----:B------:R-:W-:Y:S01]  /*36fb0*/  @!P3 FMUL R6, R6, 16777216 ;  /* 0x4b8000000606b820 */ /* 0x000fe20000400000 */
[----:B------:R-:W-:Y:S01]  /*36fc0*/  @P1 FMUL R11, R11, 0.25 ;  /* 0x3e8000000b0b1820 */ /* 0x000fe20000400000 */
[----:B------:R-:W-:Y:S01]  /*36fd0*/  @!P3 FMUL R7, R7, 16777216 ;  /* 0x4b8000000707b820 */ /* 0x000fe20000400000 */
[----:B------:R-:W-:Y:S01]  /*36fe0*/  @P1 FMUL R0, R0, 0.25 ;  /* 0x3e80000000001820 */ /* 0x000fe20000400000 */
[----:B------:R-:W-:Y:S01]  /*36ff0*/  @!P3 FMUL R10, R10, 16777216 ;  /* 0x4b8000000a0ab820 */ /* 0x000fe20000400000 */
[----:B------:R-:W-:Y:S01]  /*37000*/  FMUL R6, R29, R6 ;  /* 0x000000061d067220 */ /* 0x000fe20000400000 */
[----:B------:R-:W-:Y:S01]  /*37010*/  @!P3 FMUL R11, R11, 16777216 ;  /* 0x4b8000000b0bb820 */ /* 0x000fe20000400000 */
[C---:B------:R-:W-:Y:S01]  /*37020*/  FMUL R7, R29.reuse, R7 ;  /* 0x000000071d077220 */ /* 0x040fe20000400000 */
[----:B------:R-:W-:Y:S01]  /*37030*/  @!P3 FMUL R0, R0, 16777216 ;  /* 0x4b8000000000b820 */ /* 0x000fe20000400000 */
[C---:B------:R-:W-:Y:S01]  /*37040*/  FMUL R10, R29.reuse, R10 ;  /* 0x0000000a1d0a7220 */ /* 0x040fe20000400000 */
[----:B------:R-:W-:-:S02]  /*37050*/  FMUL R11, R29, R11 ;  /* 0x0000000b1d0b7220 */ /* 0x000fc40000400000 */
[C---:B------:R-:W-:Y:S01]  /*37060*/  FMUL R0, R29.reuse, R0 ;  /* 0x000000001d007220 */ /* 0x040fe20000400000 */
[----:B----4-:R-:W-:-:S05]  /*37070*/  FMUL R28, R29, R28 ;  /* 0x0000001c1d1c7220 */ /* 0x010fca0000400000 */
[----:B------:R0:W-:Y:S04]  /*37080*/  STL [R1+0x284], R28 ;  /* 0x0002841c01007387 */ /* 0x0001e80000100800 */
[----:B0-----:R-:W3:Y:S04]  /*37090*/  LDL.LU R28, [R1+0x1bd4] ;  /* 0x001bd400011c7983 */ /* 0x001ee80000300800 */
[----:B------:R0:W-:Y:S04]  /*370a0*/  STL [R1+0x280], R27 ;  /* 0x0002801b01007387 */ /* 0x0001e80000100800 */
[----:B0-----:R-:W4:Y:S04]  /*370b0*/  LDL.LU R27, [R1+0x1bd0] ;  /* 0x001bd000011b7983 */ /* 0x001f280000300800 */
[----:B------:R0:W-:Y:S04]  /*370c0*/  STL [R1+0x27c], R14 ;  /* 0x00027c0e01007387 */ /* 0x0001e80000100800 */
[----:B0-----:R-:W5:Y:S04]  /*370d0*/  LDL.LU R14, [R1+0x1bcc] ;  /* 0x001bcc00010e7983 */ /* 0x001f680000300800 */
[----:B------:R0:W-:Y:S04]  /*370e0*/  STL [R1+0x278], R15 ;  /* 0x0002780f01007387 */ /* 0x0001e80000100800 */
[----:B0-----:R-:W3:Y:S04]  /*370f0*/  LDL.LU R15, [R1+0x1bc8] ;  /* 0x001bc800010f7983 */ /* 0x001ee80000300800 */
[----:B------:R0:W-:Y:S04]  /*37100*/  STL [R1+0x274], R18 ;  /* 0x0002741201007387 */ /* 0x0001e80000100800 */
[----:B0-----:R-:W4:Y:S04]  /*37110*/  LDL.LU R18, [R1+0x1bc4] ;  /* 0x001bc40001127983 */ /* 0x001f280000300800 */
[----:B------:R0:W-:Y:S04]  /*37120*/  STL [R1+0x270], R19 ;  /* 0x0002701301007387 */ /* 0x0001e80000100800 */
[----:B0-----:R-:W4:Y:S04]  /*37130*/  LDL.LU R19, [R1+0x1bc0] ;  /* 0x001bc00001137983 */ /* 0x001f280000300800 */
[----:B------:R0:W-:Y:S02]  /*37140*/  STL [R1+0x26c], R26 ;  /* 0x00026c1a01007387 */ /* 0x0001e40000100800 */
[----:B0-----:R-:W-:-:S02]  /*37150*/  FMUL R26, R29, R20 ;  /* 0x000000141d1a7220 */ /* 0x001fc40000400000 */
[----:B------:R-:W4:Y:S04]  /*37160*/  LDL.LU R20, [R1+0x1bbc] ;  /* 0x001bbc0001147983 */ /* 0x000f280000300800 */
[----:B------:R0:W-:Y:S02]  /*37170*/  STL [R1+0x268], R26 ;  /* 0x0002681a01007387 */ /* 0x0001e40000100800 */
[C---:B0-----:R-:W-:Y:S02]  /*37180*/  FMUL R26, R29.reuse, R21 ;  /* 0x000000151d1a7220 */ /* 0x041fe40000400000 */
[----:B------:R-:W4:Y:S04]  /*37190*/  LDL.LU R21, [R1+0x1bb8] ;  /* 0x001bb80001157983 */ /* 0x000f280000300800 */
        /* <DEDUP_REMOVED lines=16> */
[----:B0-----:R-:W-:Y:S02]  /*372a0*/  FMUL R26, R29, R3 ;  /* 0x000000031d1a7220 */ /* 0x001fe40000400000 */
[----:B------:R-:W4:Y:S04]  /*372b0*/  LDL.LU R3, [R1+0x1ba0] ;  /* 0x001ba00001037983 */ /* 0x000f280000300800 */
[----:B------:R0:W-:Y:S04]  /*372c0*/  STL [R1+0x244], R26 ;  /* 0x0002441a01007387 */ /* 0x0001e80000100800 */
[----:B0-----:R-:W4:Y:S04]  /*372d0*/  LDL.LU R26, [R1+0x98] ;  /* 0x00009800011a7983 */ /* 0x001f280000300800 */
        /* <DEDUP_REMOVED lines=9> */
[----:B0-----:R-:W5:Y:S01]  /*37370*/  LDL.LU R0, [R1+0xc0] ;  /* 0x0000c00001007983 */ /* 0x001f620000300800 */
[----:B------:R-:W-:Y:S01]  /*37380*/  @P1 FMUL R4, R4, 0.25 ;  /* 0x3e80000004041820 */ /* 0x000fe20000400000 */
[----:B------:R-:W-:Y:S01]  /*37390*/  @P1 FMUL R5, R5, 0.25 ;  /* 0x3e80000005051820 */ /* 0x000fe20000400000 */
[----:B------:R-:W-:-:S02]  /*373a0*/  @P1 FMUL R8, R8, 0.25 ;  /* 0x3e80000008081820 */ /* 0x000fc40000400000 */
[----:B------:R-:W-:Y:S01]  /*373b0*/  @!P3 FMUL R4, R4, 16777216 ;  /* 0x4b8000000404b820 */ /* 0x000fe20000400000 */
[----:B------:R-:W-:Y:S01]  /*373c0*/  @P1 FMUL R9, R9, 0.25 ;  /* 0x3e80000009091820 */ /* 0x000fe20000400000 */
[----:B------:R-:W-:Y:S01]  /*373d0*/  @!P3 FMUL R5, R5, 16777216 ;  /* 0x4b8000000505b820 */ /* 0x000fe20000400000 */
[----:B--2---:R-:W-:Y:S01]  /*373e0*/  @P1 FMUL R12, R12, 0.25 ;  /* 0x3e8000000c0c1820 */ /* 0x004fe20000400000 */
[----:B------:R-:W-:Y:S01]  /*373f0*/  @!P3 FMUL R8, R8, 16777216 ;  /* 0x4b8000000808b820 */ /* 0x000fe20000400000 */
[----:B------:R-:W-:Y:S01]  /*37400*/  FMUL R4, R29, R4 ;  /* 0x000000041d047220 */ /* 0x000fe20000400000 */
[----:B------:R-:W-:Y:S01]  /*37410*/  @P1 FMUL R13, R13, 0.25 ;  /* 0x3e8000000d0d1820 */ /* 0x000fe20000400000 */
[----:B------:R-:W-:Y:S01]  /*37420*/  @!P3 FMUL R9, R9, 16777216 ;  /* 0x4b8000000909b820 */ /* 0x000fe20000400000 */
[C---:B------:R-:W-:Y:S01]  /*37430*/  FMUL R5, R29.reuse, R5 ;  /* 0x000000051d057220 */ /* 0x040fe20000400000 */
[----:B------:R-:W-:Y:S01]  /*37440*/  @P1 FMUL R16, R16, 0.25 ;  /* 0x3e80000010101820 */ /* 0x000fe20000400000 */
[----:B------:R-:W-:Y:S01]  /*37450*/  @!P3 FMUL R12, R12, 16777216 ;  /* 0x4b8000000c0cb820 */ /* 0x000fe20000400000 */
[----:B------:R-:W-:Y:S01]  /*37460*/  FMUL R8, R29, R8 ;  /* 0x000000081d087220 */ /* 0x000fe20000400000 */
[----:B------:R0:W-:Y:S01]  /*37470*/  STL [R1+0x220], R4 ;  /* 0x0002200401007387 */ /* 0x0001e20000100800 */
[----:B------:R-:W-:Y:S01]  /*37480*/  @!P3 FMUL R13, R13, 16777216 ;  /* 0x4b8000000d0db820 */ /* 0x000fe20000400000 */
[----:B------:R-:W-:Y:S01]  /*37490*/  FMUL R9, R29, R9 ;  /* 0x000000091d097220 */ /* 0x000fe20000400000 */
[----:B------:R-:W-:Y:S01]  /*374a0*/  @P1 FMUL R17, R17, 0.25 ;  /* 0x3e80000011111820 */ /* 0x000fe20000400000 */
[----:B------:R-:W-:Y:S01]  /*374b0*/  @!P3 FMUL R16, R16, 16777216 ;  /* 0x4b8000001010b820 */ /* 0x000fe20000400000 */
[C---:B------:R-:W-:Y:S01]  /*374c0*/  FMUL R12, R29.reuse, R12 ;  /* 0x0000000c1d0c7220 */ /* 0x040fe20000400000 */
[----:B------:R-:W-:Y:S01]  /*374d0*/  FMUL R13, R29, R13 ;  /* 0x0000000d1d0d7220 */ /* 0x000fe20000400000 */
[----:B0-----:R-:W2:Y:S04]  /*374e0*/  LDL.LU R4, [R1+0x34] ;  /* 0x0000340001047983 */ /* 0x001ea80000300800 */
[----:B------:R0:W-:Y:S01]  /*374f0*/  STL [R1+0x218], R5 ;  /* 0x0002180501007387 */ /* 0x0001e20000100800 */
[----:B------:R-:W-:Y:S01]  /*37500*/  @!P3 FMUL R17, R17, 16777216 ;  /* 0x4b8000001111b820 */ /* 0x000fe20000400000 */
[----:B------:R-:W-:-:S02]  /*37510*/  FMUL R16, R29, R16 ;  /* 0x000000101d107220 */ /* 0x000fc40000400000 */
[----:B0-----:R-:W2:Y:S04]  /*37520*/  LDL.LU R5, [R1+0x38] ;  /* 0x0000380001057983 */ /* 0x001ea80000300800 */
[----:B------:R0:W-:Y:S01]  /*37530*/  STL [R1+0x214], R8 ;  /* 0x0002140801007387 */ /* 0x0001e20000100800 */
[----:B------:R-:W-:-:S03]  /*37540*/  FMUL R17, R29, R17 ;  /* 0x000000111d117220 */ /* 0x000fc60000400000 */
[----:B0-----:R-:W2:Y:S04]  /*37550*/  LDL.LU R8, [R1+0x44] ;  /* 0x0000440001087983 */ /* 0x001ea80000300800 */
[----:B------:R0:W-:Y:S04]  /*37560*/  STL [R1+0x20c], R9 ;  /* 0x00020c0901007387 */ /* 0x0001e80000100800 */
[----:B0-----:R-:W2:Y:S04]  /*37570*/  LDL.LU R9, [R1+0x48] ;  /* 0x0000480001097983 */ /* 0x001ea80000300800 */
[----:B------:R0:W-:Y:S04]  /*37580*/  STL [R1+0x1fc], R12 ;  /* 0x0001fc0c01007387 */ /* 0x0001e80000100800 */
[----:B0-----:R-:W2:Y:S04]  /*37590*/  LDL.LU R12, [R1+0x84] ;  /* 0x00008400010c7983 */ /* 0x001ea80000300800 */
[----:B------:R0:W-:Y:S04]  /*375a0*/  STL [R1+0x1f8], R13 ;  /* 0x0001f80d01007387 */ /* 0x0001e80000100800 */
[----:B0-----:R-:W2:Y:S04]  /*375b0*/  LDL.LU R13, [R1+0x88] ;  /* 0x00008800010d7983 */ /* 0x001ea80000300800 */
[----:B------:R0:W-:Y:S04]  /*375c0*/  STL [R1+0x1ec], R16 ;  /* 0x0001ec1001007387 */ /* 0x0001e80000100800 */
[----:B0-----:R-:W2:Y:S04]  /*375d0*/  LDL.LU R16, [R1+0x8c] ;  /* 0x00008c0001107983 */ /* 0x001ea80000300800 */
[----:B-----5:R0:W-:Y:S04]  /*375e0*/  STL [R1+0x1b6c], R0 ;  /* 0x001b6c0001007387 */ /* 0x0201e80000100800 */
[----:B------:R1:W-:Y:S04]  /*375f0*/  STL [R1+0x1e8], R17 ;  /* 0x0001e81101007387 */ /* 0x0003e80000100800 */
[----:B0-----:R-:W5:Y:S01]  /*37600*/  LDL.LU R0, [R1+0xa0] ;  /* 0x0000a00001007983 */ /* 0x001f620000300800 */
[----:B------:R-:W-:Y:S01]  /*37610*/  @P2 FMUL R14, R14, 0.25 ;  /* 0x3e8000000e0e2820 */ /* 0x000fe20000400000 */
[----:B---3--:R-:W-:-:S02]  /*37620*/  @P2 FMUL R15, R15, 0.25 ;  /* 0x3e8000000f0f2820 */ /* 0x008fc40000400000 */
[----:B------:R-:W3:Y:S01]  /*37630*/  LDL.LU R29, [R1+0x94] ;  /* 0x00009400011d7983 */ /* 0x000ee20000300800 */
[----:B----4-:R-:W-:Y:S01]  /*37640*/  FSETP.GT.AND P1, PT, |R27|, 8.50705917302346158658e+37, PT ;  /* 0x7e8000001b00780b */ /* 0x010fe20003f24200 */
[----:B------:R-:W-:Y:S02]  /*37650*/  @P2 FMUL R18, R18, 0.25 ;  /* 0x3e80000012122820 */ /* 0x000fe40000400000 */
[----:B-1----:R-:W4:Y:S01]  /*37660*/  LDL.LU R17, [R1+0x90] ;  /* 0x0000900001117983 */ /* 0x002f220000300800 */
[----:B------:R-:W-:-:S03]  /*37670*/  @P2 FMUL R19, R19, 0.25 ;  /* 0x3e80000013132820 */ /* 0x000fc60000400000 */
[----:B------:R0:W-:Y:S04]  /*37680*/  STL [R1+0x1b54], R27 ;  /* 0x001b541b01007387 */ /* 0x0001e80000100800 */
[----:B0-----:R-:W2:Y:S04]  /*37690*/  LDL.LU R27, [R1+0x9c] ;  /* 0x00009c00011b7983 */ /* 0x001ea80000300800 */
[----:B------:R0:W-:Y:S04]  /*376a0*/  STL [R1+0xb0], R14 ;  /* 0x0000b00e01007387 */ /* 0x0001e80000100800 */
[----:B0-----:R-:W4:Y:S04]  /*376b0*/  LDL.LU R14, [R1+0x1b8c] ;  /* 0x001b8c00010e7983 */ /* 0x001f280000300800 */
[----:B------:R0:W-:Y:S04]  /*376c0*/  STL [R1+0xac], R15 ;  /* 0x0000ac0f01007387 */ /* 0x0001e80000100800 */
[----:B0-----:R-:W4:Y:S04]  /*376d0*/  LDL.LU R15, [R1+0x1b88] ;  /* 0x001b8800010f7983 */ /* 0x001f280000300800 */
[----:B------:R0:W-:Y:S04]  /*376e0*/  STL [R1+0xa8], R18 ;  /* 0x0000a81201007387 */ /* 0x0001e80000100800 */
[----:B0-----:R-:W4:Y:S04]  /*376f0*/  LDL.LU R18, [R1+0x1b84] ;  /* 0x001b840001127983 */ /* 0x001f280000300800 */
[----:B------:R0:W-:Y:S04]  /*37700*/  STL [R1+0xa4], R19 ;  /* 0x0000a41301007387 */ /* 0x0001e80000100800 */
[----:B0-----:R-:W4:Y:S01]  /*37710*/  LDL.LU R19, [R1+0x1b80] ;  /* 0x001b800001137983 */ /* 0x001f220000300800 */
[----:B-----5:R-:W-:-:S05]  /*37720*/  @P2 FMUL R0, R0, 0.25 ;  /* 0x3e80000000002820 */ /* 0x020fca0000400000 */
[----:B------:R0:W-:Y:S04]  /*37730*/  STL [R1+0x1b70], R0 ;  /* 0x001b700001007387 */ /* 0x0001e80000100800 */
[----:B0-----:R-:W5:Y:S04]  /*37740*/  LDL R0, [R1+0xa4] ;  /* 0x0000a40001007983 */ /* 0x001f680000100800 */
[----:B-----5:R0:W-:Y:S04]  /*37750*/  STL [R1+0x1b74], R0 ;  /* 0x001b740001007387 */ /* 0x0201e80000100800 */
[----:B0-----:R-:W5:Y:S04]  /*37760*/  LDL R0, [R1+0xa8] ;  /* 0x0000a80001007983 */ /* 0x001f680000100800 */
[----:B-----5:R0:W-:Y:S04]  /*37770*/  STL [R1+0x1b78], R0 ;  /* 0x001b780001007387 */ /* 0x0201e80000100800 */
[----:B0-----:R-:W5:Y:S01]  /*37780*/  LDL R0, [R1+0xac] ;  /* 0x0000ac0001007983 */ /* 0x001f620000100800 */
[----:B------:R-:W-:-:S03]  /*37790*/  FSETP.GEU.AND P3, PT, |R28|, 1.175494350822287508e-38, PT ;  /* 0x008000001c00780b */ /* 0x000fc60003f6e200 */
[----:B-----5:R0:W-:Y:S04]  /*377a0*/  STL [R1+0x1b7c], R0 ;  /* 0x001b7c0001007387 */ /* 0x0201e80000100800 */
[----:B0-----:R-:W5:Y:S06]  /*377b0*/  LDL R0, [R1+0xb0] ;  /* 0x0000b00001007983 */ /* 0x001f6c0000100800 */
[----:B-----5:R-:W-:-:S05]  /*377c0*/  @!P3 FMUL R0, R0, 16777216 ;  /* 0x4b8000000000b820 */ /* 0x020fca0000400000 */
[----:B------:R0:W-:Y:S04]  /*377d0*/  @!P3 STL [R1+0xb0], R0 ;  /* 0x0000b0000100b387 */ /* 0x0001e80000100800 */
[----:B0-----:R-:W5:Y:S02]  /*377e0*/  LDL.LU R0, [R1+0x1b7c] ;  /* 0x001b7c0001007983 */ /* 0x001f640000300800 */
        /* <DEDUP_REMOVED lines=10> */
[----:B------:R0:W-:Y:S04]  /*37890*/  STL [R1+0xa0], R0 ;  /* 0x0000a00001007387 */ /* 0x0001e80000100800 */
[----:B0-----:R-:W5:Y:S01]  /*378a0*/  LDL.LU R0, [R1+0x1b6c] ;  /* 0x001b6c0001007983 */ /* 0x001f620000300800 */
[----:B--2---:R-:W-:-:S03]  /*378b0*/  @P2 FMUL R27, R27, 0.25 ;  /* 0x3e8000001b1b2820 */ /* 0x004fc60000400000 */
[----:B-----5:R0:W-:Y:S04]  /*378c0*/  STL [R1+0x1b64], R0 ;  /* 0x001b640001007387 */ /* 0x0201e80000100800 */
[----:B0-----:R-:W2:Y:S01]  /*378d0*/  LDL.LU R0, [R1+0xac] ;  /* 0x0000ac0001007983 */ /* 0x001ea20000300800 */
[----:B------:R-:W-:-:S03]  /*378e0*/  @!P3 FMUL R27, R27, 16777216 ;  /* 0x4b8000001b1bb820 */ /* 0x000fc60000400000 */
[----:B--2---:R0:W-:Y:S04]  /*378f0*/  STL [R1+0x1b68], R0 ;  /* 0x001b680001007387 */ /* 0x0041e80000100800 */
[----:B0-----:R-:W2:Y:S04]  /*37900*/  LDL.LU R0, [R1+0xb0] ;  /* 0x0000b00001007983 */ /* 0x001ea80000300800 */
[----:B------:R0:W-:Y:S04]  /*37910*/  STL [R1+0x1b58], R27 ;  /* 0x001b581b01007387 */ /* 0x0001e80000100800 */
[----:B0-----:R-:W5:Y:S01]  /*37920*/  LDL.LU R27, [R1+0xa0] ;  /* 0x0000a000011b7983 */ /* 0x001f620000300800 */
[----:B------:R-:W-:-:S04]  /*37930*/  @P2 FMUL R28, R28, 0.25 ;  /* 0x3e8000001c1c2820 */ /* 0x000fc80000400000 */
[----:B------:R-:W-:-:S06]  /*37940*/  @!P3 FMUL R28, R28, 16777216 ;  /* 0x4b8000001c1cb820 */ /* 0x000fcc0000400000 */
[----:B------:R-:W2:Y:S01]  /*37950*/  MUFU.RCP R28, R28 ;  /* 0x0000001c001c7308 */ /* 0x000ea20000001000 */
[----:B-----5:R0:W-:Y:S04]  /*37960*/  STL [R1+0x1b5c], R27 ;  /* 0x001b5c1b01007387 */ /* 0x0201e80000100800 */
[----:B0-----:R-:W5:Y:S01]  /*37970*/  LDL.LU R27, [R1+0xa4] ;  /* 0x0000a400011b7983 */ /* 0x001f620000300800 */
[----:B--2---:R-:W-:-:S03]  /*37980*/  FMUL R0, R28, R0 ;  /* 0x000000001c007220 */ /* 0x004fc60000400000 */
[----:B-----5:R0:W-:Y:S04]  /*37990*/  STL [R1+0x1b60], R27 ;  /* 0x001b601b01007387 */ /* 0x0201e80000100800 */
[----:B0-----:R-:W2:Y:S04]  /*379a0*/  LDL.LU R27, [R1+0xa8] ;  /* 0x0000a800011b7983 */ /* 0x001ea80000300800 */
[----:B------:R0:W-:Y:S04]  /*379b0*/  STL [R1+0x250], R0 ;  /* 0x0002500001007387 */ /* 0x0001e80000100800 */
[----:B0-----:R-:W5:Y:S01]  /*379c0*/  LDL.LU R0, [R1+0x1b68] ;  /* 0x001b680001007983 */ /* 0x001f620000300800 */
[C---:B--2---:R-:W-:Y:S01]  /*379d0*/  FMUL R27, R28.reuse, R27 ;  /* 0x0000001b1c1b7220 */ /* 0x044fe20000400000 */
[----:B-----5:R-:W-:-:S05]  /*379e0*/  FMUL R0, R28, R0 ;  /* 0x000000001c007220 */ /* 0x020fca0000400000 */
[----:B------:R0:W-:Y:S04]  /*379f0*/  STL [R1+0x248], R0 ;  /* 0x0002480001007387 */ /* 0x0001e80000100800 */
[----:B0-----:R-:W2:Y:S04]  /*37a00*/  LDL.LU R0, [R1+0x1b64] ;  /* 0x001b640001007983 */ /* 0x001ea80000300800 */
[----:B------:R0:W-:Y:S04]  /*37a10*/  STL [R1+0x23c], R27 ;  /* 0x00023c1b01007387 */ /* 0x0001e80000100800 */
[----:B0-----:R-:W5:Y:S02]  /*37a20*/  LDL.LU R27, [R1+0x1b60] ;  /* 0x001b6000011b7983 */ /* 0x001f640000300800 */
[----:B-----5:R-:W-:-:S05]  /*37a30*/  FMUL R27, R28, R27 ;  /* 0x0000001b1c1b7220 */ /* 0x020fca0000400000 */
[----:B------:R0:W-:Y:S04]  /*37a40*/  STL [R1+0x234], R27 ;  /* 0x0002341b01007387 */ /* 0x0001e80000100800 */
[----:B0-----:R-:W5:Y:S02]  /*37a50*/  LDL.LU R27, [R1+0x1b5c] ;  /* 0x001b5c00011b7983 */ /* 0x001f640000300800 */
[----:B-----5:R-:W-:-:S05]  /*37a60*/  FMUL R27, R28, R27 ;  /* 0x0000001b1c1b7220 */ /* 0x020fca0000400000 */
[----:B------:R0:W-:Y:S04]  /*37a70*/  STL [R1+0x224], R27 ;  /* 0x0002241b01007387 */ /* 0x0001e80000100800 */
[----:B0-----:R-:W5:Y:S01]  /*37a80*/  LDL.LU R27, [R1+0x1b58] ;  /* 0x001b5800011b7983 */ /* 0x001f620000300800 */
[----:B------:R-:W-:Y:S01]  /*37a90*/  @P2 FMUL R26, R26, 0.25 ;  /* 0x3e8000001a1a2820 */ /* 0x000fe20000400000 */
[----:B---3--:R-:W-:-:S03]  /*37aa0*/  @P2 FMUL R29, R29, 0.25 ;  /* 0x3e8000001d1d2820 */ /* 0x008fc60000400000 */
[----:B------:R-:W-:Y:S01]  /*37ab0*/  @!P3 FMUL R26, R26, 16777216 ;  /* 0x4b8000001a1ab820 */ /* 0x000fe20000400000 */
[----:B------:R-:W-:Y:S01]  /*37ac0*/  @!P3 FMUL R29, R29, 16777216 ;  /* 0x4b8000001d1db820 */ /* 0x000fe20000400000 */
[----:B----4-:R-:W-:Y:S01]  /*37ad0*/  @P2 FMUL R17, R17, 0.25 ;  /* 0x3e80000011112820 */ /* 0x010fe20000400000 */
[----:B------:R-:W-:Y:S01]  /*37ae0*/  @P2 FMUL R16, R16, 0.25 ;  /* 0x3e80000010102820 */ /* 0x000fe20000400000 */
[C---:B------:R-:W-:Y:S01]  /*37af0*/  FMUL R26, R28.reuse, R26 ;  /* 0x0000001a1c1a7220 */ /* 0x040fe20000400000 */
[----:B------:R-:W-:Y:S01]  /*37b00*/  @P2 FMUL R13, R13, 0.25 ;  /* 0x3e8000000d0d2820 */ /* 0x000fe20000400000 */
[----:B------:R-:W-:Y:S01]  /*37b10*/  FMUL R29, R28, R29 ;  /* 0x0000001d1c1d7220 */ /* 0x000fe20000400000 */
[----:B------:R-:W-:Y:S01]  /*37b20*/  @P2 FMUL R12, R12, 0.25 ;  /* 0x3e8000000c0c2820 */ /* 0x000fe20000400000 */
[----:B------:R-:W-:Y:S01]  /*37b30*/  @P2 FMUL R9, R9, 0.25 ;  /* 0x3e80000009092820 */ /* 0x000fe20000400000 */
[----:B------:R-:W-:Y:S01]  /*37b40*/  @!P3 FMUL R17, R17, 16777216 ;  /* 0x4b8000001111b820 */ /* 0x000fe20000400000 */
[----:B------:R-:W-:Y:S01]  /*37b50*/  @P2 FMUL R8, R8, 0.25 ;  /* 0x3e80000008082820 */ /* 0x000fe20000400000 */
[----:B------:R-:W-:Y:S01]  /*37b60*/  @!P3 FMUL R16, R16, 16777216 ;  /* 0x4b8000001010b820 */ /* 0x000fe20000400000 */
[----:B------:R-:W-:Y:S01]  /*37b70*/  @P2 FMUL R5, R5, 0.25 ;  /* 0x3e80000005052820 */ /* 0x000fe20000400000 */
[----:B------:R-:W-:Y:S01]  /*37b80*/  @!P3 FMUL R13, R13, 16777216 ;  /* 0x4b8000000d0db820 */ /* 0x000fe20000400000 */
        /* <DEDUP_REMOVED lines=9> */
[----:B------:R-:W-:-:S02]  /*37c20*/  @P2 FMUL R22, R22, 0.25 ;  /* 0x3e80000016162820 */ /* 0x000fc40000400000 */
[----:B------:R-:W-:Y:S01]  /*37c30*/  @!P3 FMUL R21, R21, 16777216 ;  /* 0x4b8000001515b820 */ /* 0x000fe20000400000 */
[----:B------:R-:W-:Y:S01]  /*37c40*/  @P2 FMUL R23, R23, 0.25 ;  /* 0x3e80000017172820 */ /* 0x000fe20000400000 */
[----:B------:R-:W-:Y:S01]  /*37c50*/  @!P3 FMUL R22, R22, 16777216 ;  /* 0x4b8000001616b820 */ /* 0x000fe20000400000 */
[----:B------:R-:W-:Y:S02]  /*37c60*/  @P2 FMUL R24, R24, 0.25 ;  /* 0x3e80000018182820 */ /* 0x000fe40000400000 */
[----:B------:R-:W-:Y:S01]  /*37c70*/  @!P3 FMUL R23, R23, 16777216 ;  /* 0x4b8000001717b820 */ /* 0x000fe20000400000 */
[----:B------:R-:W-:Y:S01]  /*37c80*/  @P2 FMUL R25, R25, 0.25 ;  /* 0x3e80000019192820 */ /* 0x000fe20000400000 */
[----:B------:R-:W-:Y:S01]  /*37c90*/  @!P3 FMUL R24, R24, 16777216 ;  /* 0x4b8000001818b820 */ /* 0x000fe20000400000 */
        /* <DEDUP_REMOVED lines=8> */
[----:B------:R-:W-:Y:S01]  /*37d20*/  FMUL R2, R28, R2 ;  /* 0x000000021c027220 */ /* 0x000fe20000400000 */
[----:B------:R-:W-:Y:S01]  /*37d30*/  @P2 FMUL R10, R10, 0.25 ;  /* 0x3e8000000a0a2820 */ /* 0x000fe20000400000 */
[----:B------:R-:W-:Y:S01]  /*37d40*/  @P2 FMUL R11, R11, 0.25 ;  /* 0x3e8000000b0b2820 */ /* 0x000fe20000400000 */
[----:B------:R-:W-:Y:S01]  /*37d50*/  @!P3 FMUL R7, R7, 16777216 ;  /* 0x4b8000000707b820 */ /* 0x000fe20000400000 */
[----:B------:R-:W-:Y:S01]  /*37d60*/  @P2 FMUL R14, R14, 0.25 ;  /* 0x3e8000000e0e2820 */ /* 0x000fe20000400000 */
[----:B------:R-:W-:Y:S01]  /*37d70*/  @!P3 FMUL R10, R10, 16777216 ;  /* 0x4b8000000a0ab820 */ /* 0x000fe20000400000 */
[----:B------:R-:W-:Y:S01]  /*37d80*/  @!P3 FMUL R11, R11, 16777216 ;  /* 0x4b8000000b0bb820 */ /* 0x000fe20000400000 */
[----:B------:R-:W-:Y:S01]  /*37d90*/  @P2 FMUL R15, R15, 0.25 ;  /* 0x3e8000000f0f2820 */ /* 0x000fe20000400000 */
[----:B------:R-:W-:Y:S01]  /*37da0*/  @P2 FMUL R18, R18, 0.25 ;  /* 0x3e80000012122820 */ /* 0x000fe20000400000 */
[----:B------:R-:W-:Y:S01]  /*37db0*/  @!P3 FMUL R14, R14, 16777216 ;  /* 0x4b8000000e0eb820 */ /* 0x000fe20000400000 */
[----:B------:R-:W-:Y:S01]  /*37dc0*/  @P2 FMUL R19, R19, 0.25 ;  /* 0x3e80000013132820 */ /* 0x000fe20000400000 */
[----:B------:R-:W-:Y:S01]  /*37dd0*/  @!P3 FMUL R15, R15, 16777216 ;  /* 0x4b8000000f0fb820 */ /* 0x000fe20000400000 */
[----:B------:R-:W-:-:S02]  /*37de0*/  @!P3 FMUL R18, R18, 16777216 ;  /* 0x4b8000001212b820 */ /* 0x000fc40000400000 */
[----:B------:R-:W-:Y:S01]  /*37df0*/  @!P3 FMUL R19, R19, 16777216 ;  /* 0x4b8000001313b820 */ /* 0x000fe20000400000 */
[----:B-----5:R-:W-:-:S05]  /*37e00*/  FMUL R27, R28, R27 ;  /* 0x0000001b1c1b7220 */ /* 0x020fca0000400000 */
[----:B------:R0:W-:Y:S04]  /*37e10*/  STL [R1+0x21c], R27 ;  /* 0x00021c1b01007387 */ /* 0x0001e80000100800 */
[----:B0-----:R-:W3:Y:S04]  /*37e20*/  LDL.LU R27, [R1+0x1b54] ;  /* 0x001b5400011b7983 */ /* 0x001ee80000300800 */
[----:B------:R0:W-:Y:S04]  /*37e30*/  STL [R1+0x210], R26 ;  /* 0x0002101a01007387 */ /* 0x0001e80000100800 */
[----:B0-----:R-:W4:Y:S04]  /*37e40*/  LDL.LU R26, [R1+0x1b50] ;  /* 0x001b5000011a7983 */ /* 0x001f280000300800 */
[----:B------:R0:W-:Y:S02]  /*37e50*/  STL [R1+0x208], R29 ;  /* 0x0002081d01007387 */ /* 0x0001e40000100800 */
[C---:B0-----:R-:W-:Y:S01]  /*37e60*/  FMUL R29, R28.reuse, R17 ;  /* 0x000000111c1d7220 */ /* 0x041fe20000400000 */
[C---:B------:R-:W-:Y:S01]  /*37e70*/  FMUL R17, R28.reuse, R16 ;  /* 0x000000101c117220 */ /* 0x040fe20000400000 */
[C---:B------:R-:W-:Y:S01]  /*37e80*/  FMUL R16, R28.reuse, R13 ;  /* 0x0000000d1c107220 */ /* 0x040fe20000400000 */
[C---:B------:R-:W-:Y:S01]  /*37e90*/  FMUL R13, R28.reuse, R12 ;  /* 0x0000000c1c0d7220 */ /* 0x040fe20000400000 */
[C---:B------:R-:W-:Y:S01]  /*37ea0*/  FMUL R12, R28.reuse, R9 ;  /* 0x000000091c0c7220 */ /* 0x040fe20000400000 */
[----:B------:R-:W-:Y:S01]  /*37eb0*/  STL [R1+0x204], R29 ;  /* 0x0002041d01007387 */ /* 0x000fe20000100800 */
[C---:B------:R-:W-:Y:S01]  /*37ec0*/  FMUL R9, R28.reuse, R8 ;  /* 0x000000081c097220 */ /* 0x040fe20000400000 */
[----:B------:R-:W-:-:S02]  /*37ed0*/  FMUL R8, R28, R5 ;  /* 0x000000051c087220 */ /* 0x000fc40000400000 */
[----:B------:R-:W-:Y:S01]  /*37ee0*/  STL [R1+0x200], R17 ;  /* 0x0002001101007387 */ /* 0x000fe20000100800 */
[----:B------:R-:W-:-:S03]  /*37ef0*/  FMUL R5, R28, R4 ;  /* 0x000000041c057220 */ /* 0x000fc60000400000 */
[----:B------:R-:W-:Y:S01]  /*37f00*/  STL [R1+0x1f4], R16 ;  /* 0x0001f41001007387 */ /* 0x000fe20000100800 */
[----:B------:R-:W-:-:S03]  /*37f10*/  FMUL R4, R28, R20 ;  /* 0x000000141c047220 */ /* 0x000fc60000400000 */
[----:B------:R-:W-:Y:S04]  /*37f20*/  STL [R1+0x1f0], R13 ;  /* 0x0001f00d01007387 */ /* 0x000fe80000100800 */
[----:B------:R-:W-:Y:S04]  /*37f30*/  STL [R1+0x1e4], R12 ;  /* 0x0001e40c01007387 */ /* 0x000fe80000100800 */
[----:B------:R-:W-:Y:S04]  /*37f40*/  STL [R1+0x1e0], R9 ;  /* 0x0001e00901007387 */ /* 0x000fe80000100800 */
[----:B------:R-:W-:Y:S04]  /*37f50*/  STL [R1+0x1dc], R8 ;  /* 0x0001dc0801007387 */ /* 0x000fe80000100800 */
[----:B------:R-:W5:Y:S04]  /*37f60*/  LDL.LU R20, [R1+0x1b4c] ;  /* 0x001b4c0001147983 */ /* 0x000f680000300800 */
[----:B------:R0:W-:Y:S02]  /*37f70*/  STL [R1+0x1d8], R5 ;  /* 0x0001d80501007387 */ /* 0x0001e40000100800 */
[----:B0-----:R-:W-:-:S02]  /*37f80*/  FMUL R5, R28, R21 ;  /* 0x000000151c057220 */ /* 0x001fc40000400000 */
[----:B------:R-:W5:Y:S04]  /*37f90*/  LDL.LU R21, [R1+0x1b48] ;  /* 0x001b480001157983 */ /* 0x000f680000300800 */
[----:B------:R0:W-:Y:S02]  /*37fa0*/  STL [R1+0x1d4], R4 ;  /* 0x0001d40401007387 */ /* 0x0001e40000100800 */
[C---:B0-----:R-:W-:Y:S02]  /*37fb0*/  FMUL R4, R28.reuse, R22 ;  /* 0x000000161c047220 */ /* 0x041fe40000400000 */
        /* <DEDUP_REMOVED lines=10> */
[----:B------:R0:W-:Y:S04]  /*38060*/  STL [R1+0x1b0], R4 ;  /* 0x0001b00401007387 */ /* 0x0001e80000100800 */
[----:B------:R-:W-:Y:S04]  /*38070*/  STL [R1+0x1ac], R5 ;  /* 0x0001ac0501007387 */ /* 0x000fe80000100800 */
[----:B------:R1:W-:Y:S01]  /*38080*/  STL [R1+0x1a8], R2 ;  /* 0x0001a80201007387 */ /* 0x0003e20000100800 */
[C---:B0-----:R-:W-:Y:S01]  /*38090*/  FMUL R4, R28.reuse, R3 ;  /* 0x000000031c047220 */ /* 0x041fe20000400000 */
[----:B------:R-:W-:-:S04]  /*380a0*/  FMUL R3, R28, R6 ;  /* 0x000000061c037220 */ /* 0x000fc80000400000 */
[----:B------:R0:W-:Y:S01]  /*380b0*/  STL [R1+0x1a4], R4 ;  /* 0x0001a40401007387 */ /* 0x0001e20000100800 */
[----:B-1----:R-:W-:-:S03]  /*380c0*/  FMUL R2, R28, R7 ;  /* 0x000000071c027220 */ /* 0x002fc60000400000 */
[----:B------:R1:W-:Y:S04]  /*380d0*/  STL [R1+0x1a0], R3 ;  /* 0x0001a00301007387 */ /* 0x0003e80000100800 */
[----:B------:R2:W-:Y:S01]  /*380e0*/  STL [R1+0x19c], R2 ;  /* 0x00019c0201007387 */ /* 0x0005e20000100800 */
[C---:B0-----:R-:W-:Y:S01]  /*380f0*/  FMUL R4, R28.reuse, R10 ;  /* 0x0000000a1c047220 */ /* 0x041fe20000400000 */
[----:B-1----:R-:W-:-:S04]  /*38100*/  FMUL R3, R28, R11 ;  /* 0x0000000b1c037220 */ /* 0x002fc80000400000 */
[----:B------:R0:W-:Y:S01]  /*38110*/  STL [R1+0xb0], R4 ;  /* 0x0000b00401007387 */ /* 0x0001e20000100800 */
[----:B--2---:R-:W-:-:S03]  /*38120*/  FMUL R2, R28, R14 ;  /* 0x0000000e1c027220 */ /* 0x004fc60000400000 */
[----:B------:R1:W-:Y:S01]  /*38130*/  STL [R1+0xac], R3 ;  /* 0x0000ac0301007387 */ /* 0x0003e20000100800 */
[----:B------:R-:W-:-:S03]  /*38140*/  IMAD.MOV.U32 R8, RZ, RZ, R0 ;  /* 0x000000ffff087224 */ /* 0x000fc600078e0000 */
[----:B------:R2:W-:Y:S01]  /*38150*/  STL [R1+0xa8], R2 ;  /* 0x0000a80201007387 */ /* 0x0005e20000100800 */
[C---:B0-----:R-:W-:Y:S01]  /*38160*/  FMUL R4, R28.reuse, R15 ;  /* 0x0000000f1c047220 */ /* 0x041fe20000400000 */
[----:B-1----:R-:W-:-:S04]  /*38170*/  FMUL R3, R28, R18 ;  /* 0x000000121c037220 */ /* 0x002fc80000400000 */
[----:B------:R-:W-:Y:S01]  /*38180*/  STL [R1+0xa4], R4 ;  /* 0x0000a40401007387 */ /* 0x000fe20000100800 */
[----:B--2---:R-:W-:-:S03]  /*38190*/  FMUL R2, R28, R19 ;  /* 0x000000131c027220 */ /* 0x004fc60000400000 */
[----:B------:R-:W-:Y:S04]  /*381a0*/  STL [R1+0xa0], R3 ;  /* 0x0000a00301007387 */ /* 0x000fe80000100800 */
[----:B------:R0:W-:Y:S04]  /*381b0*/  STL [R1+0x1b10], R8 ;  /* 0x001b100801007387 */ /* 0x0001e80000100800 */
[----:B------:R-:W-:Y:S04]  /*381c0*/  STL [R1+0x9c], R2 ;  /* 0x00009c0201007387 */ /* 0x000fe80000100800 */
[----:B0-----:R-:W2:Y:S04]  /*381d0*/  LDL.LU R8, [R1+0xd0] ;  /* 0x0000d00001087983 */ /* 0x001ea80000300800 */
[----:B--2---:R0:W-:Y:S04]  /*381e0*/  STL [R1+0x1b28], R8 ;  /* 0x001b280801007387 */ /* 0x0041e80000100800 */
[----:B0-----:R-:W2:Y:S04]  /*381f0*/  LDL R8, [R1+0xc4] ;  /* 0x0000c40001087983 */ /* 0x001ea80000100800 */
[----:B--2---:R0:W-:Y:S04]  /*38200*/  STL [R1+0x1b2c], R8 ;  /* 0x001b2c0801007387 */ /* 0x0041e80000100800 */
[----:B0-----:R-:W2:Y:S04]  /*38210*/  LDL R8, [R1+0xbc] ;  /* 0x0000bc0001087983 */ /* 0x001ea80000100800 */
[----:B--2---:R0:W-:Y:S04]  /*38220*/  STL [R1+0x1b30], R8 ;  /* 0x001b300801007387 */ /* 0x0041e80000100800 */
[----:B0-----:R-:W2:Y:S04]  /*38230*/  LDL R8, [R1+0xb8] ;  /* 0x0000b80001087983 */ /* 0x001ea80000100800 */
[----:B--2---:R0:W-:Y:S04]  /*38240*/  STL [R1+0x1b34], R8 ;  /* 0x001b340801007387 */ /* 0x0041e80000100800 */
[----:B0-----:R-:W2:Y:S04]  /*38250*/  LDL R8, [R1+0xb4] ;  /* 0x0000b40001087983 */ /* 0x001ea80000100800 */
        /* <DEDUP_REMOVED lines=17> */
[----:B----4-:R-:W-:-:S03]  /*38370*/  FSETP.GT.AND P2, PT, |R26|, 8.50705917302346158658e+37, PT ;  /* 0x7e8000001a00780b */ /* 0x010fc60003f44200 */
[----:B------:R-:W4:Y:S04]  /*38380*/  LDL.LU R5, [R1+0x158] ;  /* 0x0001580001057983 */ /* 0x000f280000300800 */
[----:B------:R-:W4:Y:S04]  /*38390*/  LDL.LU R4, [R1+0x160] ;  /* 0x0001600001047983 */ /* 0x000f280000300800 */
[----:B------:R-:W4:Y:S04]  /*383a0*/  LDL.LU R0, [R1+0x168] ;  /* 0x0001680001007983 */ /* 0x000f280000300800 */
[----:B------:R0:W-:Y:S04]  /*383b0*/  STL [R1+0x1b14], R26 ;  /* 0x001b141a01007387 */ /* 0x0001e80000100800 */
[----:B0-----:R-:W3:Y:S01]  /*383c0*/  LDL.LU R26, [R1+0xcc] ;  /* 0x0000cc00011a7983 */ /* 0x001ee20000300800 */
[----:B--2---:R-:W-:-:S05]  /*383d0*/  @P1 FMUL R8, R8, 0.25 ;  /* 0x3e80000008081820 */ /* 0x004fca0000400000 */
[----:B------:R0:W-:Y:S04]  /*383e0*/  @P1 STL [R1+0xb4], R8 ;  /* 0x0000b40801001387 */ /* 0x0001e80000100800 */
[----:B0-----:R-:W2:Y:S02]  /*383f0*/  LDL.LU R8, [R1+0x1b34] ;  /* 0x001b340001087983 */ /* 0x001ea40000300800 */
[----:B--2---:R-:W-:-:S05]  /*38400*/  @P1 FMUL R8, R8, 0.25 ;  /* 0x3e80000008081820 */ /* 0x004fca0000400000 */
[----:B------:R0:W-:Y:S04]  /*38410*/  @P1 STL [R1+0xb8], R8 ;  /* 0x0000b80801001387 */ /* 0x0001e80000100800 */
[----:B0-----:R-:W2:Y:S02]  /*38420*/  LDL.LU R8, [R1+0x1b30] ;  /* 0x001b300001087983 */ /* 0x001ea40000300800 */
[----:B--2---:R-:W-:-:S05]  /*38430*/  @P1 FMUL R8, R8, 0.25 ;  /* 0x3e80000008081820 */ /* 0x004fca0000400000 */
[----:B------:R0:W-:Y:S04]  /*38440*/  @P1 STL [R1+0xbc], R8 ;  /* 0x0000bc0801001387 */ /* 0x0001e80000100800 */
[----:B0-----:R-:W2:Y:S01]  /*38450*/  LDL.LU R8, [R1+0x1b2c] ;  /* 0x001b2c0001087983 */ /* 0x001ea20000300800 */
[----:B---3--:R-:W-:Y:S01]  /*38460*/  @P1 FMUL R26, R26, 0.25 ;  /* 0x3e8000001a1a1820 */ /* 0x008fe20000400000 */
[----:B--2---:R-:W-:-:S05]  /*38470*/  @P1 FMUL R8, R8, 0.25 ;  /* 0x3e80000008081820 */ /* 0x004fca0000400000 */
[----:B------:R0:W-:Y:S04]  /*38480*/  @P1 STL [R1+0xc4], R8 ;  /* 0x0000c40801001387 */ /* 0x0001e80000100800 */
[----:B0-----:R-:W2:Y:S04]  /*38490*/  LDL.LU R8, [R1+0x1b28] ;  /* 0x001b280001087983 */ /* 0x001ea80000300800 */
[----:B------:R0:W-:Y:S04]  /*384a0*/  STL [R1+0x1b18], R26 ;  /* 0x001b181a01007387 */ /* 0x0001e80000100800 */
[----:B0-----:R-:W3:Y:S04]  /*384b0*/  LDL R26, [R1+0xc4] ;  /* 0x0000c400011a7983 */ /* 0x001ee80000100800 */
[----:B---3--:R0:W-:Y:S04]  /*384c0*/  STL [R1+0x1b1c], R26 ;  /* 0x001b1c1a01007387 */ /* 0x0081e80000100800 */
[----:B0-----:R-:W3:Y:S04]  /*384d0*/  LDL R26, [R1+0xbc] ;  /* 0x0000bc00011a7983 */ /* 0x001ee80000100800 */
[----:B---3--:R0:W-:Y:S04]  /*384e0*/  STL [R1+0x1b20], R26 ;  /* 0x001b201a01007387 */ /* 0x0081e80000100800 */
[----:B0-----:R-:W3:Y:S01]  /*384f0*/  LDL R26, [R1+0xb8] ;  /* 0x0000b800011a7983 */ /* 0x001ee20000100800 */
[----:B------:R-:W-:-:S03]  /*38500*/  FSETP.GEU.AND P3, PT, |R27|, 1.175494350822287508e-38, PT ;  /* 0x008000001b00780b */ /* 0x000fc60003f6e200 */
[----:B---3--:R0:W-:Y:S04]  /*38510*/  STL [R1+0x1b24], R26 ;  /* 0x001b241a01007387 */ /* 0x0081e80000100800 */
[----:B0-----:R-:W3:Y:S06]  /*38520*/  LDL R26, [R1+0xb4] ;  /* 0x0000b400011a7983 */ /* 0x001eec0000100800 */
[----:B---3--:R-:W-:-:S05]  /*38530*/  @!P3 FMUL R26, R26, 16777216 ;  /* 0x4b8000001a1ab820 */ /* 0x008fca0000400000 */
[----:B------:R0:W-:Y:S04]  /*38540*/  @!P3 STL [R1+0xb4], R26 ;  /* 0x0000b41a0100b387 */ /* 0x0001e80000100800 */
[----:B0-----:R-:W3:Y:S02]  /*38550*/  LDL.LU R26, [R1+0x1b24] ;  /* 0x001b2400011a7983 */ /* 0x001ee40000300800 */
[----:B---3--:R-:W-:-:S05]  /*38560*/  @!P3 FMUL R26, R26, 16777216 ;  /* 0x4b8000001a1ab820 */ /* 0x008fca0000400000 */
[----:B------:R0:W-:Y:S04]  /*38570*/  @!P3 STL [R1+0xb8], R26 ;  /* 0x0000b81a0100b387 */ /* 0x0001e80000100800 */
[----:B0-----:R-:W3:Y:S01]  /*38580*/  LDL.LU R26, [R1+0x1b20] ;  /* 0x001b2000011a7983 */ /* 0x001ee20000300800 */
[----:B------:R-:W-:-:S04]  /*38590*/  @P1 FMUL R27, R27, 0.25 ;  /* 0x3e8000001b1b1820 */ /* 0x000fc80000400000 */
[----:B------:R-:W-:Y:S01]  /*385a0*/  @!P3 FMUL R27, R27, 16777216 ;  /* 0x4b8000001b1bb820 */ /* 0x000fe20000400000 */
[----:B---3--:R-:W-:-:S05]  /*385b0*/  @!P3 FMUL R26, R26, 16777216 ;  /* 0x4b8000001a1ab820 */ /* 0x008fca0000400000 */
[----:B------:R0:W-:Y:S04]  /*385c0*/  @!P3 STL [R1+0xbc], R26 ;  /* 0x0000bc1a0100b387 */ /* 0x0001e80000100800 */
[----:B0-----:R-:W3:Y:S01]  /*385d0*/  LDL.LU R26, [R1+0x1b1c] ;  /* 0x001b1c00011a7983 */ /* 0x001ee20000300800 */
[----:B------:R-:W0:Y:S01]  /*385e0*/  MUFU.RCP R27, R27 ;  /* 0x0000001b001b7308 */ /* 0x000e220000001000 */
[----:B-----5:R-:W-:Y:S01]  /*385f0*/  @P1 FMUL R20, R20, 0.25 ;  /* 0x3e80000014141820 */ /* 0x020fe20000400000 */
[----:B------:R-:W-:Y:S01]  /*38600*/  @P1 FMUL R21, R21, 0.25 ;  /* 0x3e80000015151820 */ /* 0x000fe20000400000 */
[----:B------:R-:W-:Y:S02]  /*38610*/  @P1 FMUL R22, R22, 0.25 ;  /* 0x3e80000016161820 */ /* 0x000fe40000400000 */
[----:B------:R-:W-:Y:S01]  /*38620*/  @!P3 FMUL R20, R20, 16777216 ;  /* 0x4b8000001414b820 */ /* 0x000fe20000400000 */
[----:B------:R-:W-:Y:S01]  /*38630*/  @P1 FMUL R23, R23, 0.25 ;  /* 0x3e80000017171820 */ /* 0x000fe20000400000 */
[----:B------:R-:W-:Y:S01]  /*38640*/  @!P3 FMUL R21, R21, 16777216 ;  /* 0x4b8000001515b820 */ /* 0x000fe20000400000 */
[----:B------:R-:W-:-:S02]  /*38650*/  @!P3 FMUL R22, R22, 16777216 ;  /* 0x4b8000001616b820 */ /* 0x000fc40000400000 */
[----:B------:R-:W-:Y:S01]  /*38660*/  @!P3 FMUL R23, R23, 16777216 ;  /* 0x4b8000001717b820 */ /* 0x000fe20000400000 */
[C---:B0-----:R-:W-:Y:S01]  /*38670*/  FMUL R20, R27.reuse, R20 ;  /* 0x000000141b147220 */ /* 0x041fe20000400000 */
[C---:B------:R-:W-:Y:S01]  /*38680*/  FMUL R21, R27.reuse, R21 ;  /* 0x000000151b157220 */ /* 0x040fe20000400000 */
[C---:B------:R-:W-:Y:S01]  /*38690*/  FMUL R22, R27.reuse, R22 ;  /* 0x000000161b167220 */ /* 0x040fe20000400000 */
[----:B------:R-:W-:Y:S01]  /*386a0*/  FMUL R23, R27, R23 ;  /* 0x000000171b177220 */ /* 0x000fe20000400000 */
[----:B---3--:R-:W-:-:S05]  /*386b0*/  @!P3 FMUL R26, R26, 16777216 ;  /* 0x4b8000001a1ab820 */ /* 0x008fca0000400000 */
[----:B------:R0:W-:Y:S04]  /*386c0*/  @!P3 STL [R1+0xc4], R26 ;  /* 0x0000c41a0100b387 */ /* 0x0001e80000100800 */
[----:B0-----:R-:W3:Y:S04]  /*386d0*/  LDL.LU R26, [R1+0x1b18] ;  /* 0x001b1800011a7983 */ /* 0x001ee80000300800 */
[----:B------:R0:W-:Y:S04]  /*386e0*/  STL [R1+0x98], R20 ;  /* 0x0000981401007387 */ /* 0x0001e80000100800 */
[----:B0-----:R-:W5:Y:S04]  /*386f0*/  LDL.LU R20, [R1+0xc4] ;  /* 0x0000c40001147983 */ /* 0x001f680000300800 */
[----:B------:R0:W-:Y:S04]  /*38700*/  STL [R1+0x94], R21 ;  /* 0x0000941501007387 */ /* 0x0001e80000100800 */
[----:B0-----:R-:W4:Y:S04]  /*38710*/  LDL.LU R21, [R1+0xbc] ;  /* 0x0000bc0001157983 */ /* 0x001f280000300800 */
[----:B------:R0:W-:Y:S04]  /*38720*/  STL [R1+0x90], R22 ;  /* 0x0000901601007387 */ /* 0x0001e80000100800 */
[----:B0-----:R-:W5:Y:S04]  /*38730*/  LDL.LU R22, [R1+0xb8] ;  /* 0x0000b80001167983 */ /* 0x001f680000300800 */
[----:B------:R0:W-:Y:S04]  /*38740*/  STL [R1+0x8c], R23 ;  /* 0x00008c1701007387 */ /* 0x0001e80000100800 */
[----:B0-----:R-:W4:Y:S01]  /*38750*/  LDL.LU R23, [R1+0xb4] ;  /* 0x0000b40001177983 */ /* 0x001f220000300800 */
[----:B------:R-:W-:Y:S01]  /*38760*/  @P1 FMUL R24, R24, 0.25 ;  /* 0x3e80000018181820 */ /* 0x000fe20000400000 */
[----:B------:R-:W-:-:S03]  /*38770*/  @P1 FMUL R25, R25, 0.25 ;  /* 0x3e80000019191820 */ /* 0x000fc60000400000 */
[----:B------:R-:W-:Y:S01]  /*38780*/  @!P3 FMUL R24, R24, 16777216 ;  /* 0x4b8000001818b820 */ /* 0x000fe20000400000 */
[----:B------:R-:W-:-:S03]  /*38790*/  @!P3 FMUL R25, R25, 16777216 ;  /* 0x4b8000001919b820 */ /* 0x000fc60000400000 */
[C---:B------:R-:W-:Y:S01]  /*387a0*/  FMUL R24, R27.reuse, R24 ;  /* 0x000000181b187220 */ /* 0x040fe20000400000 */
[----:B------:R-:W-:Y:S01]  /*387b0*/  FMUL R25, R27, R25 ;  /* 0x000000191b197220 */ /* 0x000fe20000400000 */
[----:B--2---:R-:W-:-:S03]  /*387c0*/  @P1 FMUL R8, R8, 0.25 ;  /* 0x3e80000008081820 */ /* 0x004fc60000400000 */
[----:B------:R4:W-:Y:S01]  /*387d0*/  STL [R1+0x88], R24 ;  /* 0x0000881801007387 */ /* 0x0009e20000100800 */
[----:B------:R-:W-:Y:S01]  /*387e0*/  @P1 FMUL R28, R28, 0.25 ;  /* 0x3e8000001c1c1820 */ /* 0x000fe20000400000 */
[----:B------:R-:W-:Y:S02]  /*387f0*/  @!P3 FMUL R8, R8, 16777216 ;  /* 0x4b8000000808b820 */ /* 0x000fe40000400000 */
[----:B------:R-:W-:Y:S01]  /*38800*/  STL [R1+0x84], R25 ;  /* 0x0000841901007387 */ /* 0x000fe20000100800 */
[----:B------:R-:W-:Y:S01]  /*38810*/  @P1 FMUL R19, R19, 0.25 ;  /* 0x3e80000013131820 */ /* 0x000fe20000400000 */
[----:B------:R-:W-:Y:S01]  /*38820*/  @P1 FMUL R18, R18, 0.25 ;  /* 0x3e80000012121820 */ /* 0x000fe20000400000 */
[----:B------:R-:W-:Y:S01]  /*38830*/  @P1 FMUL R15, R15, 0.25 ;  /* 0x3e8000000f0f1820 */ /* 0x000fe20000400000 */
[----:B------:R-:W-:Y:S01]  /*38840*/  @P1 FMUL R14, R14, 0.25 ;  /* 0x3e8000000e0e1820 */ /* 0x000fe20000400000 */
[----:B------:R-:W-:Y:S01]  /*38850*/  @!P3 FMUL R28, R28, 16777216 ;  /* 0x4b8000001c1cb820 */ /* 0x000fe20000400000 */
        /* <DEDUP_REMOVED lines=10> */
[C---:B------:R-:W-:Y:S01]  /*38900*/  FMUL R19, R27.reuse, R19 ;  /* 0x000000131b137220 */ /* 0x040fe20000400000 */
[----:B------:R-:W-:Y:S01]  /*38910*/  @!P3 FMUL R10, R10, 16777216 ;  /* 0x4b8000000a0ab820 */ /* 0x000fe20000400000 */
[----:B------:R-:W-:Y:S01]  /*38920*/  FMUL R18, R27, R18 ;  /* 0x000000121b127220 */ /* 0x000fe20000400000 */
[----:B------:R-:W-:Y:S01]  /*38930*/  @!P3 FMUL R7, R7, 16777216 ;  /* 0x4b8000000707b820 */ /* 0x000fe20000400000 */
[C---:B------:R-:W-:Y:S01]  /*38940*/  FMUL R15, R27.reuse, R15 ;  /* 0x0000000f1b0f7220 */ /* 0x040fe20000400000 */
[----:B------:R-:W-:Y:S01]  /*38950*/  @!P3 FMUL R6, R6, 16777216 ;  /* 0x4b8000000606b820 */ /* 0x000fe20000400000 */
[----:B------:R-:W-:Y:S01]  /*38960*/  FMUL R14, R27, R14 ;  /* 0x0000000e1b0e7220 */ /* 0x000fe20000400000 */
[----:B------:R-:W-:Y:S01]  /*38970*/  @P1 FMUL R2, R2, 0.25 ;  /* 0x3e80000002021820 */ /* 0x000fe20000400000 */
[----:B------:R-:W-:Y:S01]  /*38980*/  @!P3 FMUL R3, R3, 16777216 ;  /* 0x4b8000000303b820 */ /* 0x000fe20000400000 */
[----:B------:R-:W-:Y:S01]  /*38990*/  FMUL R11, R27, R11 ;  /* 0x0000000b1b0b7220 */ /* 0x000fe20000400000 */
[----:B------:R-:W-:Y:S01]  /*389a0*/  @P1 FMUL R29, R29, 0.25 ;  /* 0x3e8000001d1d1820 */ /* 0x000fe20000400000 */
[----:B------:R-:W-:Y:S01]  /*389b0*/  FMUL R10, R27, R10 ;  /* 0x0000000a1b0a7220 */ /* 0x000fe20000400000 */
[----:B------:R-:W-:Y:S01]  /*389c0*/  @P1 FMUL R17, R17, 0.25 ;  /* 0x3e80000011111820 */ /* 0x000fe20000400000 */
[C---:B------:R-:W-:Y:S01]  /*389d0*/  FMUL R7, R27.reuse, R7 ;  /* 0x000000071b077220 */ /* 0x040fe20000400000 */
[C---:B------:R-:W-:Y:S01]  /*389e0*/  FMUL R6, R27.reuse, R6 ;  /* 0x000000061b067220 */ /* 0x040fe20000400000 */
[----:B------:R-:W-:Y:S01]  /*389f0*/  @!P3 FMUL R2, R2, 16777216 ;  /* 0x4b8000000202b820 */ /* 0x000fe20000400000 */
[----:B------:R-:W-:Y:S01]  /*38a00*/  FMUL R3, R27, R3 ;  /* 0x000000031b037220 */ /* 0x000fe20000400000 */
[----:B------:R-:W-:Y:S01]  /*38a10*/  @!P3 FMUL R29, R29, 16777216 ;  /* 0x4b8000001d1db820 */ /* 0x000fe20000400000 */
[----:B------:R-:W-:Y:S01]  /*38a20*/  @P1 FMUL R16, R16, 0.25 ;  /* 0x3e80000010101820 */ /* 0x000fe20000400000 */
[----:B------:R-:W-:Y:S01]  /*38a30*/  @!P3 FMUL R17, R17, 16777216 ;  /* 0x4b8000001111b820 */ /* 0x000fe20000400000 */
[----:B------:R-:W-:Y:S01]  /*38a40*/  @P1 FMUL R13, R13, 0.25 ;  /* 0x3e8000000d0d1820 */ /* 0x000fe20000400000 */
[----:B------:R-:W-:Y:S01]  /*38a50*/  @P1 FMUL R12, R12, 0.25 ;  /* 0x3e8000000c0c1820 */ /* 0x000fe20000400000 */
[----:B------:R-:W-:Y:S01]  /*38a60*/  FMUL R2, R27, R2 ;  /* 0x000000021b027220 */ /* 0x000fe20000400000 */
[----:B------:R-:W-:Y:S01]  /*38a70*/  @!P3 FMUL R16, R16, 16777216 ;  /* 0x4b8000001010b820 */ /* 0x000fe20000400000 */
[----:B------:R-:W-:Y:S01]  /*38a80*/  @!P3 FMUL R13, R13, 16777216 ;  /* 0x4b8000000d0db820 */ /* 0x000fe20000400000 */
[----:B------:R-:W-:Y:S01]  /*38a90*/  @!P3 FMUL R12, R12, 16777216 ;  /* 0x4b8000000c0cb820 */ /* 0x000fe20000400000 */
[----:B---3--:R-:W-:Y:S01]  /*38aa0*/  @!P3 FMUL R26, R26, 16777216 ;  /* 0x4b8000001a1ab820 */ /* 0x008fe20000400000 */
[C---:B----4-:R-:W-:Y:S01]  /*38ab0*/  FMUL R24, R27.reuse, R23 ;  /* 0x000000171b187220 */ /* 0x050fe20000400000 */
[C---:B-----5:R-:W-:Y:S01]  /*38ac0*/  FMUL R23, R27.reuse, R22 ;  /* 0x000000161b177220 */ /* 0x060fe20000400000 */
[C---:B------:R-:W-:Y:S01]  /*38ad0*/  FMUL R22, R27.reuse, R21 ;  /* 0x000000151b167220 */ /* 0x040fe20000400000 */
[----:B------:R-:W-:-:S02]  /*38ae0*/  FMUL R21, R27, R20 ;  /* 0x000000141b157220 */ /* 0x000fc40000400000 */
[----:B------:R-:W-:Y:S01]  /*38af0*/  STL [R1+0x80], R24 ;  /* 0x0000801801007387 */ /* 0x000fe20000100800 */
[----:B------:R-:W-:-:S03]  /*38b00*/  FMUL R20, R27, R26 ;  /* 0x0000001a1b147220 */ /* 0x000fc60000400000 */
[----:B------:R-:W-:Y:S04]  /*38b10*/  STL [R1+0x7c], R23 ;  /* 0x00007c1701007387 */ /* 0x000fe80000100800 */
[----:B------:R-:W-:Y:S04]  /*38b20*/  STL [R1+0x74], R22 ;  /* 0x0000741601007387 */ /* 0x000fe80000100800 */
[----:B------:R-:W2:Y:S04]  /*38b30*/  LDL.LU R26, [R1+0x1b14] ;  /* 0x001b1400011a7983 */ /* 0x000ea80000300800 */
[----:B------:R0:W-:Y:S02]  /*38b40*/  STL [R1+0x70], R21 ;  /* 0x0000701501007387 */ /* 0x0001e40000100800 */
[----:B0-----:R-:W-:-:S02]  /*38b50*/  FMUL R21, R27, R8 ;  /* 0x000000081b157220 */ /* 0x001fc40000400000 */
[----:B------:R-:W3:Y:S04]  /*38b60*/  LDL.LU R8, [R1+0x1b10] ;  /* 0x001b100001087983 */ /* 0x000ee80000300800 */
[----:B------:R0:W-:Y:S04]  /*38b70*/  STL [R1+0x68], R20 ;  /* 0x0000681401007387 */ /* 0x0001e80000100800 */
[----:B------:R-:W-:Y:S01]  /*38b80*/  STL [R1+0x64], R21 ;  /* 0x0000641501007387 */ /* 0x000fe20000100800 */
[----:B0-----:R-:W-:-:S05]  /*38b90*/  FMUL R20, R27, R28 ;  /* 0x0000001c1b147220 */ /* 0x001fca0000400000 */
        /* <DEDUP_REMOVED lines=9> */
[----:B------:R1:W-:Y:S01]  /*38c30*/  STL [R1+0x30], R3 ;  /* 0x0000300301007387 */ /* 0x0003e20000100800 */
[----:B0-----:R-:W-:-:S03]  /*38c40*/  FMUL R6, R27, R29 ;  /* 0x0000001d1b067220 */ /* 0x001fc60000400000 */
[----:B------:R0:W-:Y:S01]  /*38c50*/  STL [R1+0x2c], R2 ;  /* 0x00002c0201007387 */ /* 0x0001e20000100800 */
[----:B-1----:R-:W-:-:S03]  /*38c60*/  FMUL R3, R27, R17 ;  /* 0x000000111b037220 */ /* 0x002fc60000400000 */
[----:B------:R1:W-:Y:S04]  /*38c70*/  STL [R1+0x28], R6 ;  /* 0x0000280601007387 */ /* 0x0003e80000100800 */
[----:B------:R4:W-:Y:S01]  /*38c80*/  STL [R1+0x24], R3 ;  /* 0x0000240301007387 */ /* 0x0009e20000100800 */
[C---:B0-----:R-:W-:Y:S01]  /*38c90*/  FMUL R2, R27.reuse, R16 ;  /* 0x000000101b027220 */ /* 0x041fe20000400000 */
[----:B-1----:R-:W-:-:S04]  /*38ca0*/  FMUL R6, R27, R13 ;  /* 0x0000000d1b067220 */ /* 0x002fc80000400000 */
[----:B------:R0:W-:Y:S01]  /*38cb0*/  STL [R1+0x20], R2 ;  /* 0x0000200201007387 */ /* 0x0001e20000100800 */
[----:B----4-:R-:W-:-:S03]  /*38cc0*/  FMUL R3, R27, R12 ;  /* 0x0000000c1b037220 */ /* 0x010fc60000400000 */
[----:B------:R-:W-:Y:S04]  /*38cd0*/  STL [R1+0x1c], R6 ;  /* 0x00001c0601007387 */ /* 0x000fe80000100800 */
[----:B------:R1:W-:Y:S04]  /*38ce0*/  STL [R1+0x18], R3 ;  /* 0x0000180301007387 */ /* 0x0003e80000100800 */
[----:B------:R-:W4:Y:S01]  /*38cf0*/  LDL.LU R25, [R1+0x184] ;  /* 0x0001840001197983 */ /* 0x000f220000300800 */
[----:B------:R-:W-:Y:S01]  /*38d00*/  @P1 FMUL R9, R9, 0.25 ;  /* 0x3e80000009091820 */ /* 0x000fe20000400000 */
[----:B------:R-:W-:Y:S01]  /*38d10*/  @P1 FMUL R5, R5, 0.25 ;  /* 0x3e80000005051820 */ /* 0x000fe20000400000 */
[----:B------:R-:W-:-:S02]  /*38d20*/  @P1 FMUL R4, R4, 0.25 ;  /* 0x3e80000004041820 */ /* 0x000fc40000400000 */
[----:B------:R-:W-:Y:S01]  /*38d30*/  @!P3 FMUL R9, R9, 16777216 ;  /* 0x4b8000000909b820 */ /* 0x000fe20000400000 */
[----:B------:R-:W-:Y:S01]  /*38d40*/  @!P3 FMUL R5, R5, 16777216 ;  /* 0x4b8000000505b820 */ /* 0x000fe20000400000 */
[----:B------:R-:W-:Y:S02]  /*38d50*/  @!P3 FMUL R4, R4, 16777216 ;  /* 0x4b8000000404b820 */ /* 0x000fe40000400000 */
[C---:B0-----:R-:W-:Y:S01]  /*38d60*/  FMUL R2, R27.reuse, R9 ;  /* 0x000000091b027220 */ /* 0x041fe20000400000 */
[----:B-1----:R-:W-:-:S04]  /*38d70*/  FMUL R3, R27, R5 ;  /* 0x000000051b037220 */ /* 0x002fc80000400000 */
[----:B------:R0:W-:Y:S02]  /*38d80*/  STL [R1+0x14], R2 ;  /* 0x0000140201007387 */ /* 0x0001e40000100800 */
[----:B0-----:R-:W-:Y:S01]  /*38d90*/  FMUL R2, R27, R4 ;  /* 0x000000041b027220 */ /* 0x001fe20000400000 */
[----:B------:R-:W-:-:S04]  /*38da0*/  @P1 FMUL R0, R0, 0.25 ;  /* 0x3e80000000001820 */ /* 0x000fc80000400000 */
[----:B------:R-:W-:-:S04]  /*38db0*/  @!P3 FMUL R0, R0, 16777216 ;  /* 0x4b8000000000b820 */ /* 0x000fc80000400000 */
[----:B------:R-:W-:Y:S01]  /*38dc0*/  FMUL R0, R27, R0 ;  /* 0x000000001b007220 */ /* 0x000fe20000400000 */
[----:B---3--:R-:W-:Y:S01]  /*38dd0*/  IMAD.MOV.U32 R29, RZ, RZ, R8 ;  /* 0x000000ffff1d7224 */ /* 0x008fe200078e0008 */
[----:B----4-:R0:W-:Y:S04]  /*38de0*/  STL [R1+0x1b0c], R25 ;  /* 0x001b0c1901007387 */ /* 0x0101e80000100800 */
[----:B0-----:R-:W3:Y:S04]  /*38df0*/  LDL R25, [R1+0xd4] ;  /* 0x0000d40001197983 */ /* 0x001ee80000100800 */
[----:B------:R0:W-:Y:S04]  /*38e00*/  STL [R1+0x10], R3 ;  /* 0x0000100301007387 */ /* 0x0001e80000100800 */
[----:B------:R-:W4:Y:S04]  /*38e10*/  LDL.LU R10, [R1+0xd8] ;  /* 0x0000d800010a7983 */ /* 0x000f280000300800 */
[----:B------:R1:W-:Y:S04]  /*38e20*/  STL [R1+0xc], R2 ;  /* 0x00000c0201007387 */ /* 0x0003e80000100800 */
        /* <DEDUP_REMOVED lines=19> */
[----:B-1----:R-:W5:Y:S04]  /*38f60*/  LDL.LU R2, [R1+0x178] ;  /* 0x0001780001027983 */ /* 0x002f680000300800 */
[----:B------:R-:W5:Y:S04]  /*38f70*/  LDL.LU R24, [R1+0x17c] ;  /* 0x00017c0001187983 */ /* 0x000f680000300800 */
[----:B------:R-:W5:Y:S04]  /*38f80*/  LDL.LU R7, [R1+0x180] ;  /* 0x0001800001077983 */ /* 0x000f680000300800 */
[----:B------:R-:W2:Y:S04]  /*38f90*/  LDL.LU R27, [R1+0x190] ;  /* 0x00019000011b7983 */ /* 0x000ea80000300800 */
[----:B--2---:R0:W-:Y:S04]  /*38fa0*/  STL [R1+0x1b04], R27 ;  /* 0x001b041b01007387 */ /* 0x0041e80000100800 */
[----:B------:R1:W-:Y:S04]  /*38fb0*/  STL [R1+0x8], R0 ;  /* 0x0000080001007387 */ /* 0x0003e80000100800 */
[----:B0-----:R-:W2:Y:S04]  /*38fc0*/  LDL R27, [R1+0xc8] ;  /* 0x0000c800011b7983 */ /* 0x001ea80000100800 */
[----:B------:R-:W5:Y:S01]  /*38fd0*/  LDL.LU R28, [R1+0x198] ;  /* 0x00019800011c7983 */ /* 0x000f620000300800 */
[----:B---3--:R-:W-:Y:S01]  /*38fe0*/  @P2 FMUL R25, R25, 0.25 ;  /* 0x3e80000019192820 */ /* 0x008fe20000400000 */
[----:B----4-:R-:W-:Y:S01]  /*38ff0*/  @P2 FMUL R10, R10, 0.25 ;  /* 0x3e8000000a0a2820 */ /* 0x010fe20000400000 */
[----:B--2---:R-:W-:Y:S01]  /*39000*/  @P2 FMUL R27, R27, 0.25 ;  /* 0x3e8000001b1b2820 */ /* 0x004fe20000400000 */
[----:B-----5:R0:W-:Y:S04]  /*39010*/  STL [R1+0x1b08], R28 ;  /* 0x001b081c01007387 */ /* 0x0201e80000100800 */
[----:B-1----:R-:W2:Y:S04]  /*39020*/  LDL.LU R0, [R1+0x194] ;  /* 0x0001940001007983 */ /* 0x002ea80000300800 */
[----:B0-----:R-:W3:Y:S04]  /*39030*/  LDL R28, [R1+0x18c] ;  /* 0x00018c00011c7983 */ /* 0x001ee80000100800 */
[----:B------:R0:W-:Y:S04]  /*39040*/  @P2 STL [R1+0xc8], R27 ;  /* 0x0000c81b01002387 */ /* 0x0001e80000100800 */
[----:B0-----:R-:W4:Y:S04]  /*39050*/  LDL R27, [R1+0x188] ;  /* 0x00018800011b7983 */ /* 0x001f280000100800 */
[----:B------:R0:W-:Y:S04]  /*39060*/  @P2 STL [R1+0xd4], R25 ;  /* 0x0000d41901002387 */ /* 0x0001e80000100800 */
[----:B0-----:R-:W5:Y:S04]  /*39070*/  LDL.LU R25, [R1+0x1b0c] ;  /* 0x001b0c0001197983 */ /* 0x001f680000300800 */
[----:B------:R0:W-:Y:S04]  /*39080*/  STL [R1+0x1afc], R10 ;  /* 0x001afc0a01007387 */ /* 0x0001e80000100800 */
[----:B0-----:R-:W2:Y:S01]  /*39090*/  LDL R10, [R1+0xd4] ;  /* 0x0000d400010a7983 */ /* 0x001ea20000100800 */
[----:B------:R-:W-:-:S03]  /*390a0*/  FSETP.GEU.AND P1, PT, |R26|, 1.175494350822287508e-38, PT ;  /* 0x008000001a00780b */ /* 0x000fc60003f2e200 */
[----:B--2---:R0:W-:Y:S04]  /*390b0*/  STL [R1+0x1b00], R10 ;  /* 0x001b000a01007387 */ /* 0x0041e80000100800 */
[----:B0-----:R-:W2:Y:S01]  /*390c0*/  LDL R10, [R1+0xc8] ;  /* 0x0000c800010a7983 */ /* 0x001ea20000100800 */
[----:B---3--:R-:W-:Y:S01]  /*390d0*/  @P2 FMUL R28, R28, 0.25 ;  /* 0x3e8000001c1c2820 */ /* 0x008fe20000400000 */
[----:B----4-:R-:W-:Y:S01]  /*390e0*/  @P2 FMUL R27, R27, 0.25 ;  /* 0x3e8000001b1b2820 */ /* 0x010fe20000400000 */
[----:B------:R-:W-:-:S03]  /*390f0*/  @P2 FMUL R0, R0, 0.25 ;  /* 0x3e80000000002820 */ /* 0x000fc60000400000 */
[----:B------:R0:W-:Y:S04]  /*39100*/  @P2 STL [R1+0x18c], R28 ;  /* 0x00018c1c01002387 */ /* 0x0001e80000100800 */
[----:B0-----:R-:W3:Y:S04]  /*39110*/  LDL.LU R28, [R1+0x1b08] ;  /* 0x001b0800011c7983 */ /* 0x001ee80000300800 */
[----:B------:R0:W-:Y:S04]  /*39120*/  @P2 STL [R1+0x188], R27 ;  /* 0x0001881b01002387 */ /* 0x0001e80000100800 */
[----:B0-----:R-:W4:Y:S04]  /*39130*/  LDL.LU R27, [R1+0x1b04] ;  /* 0x001b0400011b7983 */ /* 0x001f280000300800 */
[----:B------:R0:W-:Y:S04]  /*39140*/  STL [R1+0x1af8], R0 ;  /* 0x001af80001007387 */ /* 0x0001e80000100800 */
[----:B0-----:R-:W5:Y:S01]  /*39150*/  LDL R0, [R1+0x18c] ;  /* 0x00018c0001007983 */ /* 0x001f620000100800 */
[----:B--2---:R-:W-:-:S05]  /*39160*/  @!P1 FMUL R10, R10, 16777216 ;  /* 0x4b8000000a0a9820 */ /* 0x004fca0000400000 */
[----:B------:R0:W-:Y:S04]  /*39170*/  @!P1 STL [R1+0xc8], R10 ;  /* 0x0000c80a01009387 */ /* 0x0001e80000100800 */
[----:B0-----:R-:W2:Y:S02]  /*39180*/  LDL.LU R10, [R1+0x1b00] ;  /* 0x001b0000010a7983 */ /* 0x001ea40000300800 */
[----:B--2---:R-:W-:-:S05]  /*39190*/  @!P1 FMUL R10, R10, 16777216 ;  /* 0x4b8000000a0a9820 */ /* 0x004fca0000400000 */
[----:B------:R0:W-:Y:S04]  /*391a0*/  @!P1 STL [R1+0xd4], R10 ;  /* 0x0000d40a01009387 */ /* 0x0001e80000100800 */
[----:B0-----:R-:W2:Y:S02]  /*391b0*/  LDL.LU R10, [R1+0x1afc] ;  /* 0x001afc00010a7983 */ /* 0x001ea40000300800 */
[----:B--2---:R-:W-:-:S05]  /*391c0*/  @!P1 FMUL R10, R10, 16777216 ;  /* 0x4b8000000a0a9820 */ /* 0x004fca0000400000 */
[----:B------:R0:W-:Y:S04]  /*391d0*/  STL [R1+0x1aec], R10 ;  /* 0x001aec0a01007387 */ /* 0x0001e80000100800 */
[----:B0-----:R-:W2:Y:S01]  /*391e0*/  LDL.LU R10, [R1+0xd4] ;  /* 0x0000d400010a7983 */ /* 0x001ea20000300800 */
[----:B------:R-:W-:Y:S01]  /*391f0*/  @P2 FMUL R29, R29, 0.25 ;  /* 0x3e8000001d1d2820 */ /* 0x000fe20000400000 */
[----:B------:R-:W-:Y:S02]  /*39200*/  @P2 FMUL R26, R26, 0.25 ;  /* 0x3e8000001a1a2820 */ /* 0x000fe40000400000 */
[----:B--2---:R0:W-:Y:S04]  /*39210*/  STL [R1+0x1af0], R10 ;  /* 0x001af00a01007387 */ /* 0x0041e80000100800 */
[----:B0-----:R-:W2:Y:S01]  /*39220*/  LDL.LU R10, [R1+0xc8] ;  /* 0x0000c800010a7983 */ /* 0x001ea20000300800 */
[----:B------:R-:W-:Y:S01]  /*39230*/  @!P1 FMUL R29, R29, 16777216 ;  /* 0x4b8000001d1d9820 */ /* 0x000fe20000400000 */
[----:B------:R-:W-:Y:S01]  /*39240*/  @!P1 FMUL R26, R26, 16777216 ;  /* 0x4b8000001a1a9820 */ /* 0x000fe20000400000 */
[----:B-----5:R-:W-:Y:S01]  /*39250*/  @!P1 FMUL R0, R0, 16777216 ;  /* 0x4b80000000009820 */ /* 0x020fe20000400000 */
[----:B--2---:R0:W-:Y:S02]  /*39260*/  STL [R1+0x1af4], R10 ;  /* 0x001af40a01007387 */ /* 0x0041e40000100800 */
[----:B0-----:R-:W-:-:S02]  /*39270*/  IMAD.MOV.U32 R10, RZ, RZ, R29 ;  /* 0x000000ffff0a7224 */ /* 0x001fc400078e001d */
[----:B------:R0:W1:Y:S02]  /*39280*/  MUFU.RCP R29, R26 ;  /* 0x0000001a001d7308 */ /* 0x0000640000001000 */
[----:B0-----:R-:W2:Y:S04]  /*39290*/  LDL.LU R26, [R1+0x188] ;  /* 0x00018800011a7983 */ /* 0x001ea80000300800 */
[----:B------:R0:W-:Y:S01]  /*392a0*/  @!P1 STL [R1+0x18c], R0 ;  /* 0x00018c0001009387 */ /* 0x0001e20000100800 */
[----:B-1----:R-:W-:-:S03]  /*392b0*/  FMUL R10, R29, R10 ;  /* 0x0000000a1d0a7220 */ /* 0x002fc60000400000 */
[----:B0-----:R-:W5:Y:S04]  /*392c0*/  LDL.LU R0, [R1+0x1af8] ;  /* 0x001af80001007983 */ /* 0x001f680000300800 */
[----:B------:R0:W-:Y:S04]  /*392d0*/  STL [R1+0x3c], R10 ;  /* 0x00003c0a01007387 */ /* 0x0001e80000100800 */
[----:B0-----:R-:W3:Y:S02]  /*392e0*/  LDL.LU R10, [R1+0x1af4] ;  /* 0x001af400010a7983 */ /* 0x001ee40000300800 */
[----:B---3--:R-:W-:-:S05]  /*392f0*/  FMUL R10, R29, R10 ;  /* 0x0000000a1d0a7220 */ /* 0x008fca0000400000 */
[----:B------:R0:W-:Y:S04]  /*39300*/  STL [R1+0x4], R10 ;  /* 0x0000040a01007387 */ /* 0x0001e80000100800 */
[----:B0-----:R-:W3:Y:S01]  /*39310*/  LDL.LU R10, [R1+0x1af0] ;  /* 0x001af000010a7983 */ /* 0x001ee20000300800 */
[----:B------:R-:W-:Y:S01]  /*39320*/  @P2 FMUL R14, R14, 0.25 ;  /* 0x3e8000000e0e2820 */ /* 0x000fe20000400000 */
[----:B---3--:R-:W-:-:S05]  /*39330*/  FMUL R10, R29, R10 ;  /* 0x0000000a1d0a7220 */ /* 0x008fca0000400000 */
[----:B------:R0:W-:Y:S04]  /*39340*/  STL [R1], R10 ;  /* 0x0000000a01007387 */ /* 0x0001e80000100800 */
[----:B0-----:R-:W3:Y:S01]  /*39350*/  LDL.LU R10, [R1+0x1aec] ;  /* 0x001aec00010a7983 */ /* 0x001ee20000300800 */
        /* <DEDUP_REMOVED lines=10> */
[----:B------:R-:W-:Y:S01]  /*39400*/  @!P1 FMUL R16, R16, 16777216 ;  /* 0x4b80000010109820 */ /* 0x000fe20000400000 */
[----:B------:R-:W-:Y:S01]  /*39410*/  FMUL R14, R29, R14 ;  /* 0x0000000e1d0e7220 */ /* 0x000fe20000400000 */
[----:B------:R-:W-:Y:S01]  /*39420*/  @!P1 FMUL R3, R3, 16777216 ;  /* 0x4b80000003039820 */ /* 0x000fe20000400000 */
[----:B------:R-:W-:Y:S01]  /*39430*/  FMUL R8, R29, R8 ;  /* 0x000000081d087220 */ /* 0x000fe20000400000 */
[----:B------:R-:W-:Y:S01]  /*39440*/  @!P1 FMUL R17, R17, 16777216 ;  /* 0x4b80000011119820 */ /* 0x000fe20000400000 */
[C---:B------:R-:W-:Y:S01]  /*39450*/  FMUL R15, R29.reuse, R15 ;  /* 0x0000000f1d0f7220 */ /* 0x040fe20000400000 */
[C---:B------:R-:W-:Y:S01]  /*39460*/  FMUL R5, R29.reuse, R5 ;  /* 0x000000051d057220 */ /* 0x040fe20000400000 */
[C---:B------:R-:W-:Y:S01]  /*39470*/  FMUL R16, R29.reuse, R16 ;  /* 0x000000101d107220 */ /* 0x040fe20000400000 */
[C---:B------:R-:W-:Y:S01]  /*39480*/  FMUL R3, R29.reuse, R3 ;  /* 0x000000031d037220 */ /* 0x040fe20000400000 */
[C---:B------:R-:W-:Y:S01]  /*39490*/  FMUL R17, R29.reuse, R17 ;  /* 0x000000111d117220 */ /* 0x040fe20000400000 */
[----:B---3--:R-:W-:-:S05]  /*394a0*/  FMUL R10, R29, R10 ;  /* 0x0000000a1d0a7220 */ /* 0x008fca0000400000 */
        /* <DEDUP_REMOVED lines=8> */
[----:B0-----:R-:W3:Y:S01]  /*39530*/  LDL.LU R17, [R1+0x8] ;  /* 0x0000080001117983 */ /* 0x001ee20000300800 */
[----:B------:R-:W-:Y:S01]  /*39540*/  @P2 FMUL R12, R12, 0.25 ;  /* 0x3e8000000c0c2820 */ /* 0x000fe20000400000 */
[----:B------:R-:W-:Y:S01]  /*39550*/  @P2 FMUL R18, R18, 0.25 ;  /* 0x3e80000012122820 */ /* 0x000fe20000400000 */
[----:B------:R-:W-:Y:S01]  /*39560*/  @P2 FMUL R13, R13, 0.25 ;  /* 0x3e8000000d0d2820 */ /* 0x000fe20000400000 */
[----:B------:R-:W-:Y:S01]  /*39570*/  @P2 FMUL R19, R19, 0.25 ;  /* 0x3e80000013132820 */ /* 0x000fe20000400000 */
[----:B------:R-:W-:Y:S01]  /*39580*/  @P2 FMUL R4, R4, 0.25 ;  /* 0x3e80000004042820 */ /* 0x000fe20000400000 */
[----:B------:R-:W-:Y:S01]  /*39590*/  @P2 FMUL R20, R20, 0.25 ;  /* 0x3e80000014142820 */ /* 0x000fe20000400000 */
[----:B------:R-:W-:Y:S01]  /*395a0*/  @P2 FMUL R6, R6, 0.25 ;  /* 0x3e80000006062820 */ /* 0x000fe20000400000 */
[----:B------:R-:W-:Y:S01]  /*395b0*/  @P2 FMUL R21, R21, 0.25 ;  /* 0x3e80000015152820 */ /* 0x000fe20000400000 */
[----:B---3--:R0:W-:Y:S04]  /*395c0*/  STL [R1+0x1ae8], R17 ;  /* 0x001ae81101007387 */ /* 0x0081e80000100800 */
        /* <DEDUP_REMOVED lines=9> */
[----:B----4-:R-:W-:Y:S01]  /*39660*/  @P2 FMUL R27, R27, 0.25 ;  /* 0x3e8000001b1b2820 */ /* 0x010fe20000400000 */
[----:B------:R-:W-:Y:S01]  /*39670*/  @P2 FMUL R28, R28, 0.25 ;  /* 0x3e8000001c1c2820 */ /* 0x000fe20000400000 */
[----:B------:R-:W4:Y:S01]  /*39680*/  LDL.LU R10, [R1+0xc] ;  /* 0x00000c00010a7983 */ /* 0x000f220000300800 */
[----:B------:R-:W-:Y:S01]  /*39690*/  @!P1 FMUL R12, R12, 16777216 ;  /* 0x4b8000000c0c9820 */ /* 0x000fe20000400000 */
        /* <DEDUP_REMOVED lines=15> */
[----:B--2---:R-:W-:Y:S01]  /*39790*/  @!P1 FMUL R26, R26, 16777216 ;  /* 0x4b8000001a1a9820 */ /* 0x004fe20000400000 */
[----:B-----5:R-:W-:Y:S01]  /*397a0*/  @!P1 FMUL R0, R0, 16777216 ;  /* 0x4b80000000009820 */ /* 0x020fe20000400000 */
[----:B------:R-:W-:Y:S01]  /*397b0*/  @!P1 FMUL R27, R27, 16777216 ;  /* 0x4b8000001b1b9820 */ /* 0x000fe20000400000 */
[----:B------:R-:W-:Y:S01]  /*397c0*/  @!P1 FMUL R28, R28, 16777216 ;  /* 0x4b8000001c1c9820 */ /* 0x000fe20000400000 */
[----:B------:R-:W2:Y:S01]  /*397d0*/  LDL.LU R3, [R1+0x10] ;  /* 0x0000100001037983 */ /* 0x000ea20000300800 */
[----:B------:R-:W-:-:S03]  /*397e0*/  FMUL R12, R29, R12 ;  /* 0x0000000c1d0c7220 */ /* 0x000fc60000400000 */
[----:B------:R-:W5:Y:S01]  /*397f0*/  LDL.LU R16, [R1+0x18] ;  /* 0x0000180001107983 */ /* 0x000f620000300800 */
[C---:B------:R-:W-:Y:S01]  /*39800*/  FMUL R18, R29.reuse, R18 ;  /* 0x000000121d127220 */ /* 0x040fe20000400000 */
[C---:B------:R-:W-:Y:S02]  /*39810*/  FMUL R13, R29.reuse, R13 ;  /* 0x0000000d1d0d7220 */ /* 0x040fe40000400000 */
[----:B------:R-:W5:Y:S01]  /*39820*/  LDL.LU R5, [R1+0x1c] ;  /* 0x00001c0001057983 */ /* 0x000f620000300800 */
[C---:B------:R-:W-:Y:S01]  /*39830*/  FMUL R19, R29.reuse, R19 ;  /* 0x000000131d137220 */ /* 0x040fe20000400000 */
[C---:B------:R-:W-:Y:S01]  /*39840*/  FMUL R4, R29.reuse, R4 ;  /* 0x000000041d047220 */ /* 0x040fe20000400000 */
[C---:B------:R-:W-:Y:S01]  /*39850*/  FMUL R20, R29.reuse, R20 ;  /* 0x000000141d147220 */ /* 0x040fe20000400000 */
[----:B------:R-:W2:Y:S01]  /*39860*/  LDL.LU R15, [R1+0x20] ;  /* 0x00002000010f7983 */ /* 0x000ea20000300800 */
[C---:B------:R-:W-:Y:S01]  /*39870*/  FMUL R6, R29.reuse, R6 ;  /* 0x000000061d067220 */ /* 0x040fe20000400000 */
[C---:B------:R-:W-:Y:S01]  /*39880*/  FMUL R21, R29.reuse, R21 ;  /* 0x000000151d157220 */ /* 0x040fe20000400000 */
[C---:B------:R-:W-:Y:S01]  /*39890*/  FMUL R11, R29.reuse, R11 ;  /* 0x0000000b1d0b7220 */ /* 0x040fe20000400000 */
[C---:B------:R-:W-:Y:S01]  /*398a0*/  FMUL R22, R29.reuse, R22 ;  /* 0x000000161d167220 */ /* 0x040fe20000400000 */
[C---:B------:R-:W-:Y:S01]  /*398b0*/  FMUL R9, R29.reuse, R9 ;  /* 0x000000091d097220 */ /* 0x040fe20000400000 */
        /* <DEDUP_REMOVED lines=9> */
[----:B------:R-:W-:Y:S01]  /*39950*/  FMUL R25, R29, R25 ;  /* 0x000000191d197220 */ /* 0x000fe20000400000 */
[----:B------:R-:W2:Y:S01]  /*39960*/  LDL.LU R14, [R1+0x60] ;  /* 0x00006000010e7983 */ /* 0x000ea20000300800 */
[----:B------:R-:W-:Y:S01]  /*39970*/  F2FP.SATFINITE.E4M3.F32.PACK_AB_MERGE_C R27, R27, R28, RZ ;  /* 0x0000001c1b1b723e */ /* 0x000fe200048070ff */
[----:B---3--:R-:W-:-:S02]  /*39980*/  FMUL R29, R29, R17 ;  /* 0x000000111d1d7220 */ /* 0x008fc40000400000 */
[----:B------:R-:W4:Y:S04]  /*39990*/  LDL.LU R17, [R1+0x1ae8] ;  /* 0x001ae80001117983 */ /* 0x000f280000300800 */
[----:B------:R-:W2:Y:S04]  /*399a0*/  LDL.LU R28, [R1+0x14] ;  /* 0x00001400011c7983 */ /* 0x000ea80000300800 */
[----:B------:R0:W-:Y:S04]  /*399b0*/  STL [R1+0x58], R27 ;  /* 0x0000581b01007387 */ /* 0x0001e80000100800 */
[----:B0-----:R-:W3:Y:S01]  /*399c0*/  LDL.LU R27, [R1+0x24] ;  /* 0x00002400011b7983 */ /* 0x001ee20000300800 */
[----:B------:R-:W-:-:S02]  /*399d0*/  F2FP.SATFINITE.E4M3.F32.PACK_AB_MERGE_C R0, R26, R0, RZ ;  /* 0x000000001a00723e */ /* 0x000fc400048070ff */
[----:B------:R-:W-:Y:S02]  /*399e0*/  F2FP.SATFINITE.E4M3.F32.PACK_AB_MERGE_C R7, R24, R7, RZ ;  /* 0x000000071807723e */ /* 0x000fe400048070ff */
[----:B-----5:R-:W-:Y:S02]  /*399f0*/  F2FP.SATFINITE.E4M3.F32.PACK_AB_MERGE_C R5, R5, R16, RZ ;  /* 0x000000100505723e */ /* 0x020fe400048070ff */
[----:B----4-:R-:W-:Y:S02]  /*39a00*/  F2FP.SATFINITE.E4M3.F32.PACK_AB_MERGE_C R10, R10, R17, RZ ;  /* 0x000000110a0a723e */ /* 0x010fe400048070ff */
[----:B------:R-:W4:Y:S01]  /*39a10*/  LDL.LU R17, [R1+0x1ae4] ;  /* 0x001ae40001117983 */ /* 0x000f220000300800 */
[----:B--2---:R-:W-:-:S03]  /*39a20*/  F2FP.SATFINITE.E4M3.F32.PACK_AB_MERGE_C R28, R28, R3, RZ ;  /* 0x000000031c1c723e */ /* 0x004fc600048070ff */
[----:B------:R0:W-:Y:S04]  /*39a30*/  STL [R1+0x6c], R10 ;  /* 0x00006c0a01007387 */ /* 0x0001e80000100800 */
[----:B0-----:R-:W2:Y:S04]  /*39a40*/  LDL.LU R10, [R1+0x68] ;  /* 0x00006800010a7983 */ /* 0x001ea80000300800 */
[----:B------:R-:W5:Y:S04]  /*39a50*/  LDL.LU R26, [R1+0x54] ;  /* 0x00005400011a7983 */ /* 0x000f680000300800 */
[----:B------:R0:W-:Y:S04]  /*39a60*/  STL [R1+0x40], R0 ;  /* 0x0000400001007387 */ /* 0x0001e80000100800 */
[----:B0-----:R-:W2:Y:S04]  /*39a70*/  LDL.LU R0, [R1+0x64] ;  /* 0x0000640001007983 */ /* 0x001ea80000300800 */
[----:B------:R-:W2:Y:S04]  /*39a80*/  LDL.LU R3, [R1+0x1ae0] ;  /* 0x001ae00001037983 */ /* 0x000ea80000300800 */
[----:B------:R0:W-:Y:S01]  /*39a90*/  STL [R1+0x10], R28 ;  /* 0x0000101c01007387 */ /* 0x0001e20000100800 */
[----:B---3--:R-:W-:-:S02]  /*39aa0*/  F2FP.SATFINITE.E4M3.F32.PACK_AB_MERGE_C R27, R27, R15, RZ ;  /* 0x0000000f1b1b723e */ /* 0x008fc400048070ff */
[----:B0-----:R-:W-:Y:S02]  /*39ab0*/  F2FP.SATFINITE.E4M3.F32.PACK_AB_MERGE_C R28, R25, R29, RZ ;  /* 0x0000001d191c723e */ /* 0x001fe400048070ff */
[----:B------:R-:W5:Y:S04]  /*39ac0*/  LDL.LU R25, [R1+0x50] ;  /* 0x0000500001197983 */ /* 0x000f680000300800 */
[----:B------:R-:W3:Y:S04]  /*39ad0*/  LDL.LU R29, [R1+0x5c] ;  /* 0x00005c00011d7983 */ /* 0x000ee80000300800 */
[----:B------:R0:W-:Y:S04]  /*39ae0*/  STL [R1+0x1a5c], R28 ;  /* 0x001a5c1c01007387 */ /* 0x0001e80000100800 */
[----:B0-----:R-:W4:Y:S04]  /*39af0*/  LDL.LU R28, [R1+0x4c] ;  /* 0x00004c00011c7983 */ /* 0x001f280000300800 */
[----:B------:R-:W2:Y:S04]  /*39b00*/  LDL.LU R16, [R1+0x1adc] ;  /* 0x001adc0001107983 */ /* 0x000ea80000300800 */
[----:B------:R0:W-:Y:S04]  /*39b10*/  STL [R1+0x8], R5 ;  /* 0x0000080501007387 */ /* 0x0001e80000100800 */
[----:B0-----:R-:W2:Y:S04]  /*39b20*/  LDL.LU R5, [R1+0x1ad8] ;  /* 0x001ad80001057983 */ /* 0x001ea80000300800 */
[----:B------:R-:W4:Y:S04]  /*39b30*/  LDL.LU R24, [R1+0x44] ;  /* 0x0000440001187983 */ /* 0x000f280000300800 */
[----:B------:R0:W-:Y:S04]  /*39b40*/  STL [R1+0x118], R7 ;  /* 0x0001180701007387 */ /* 0x0001e80000100800 */
[----:B0-----:R-:W2:Y:S04]  /*39b50*/  LDL.LU R7, [R1+0x48] ;  /* 0x0000480001077983 */ /* 0x001ea80000300800 */
[----:B------:R-:W2:Y:S04]  /*39b60*/  LDL.LU R15, [R1+0x1ad4] ;  /* 0x001ad400010f7983 */ /* 0x000ea80000300800 */
[----:B------:R0:W-:Y:S02]  /*39b70*/  STL [R1+0x114], R27 ;  /* 0x0001141b01007387 */ /* 0x0001e40000100800 */
[----:B0-----:R-:W-:-:S02]  /*39b80*/  F2FP.SATFINITE.E4M3.F32.PACK_AB_MERGE_C R27, R23, R2, RZ ;  /* 0x00000002171b723e */ /* 0x001fc400048070ff */
[----:B------:R-:W5:Y:S04]  /*39b90*/  LDL.LU R23, [R1+0x2c] ;  /* 0x00002c0001177983 */ /* 0x000f680000300800 */
[----:B------:R-:W4:Y:S04]  /*39ba0*/  LDL.LU R2, [R1+0x38] ;  /* 0x0000380001027983 */ /* 0x000f280000300800 */
[----:B------:R0:W-:Y:S04]  /*39bb0*/  STL [R1+0x1a44], R27 ;  /* 0x001a441b01007387 */ /* 0x0001e80000100800 */
[----:B0-----:R-:W2:Y:S01]  /*39bc0*/  LDL.LU R27, [R1+0x34] ;  /* 0x00003400011b7983 */ /* 0x001ea20000300800 */
[----:B-----5:R-:W-:-:S03]  /*39bd0*/  F2FP.SATFINITE.E4M3.F32.PACK_AB_MERGE_C R23, R23, R8, RZ ;  /* 0x000000081717723e */ /* 0x020fc600048070ff */
[----:B------:R-:W5:Y:S04]  /*39be0*/  LDL.LU R8, [R1+0x1ad0] ;  /* 0x001ad00001087983 */ /* 0x000f680000300800 */
[----:B------:R0:W-:Y:S02]  /*39bf0*/  STL [R1+0x20], R23 ;  /* 0x0000201701007387 */ /* 0x0001e40000100800 */
[----:B0-----:R-:W-:Y:S02]  /*39c00*/  F2FP.SATFINITE.E4M3.F32.PACK_AB_MERGE_C R23, R22, R9, RZ ;  /* 0x000000091617723e */ /* 0x001fe400048070ff */
[----:B------:R-:W2:Y:S01]  /*39c10*/  LDL.LU R9, [R1+0x30] ;  /* 0x0000300001097983 */ /* 0x000ea20000300800 */
[----:B------:R-:W-:-:S03]  /*39c20*/  F2FP.SATFINITE.E4M3.F32.PACK_AB_MERGE_C R11, R21, R11, RZ ;  /* 0x0000000b150b723e */ /* 0x000fc600048070ff */
[----:B------:R-:W-:Y:S04]  /*39c30*/  STL [R1+0x1a48], R23 ;  /* 0x001a481701007387 */ /* 0x000fe80000100800 */
[----:B------:R-:W-:Y:S01]  /*39c40*/  STL [R1+0x1a4c], R11 ;  /* 0x001a4c0b01007387 */ /* 0x000fe20000100800 */
[----:B------:R-:W-:Y:S02]  /*39c50*/  F2FP.SATFINITE.E4M3.F32.PACK_AB_MERGE_C R6, R20, R6, RZ ;  /* 0x000000061406723e */ /* 0x000fe400048070ff */
[----:B------:R-:W-:Y:S02]  /*39c60*/  F2FP.SATFINITE.E4M3.F32.PACK_AB_MERGE_C R4, R19, R4, RZ ;  /* 0x000000041304723e */ /* 0x000fe400048070ff */
[----:B------:R-:W-:Y:S02]  /*39c70*/  F2FP.SATFINITE.E4M3.F32.PACK_AB_MERGE_C R26, R26, R25, RZ ;  /* 0x000000191a1a723e */ /* 0x000fe400048070ff */
[----:B---3--:R-:W-:-:S02]  /*39c80*/  F2FP.SATFINITE.E4M3.F32.PACK_AB_MERGE_C R25, R14, R29, RZ ;  /* 0x0000001d0e19723e */ /* 0x008fc400048070ff */
[----:B--2---:R-:W-:-:S05]  /*39c90*/  F2FP.SATFINITE.E4M3.F32.PACK_AB_MERGE_C R9, R27, R9, RZ ;  /* 0x000000091b09723e */ /* 0x004fca00048070ff */
[----:B------:R4:W-:Y:S02]  /*39ca0*/  STL [R1+0x78], R9 ;  /* 0x0000780901007387 */ /* 0x0009e40000100800 */
[----:B----4-:R-:W-:Y:S02]  /*39cb0*/  F2FP.SATFINITE.E4M3.F32.PACK_AB_MERGE_C R9, R24, R2, RZ ;  /* 0x000000021809723e */ /* 0x010fe400048070ff */
[----:B------:R-:W-:-:S03]  /*39cc0*/  F2FP.SATFINITE.E4M3.F32.PACK_AB_MERGE_C R2, R28, R7, RZ ;  /* 0x000000071c02723e */ /* 0x000fc600048070ff */
[----:B------:R0:W-:Y:S04]  /*39cd0*/  STL [R1+0x28], R9 ;  /* 0x0000280901007387 */ /* 0x0001e80000100800 */
[----:B------:R-:W-:Y:S04]  /*39ce0*/  STL [R1+0x110], R6 ;  /* 0x0001100601007387 */ /* 0x000fe80000100800 */
[----:B------:R-:W-:Y:S01]  /*39cf0*/  STL [R1+0x1a50], R4 ;  /* 0x001a500401007387 */ /* 0x000fe20000100800 */
[----:B0-----:R-:W-:-:S03]  /*39d00*/  F2FP.SATFINITE.E4M3.F32.PACK_AB_MERGE_C R9, R18, R13, RZ ;  /* 0x0000000d1209723e */ /* 0x001fc600048070ff */
[----:B------:R0:W-:Y:S04]  /*39d10*/  STL [R1+0x10c], R2 ;  /* 0x00010c0201007387 */ /* 0x0001e80000100800 */
[----:B------:R-:W-:Y:S04]  /*39d20*/  STL [R1+0x1a30], R26 ;  /* 0x001a301a01007387 */ /* 0x000fe80000100800 */
[----:B------:R-:W-:Y:S04]  /*39d30*/  STL [R1+0x1a54], R9 ;  /* 0x001a540901007387 */ /* 0x000fe80000100800 */
[----:B------:R-:W2:Y:S04]  /*39d40*/  LDL.LU R14, [R1+0x70] ;  /* 0x00007000010e7983 */ /* 0x000ea80000300800 */
[----:B------:R-:W2:Y:S01]  /*39d50*/  LDL.LU R7, [R1+0x74] ;  /* 0x0000740001077983 */ /* 0x000ea20000300800 */
[----:B------:R-:W-:-:S02]  /*39d60*/  F2FP.SATFINITE.E4M3.F32.PACK_AB_MERGE_C R12, R17, R12, RZ ;  /* 0x0000000c110c723e */ /* 0x000fc400048070ff */
[----:B------:R-:W-:Y:S01]  /*39d70*/  F2FP.SATFINITE.E4M3.F32.PACK_AB_MERGE_C R24, R10, R0, RZ ;  /* 0x000000000a18723e */ /* 0x000fe200048070ff */
[----:B------:R-:W-:Y:S04]  /*39d80*/  STL [R1+0x1a34], R25 ;  /* 0x001a341901007387 */ /* 0x000fe80000100800 */
[----:B------:R1:W-:Y:S04]  /*39d90*/  STL [R1+0x1a58], R12 ;  /* 0x001a580c01007387 */ /* 0x0003e80000100800 */
[----:B------:R-:W3:Y:S04]  /*39da0*/  LDL.LU R10, [R1+0x7c] ;  /* 0x00007c00010a7983 */ /* 0x000ee80000300800 */
[----:B------:R-:W3:Y:S04]  /*39db0*/  LDL.LU R0, [R1+0x80] ;  /* 0x0000800001007983 */ /* 0x000ee80000300800 */
[----:B0-----:R-:W4:Y:S04]  /*39dc0*/  LDL.LU R2, [R1+0x88] ;  /* 0x0000880001027983 */ /* 0x001f280000300800 */
[----:B------:R-:W4:Y:S04]  /*39dd0*/  LDL.LU R19, [R1] ;  /* 0x0000000001137983 */ /* 0x000f280000300800 */
[----:B------:R-:W4:Y:S04]  /*39de0*/  LDL.LU R6, [R1+0x90] ;  /* 0x0000900001067983 */ /* 0x000f280000300800 */
[----:B------:R-:W4:Y:S04]  /*39df0*/  LDL.LU R18, [R1+0xa0] ;  /* 0x0000a00001127983 */ /* 0x000f280000300800 */
[----:B-1----:R-:W4:Y:S04]  /*39e00*/  LDL.LU R12, [R1+0x1ec] ;  /* 0x0001ec00010c7983 */ /* 0x002f280000300800 */
        /* <DEDUP_REMOVED lines=8> */
[----:B------:R-:W4:Y:S01]  /*39e90*/  LDL.LU R11, [R1+0x19c] ;  /* 0x00019c00010b7983 */ /* 0x000f220000300800 */
[----:B------:R-:W-:-:S03]  /*39ea0*/  F2FP.SATFINITE.E4M3.F32.PACK_AB_MERGE_C R3, R16, R3, RZ ;  /* 0x000000031003723e */ /* 0x000fc600048070ff */
[----:B------:R-:W4:Y:S04]  /*39eb0*/  LDL.LU R21, [R1+0x1a0] ;  /* 0x0001a00001157983 */ /* 0x000f280000300800 */
[----:B------:R-:W4:Y:S04]  /*39ec0*/  LDL.LU R23, [R1+0x218] ;  /* 0x0002180001177983 */ /* 0x000f280000300800 */
[----:B------:R-:W4:Y:S04]  /*39ed0*/  LDL.LU R27, [R1+0x220] ;  /* 0x00022000011b7983 */ /* 0x000f280000300800 */
[----:B------:R-:W4:Y:S04]  /*39ee0*/  LDL.LU R28, [R1+0x1a4] ;  /* 0x0001a400011c7983 */ /* 0x000f280000300800 */
[----:B------:R-:W4:Y:S04]  /*39ef0*/  LDL.LU R29, [R1+0x1a8] ;  /* 0x0001a800011d7983 */ /* 0x000f280000300800 */
[----:B------:R0:W-:Y:S04]  /*39f00*/  STL [R1+0x1a38], R24 ;  /* 0x001a381801007387 */ /* 0x0001e80000100800 */
[----:B0-----:R-:W4:Y:S04]  /*39f10*/  LDL.LU R24, [R1+0x1e8] ;  /* 0x0001e80001187983 */ /* 0x001f280000300800 */
[----:B------:R-:W4:Y:S04]  /*39f20*/  LDL.LU R16, [R1+0x98] ;  /* 0x0000980001107983 */ /* 0x000f280000300800 */
[----:B------:R0:W-:Y:S04]  /*39f30*/  STL [R1+0x108], R3 ;  /* 0x0001080301007387 */ /* 0x0001e80000100800 */
[----:B0-----:R-:W4:Y:S01]  /*39f40*/  LDL.LU R3, [R1+0x9c] ;  /* 0x00009c0001037983 */ /* 0x001f220000300800 */
[----:B--2---:R-:W-:-:S03]  /*39f50*/  F2FP.SATFINITE.E4M3.F32.PACK_AB_MERGE_C R7, R7, R14, RZ ;  /* 0x0000000e0707723e */ /* 0x004fc600048070ff */
[----:B------:R-:W5:Y:S04]  /*39f60*/  LDL.LU R14, [R1+0x1acc] ;  /* 0x001acc00010e7983 */ /* 0x000f680000300800 */
[----:B------:R0:W-:Y:S02]  /*39f70*/  STL [R1+0x104], R7 ;  /* 0x0001040701007387 */ /* 0x0001e40000100800 */
[----:B0-----:R-:W-:Y:S02]  /*39f80*/  F2FP.SATFINITE.E4M3.F32.PACK_AB_MERGE_C R7, R15, R5, RZ ;  /* 0x000000050f07723e */ /* 0x001fe400048070ff */
[----:B------:R-:W2:Y:S01]  /*39f90*/  LDL.LU R15, [R1+0x3c] ;  /* 0x00003c00010f7983 */ /* 0x000ea20000300800 */
[----:B---3--:R-:W-:-:S03]  /*39fa0*/  F2FP.SATFINITE.E4M3.F32.PACK_AB_MERGE_C R0, R0, R10, RZ ;  /* 0x0000000a0000723e */ /* 0x008fc600048070ff */
[----:B------:R-:W3:Y:S04]  /*39fb0*/  LDL.LU R5, [R1+0x94] ;  /* 0x0000940001057983 */ /* 0x000ee80000300800 */
[----:B------:R0:W-:Y:S04]  /*39fc0*/  STL [R1+0x1a60], R7 ;  /* 0x001a600701007387 */ /* 0x0001e80000100800 */
[----:B0-----:R-:W2:Y:S04]  /*39fd0*/  LDL.LU R7, [R1+0x4] ;  /* 0x0000040001077983 */ /* 0x001ea80000300800 */
[----:B------:R-:W3:Y:S04]  /*39fe0*/  LDL.LU R10, [R1+0x1ac8] ;  /* 0x001ac800010a7983 */ /* 0x000ee80000300800 */
[----:B------:R0:W-:Y:S04]  /*39ff0*/  STL [R1+0x1a3c], R0 ;  /* 0x001a3c0001007387 */ /* 0x0001e80000100800 */
[----:B0-----:R-:W2:Y:S01]  /*3a000*/  LDL.LU R0, [R1+0x8c] ;  /* 0x00008c0001007983 */ /* 0x001ea20000300800 */
[----:B-----5:R-:W-:-:S03]  /*3a010*/  F2FP.SATFINITE.E4M3.F32.PACK_AB_MERGE_C R8, R14, R8, RZ ;  /* 0x000000080e08723e */ /* 0x020fc600048070ff */
[----:B------:R-:W5:Y:S01]  /*3a020*/  LDL.LU R14, [R1+0x84] ;  /* 0x00008400010e7983 */ /* 0x000f620000300800 */
[----:B----4-:R-:W-:-:S03]  /*3a030*/  F2FP.SATFINITE.E4M3.F32.PACK_AB_MERGE_C R18, R18, R3, RZ ;  /* 0x000000031212723e */ /* 0x010fc600048070ff */
[----:B------:R-:W-:Y:S01]  /*3a040*/  STL [R1+0x1a64], R8 ;  /* 0x001a640801007387 */ /* 0x000fe20000100800 */
[----:B------:R-:W-:Y:S02]  /*3a050*/  F2FP.SATFINITE.E4M3.F32.PACK_AB_MERGE_C R3, R12, R24, RZ ;  /* 0x000000180c03723e */ /* 0x000fe400048070ff */
[----:B------:R-:W-:Y:S02]  /*3a060*/  F2FP.SATFINITE.E4M3.F32.PACK_AB_MERGE_C R22, R22, R17, RZ ;  /* 0x000000111616723e */ /* 0x000fe400048070ff */
[----:B------:R-:W-:Y:S02]  /*3a070*/  F2FP.SATFINITE.E4M3.F32.PACK_AB_MERGE_C R13, R13, R25, RZ ;  /* 0x000000190d0d723e */ /* 0x000fe400048070ff */
[----:B---3--:R-:W-:Y:S02]  /*3a080*/  F2FP.SATFINITE.E4M3.F32.PACK_AB_MERGE_C R19, R19, R10, RZ ;  /* 0x0000000a1313723e */ /* 0x008fe400048070ff */
[----:B--2---:R-:W-:Y:S02]  /*3a090*/  F2FP.SATFINITE.E4M3.F32.PACK_AB_MERGE_C R6, R6, R0, RZ ;  /* 0x000000000606723e */ /* 0x004fe400048070ff */
[----:B------:R-:W-:-:S02]  /*3a0a0*/  F2FP.SATFINITE.E4M3.F32.PACK_AB_MERGE_C R0, R16, R5, RZ ;  /* 0x000000051000723e */ /* 0x000fc400048070ff */
[----:B------:R-:W-:Y:S02]  /*3a0b0*/  F2FP.SATFINITE.E4M3.F32.PACK_AB_MERGE_C R16, R29, R28, RZ ;  /* 0x0000001c1d10723e */ /* 0x000fe400048070ff */
[----:B-----5:R-:W-:-:S05]  /*3a0c0*/  F2FP.SATFINITE.E4M3.F32.PACK_AB_MERGE_C R2, R2, R14, RZ ;  /* 0x0000000e0202723e */ /* 0x020fca00048070ff */
[----:B------:R0:W-:Y:S01]  /*3a0d0*/  STL [R1+0x1a40], R2 ;  /* 0x001a400201007387 */ /* 0x0001e20000100800 */
[----:B------:R-:W-:-:S03]  /*3a0e0*/  F2FP.SATFINITE.E4M3.F32.PACK_AB_MERGE_C R14, R26, R9, RZ ;  /* 0x000000091a0e723e */ /* 0x000fc600048070ff */
[----:B------:R-:W-:Y:S01]  /*3a0f0*/  STL [R1+0x1a68], R19 ;  /* 0x001a681301007387 */ /* 0x000fe20000100800 */
[----:B0-----:R-:W-:-:S03]  /*3a100*/  F2FP.SATFINITE.E4M3.F32.PACK_AB_MERGE_C R2, R15, R7, RZ ;  /* 0x000000070f02723e */ /* 0x001fc600048070ff */
[----:B------:R-:W-:Y:S01]  /*3a110*/  STL [R1+0x1a6c], R6 ;  /* 0x001a6c0601007387 */ /* 0x000fe20000100800 */
[----:B------:R-:W-:-:S03]  /*3a120*/  F2FP.SATFINITE.E4M3.F32.PACK_AB_MERGE_C R15, R20, R4, RZ ;  /* 0x00000004140f723e */ /* 0x000fc600048070ff */
[----:B------:R0:W-:Y:S04]  /*3a130*/  STL [R1+0x100], R2 ;  /* 0x0001000201007387 */ /* 0x0001e80000100800 */
[----:B------:R-:W-:Y:S04]  /*3a140*/  STL [R1+0x1a70], R18 ;  /* 0x001a701201007387 */ /* 0x000fe80000100800 */
[----:B------:R1:W-:Y:S01]  /*3a150*/  STL [R1+0xfc], R0 ;  /* 0x0000fc0001007387 */ /* 0x0003e20000100800 */
[----:B0-----:R-:W-:-:S03]  /*3a160*/  F2FP.SATFINITE.E4M3.F32.PACK_AB_MERGE_C R2, R21, R11, RZ ;  /* 0x0000000b1502723e */ /* 0x001fc600048070ff */
[----:B------:R-:W-:Y:S04]  /*3a170*/  STL [R1+0x1a74], R3 ;  /* 0x001a740301007387 */ /* 0x000fe80000100800 */
[----:B------:R-:W-:Y:S01]  /*3a180*/  STL [R1+0x1a78], R22 ;  /* 0x001a781601007387 */ /* 0x000fe20000100800 */
[----:B-1----:R-:W-:-:S03]  /*3a190*/  F2FP.SATFINITE.E4M3.F32.PACK_AB_MERGE_C R0, R27, R23, RZ ;  /* 0x000000171b00723e */ /* 0x002fc600048070ff */
[----:B------:R-:W-:Y:S04]  /*3a1a0*/  STL [R1+0x1a7c], R13 ;  /* 0x001a7c0d01007387 */ /* 0x000fe80000100800 */
[----:B------:R-:W-:Y:S04]  /*3a1b0*/  STL [R1+0x1a80], R14 ;  /* 0x001a800e01007387 */ /* 0x000fe80000100800 */
[----:B------:R-:W-:Y:S04]  /*3a1c0*/  STL [R1+0x1a84], R15 ;  /* 0x001a840f01007387 */ /* 0x000fe80000100800 */
[----:B------:R-:W-:Y:S04]  /*3a1d0*/  STL [R1+0xf8], R2 ;  /* 0x0000f80201007387 */ /* 0x000fe80000100800 */
[----:B------:R-:W2:Y:S04]  /*3a1e0*/  LDL.LU R24, [R1+0x228] ;  /* 0x0002280001187983 */ /* 0x000ea80000300800 */
[----:B------:R-:W-:Y:S04]  /*3a1f0*/  STL [R1+0xf4], R0 ;  /* 0x0000f40001007387 */ /* 0x000fe80000100800 */
[----:B------:R-:W2:Y:S04]  /*3a200*/  LDL.LU R11, [R1+0x22c] ;  /* 0x00022c00010b7983 */ /* 0x000ea80000300800 */
[----:B------:R-:W3:Y:S04]  /*3a210*/  LDL.LU R23, [R1+0x1ac] ;  /* 0x0001ac0001177983 */ /* 0x000ee80000300800 */
[----:B------:R-:W3:Y:S04]  /*3a220*/  LDL.LU R27, [R1+0x1b0] ;  /* 0x0001b000011b7983 */ /* 0x000ee80000300800 */
[----:B------:R-:W4:Y:S04]  /*3a230*/  LDL.LU R25, [R1+0x230] ;  /* 0x0002300001197983 */ /* 0x000f280000300800 */
[----:B------:R-:W4:Y:S04]  /*3a240*/  LDL.LU R26, [R1+0x238] ;  /* 0x00023800011a7983 */ /* 0x000f280000300800 */
[----:B------:R-:W5:Y:S04]  /*3a250*/  LDL.LU R17, [R1+0x1b8] ;  /* 0x0001b80001117983 */ /* 0x000f680000300800 */
[----:B------:R-:W2:Y:S04]  /*3a260*/  LDL.LU R29, [R1+0x1dc] ;  /* 0x0001dc00011d7983 */ /* 0x000ea80000300800 */
[----:B--2---:R0:W-:Y:S04]  /*3a270*/  STL [R1+0x1aac], R29 ;  /* 0x001aac1d01007387 */ /* 0x0041e80000100800 */
[----:B0-----:R-:W2:Y:S04]  /*3a280*/  LDL.LU R29, [R1+0x254] ;  /* 0x00025400011d7983 */ /* 0x001ea80000300800 */
[----:B--2---:R0:W-:Y:S04]  /*3a290*/  STL [R1+0x1ab4], R29 ;  /* 0x001ab41d01007387 */ /* 0x0041e80000100800 */
[----:B0-----:R-:W2:Y:S04]  /*3a2a0*/  LDL.LU R29, [R1+0x1d4] ;  /* 0x0001d400011d7983 */ /* 0x001ea80000300800 */
[----:B--2---:R0:W-:Y:S04]  /*3a2b0*/  STL [R1+0x1abc], R29 ;  /* 0x001abc1d01007387 */ /* 0x0041e80000100800 */
[----:B0-----:R-:W2:Y:S04]  /*3a2c0*/  LDL.LU R29, [R1+0x244] ;  /* 0x00024400011d7983 */ /* 0x001ea80000300800 */
[----:B--2---:R0:W-:Y:S04]  /*3a2d0*/  STL [R1+0x1ac4], R29 ;  /* 0x001ac41d01007387 */ /* 0x0041e80000100800 */
[----:B0-----:R-:W5:Y:S04]  /*3a2e0*/  LDL.LU R29, [R1+0x1b4] ;  /* 0x0001b400011d7983 */ /* 0x001f680000300800 */
[----:B------:R0:W-:Y:S04]  /*3a2f0*/  STL [R1+0x1a88], R16 ;  /* 0x001a881001007387 */ /* 0x0001e80000100800 */
[----:B0-----:R-:W2:Y:S04]  /*3a300*/  LDL.LU R16, [R1+0x1f4] ;  /* 0x0001f40001107983 */ /* 0x001ea80000300800 */
[----:B--2---:R0:W-:Y:S04]  /*3a310*/  STL [R1+0x1a90], R16 ;  /* 0x001a901001007387 */ /* 0x0041e80000100800 */
        /* <DEDUP_REMOVED lines=13> */
[----:B------:R-:W3:Y:S04]  /*3a3f0*/  LDL.LU R15, [R1+0x268] ;  /* 0x00026800010f7983 */ /* 0x000ee80000300800 */
[----:B---3--:R0:W-:Y:S04]  /*3a400*/  STL [R1+0x1a8c], R15 ;  /* 0x001a8c0f01007387 */ /* 0x0081e80000100800 */
[----:B0-----:R-:W3:Y:S04]  /*3a410*/  LDL.LU R15, [R1+0x1f0] ;  /* 0x0001f000010f7983 */ /* 0x001ee80000300800 */
[----:B---3--:R0:W-:Y:S04]  /*3a420*/  STL [R1+0x1a94], R15 ;  /* 0x001a940f01007387 */ /* 0x0081e80000100800 */
[----:B0-----:R-:W3:Y:S04]  /*3a430*/  LDL.LU R15, [R1+0x260] ;  /* 0x00026000010f7983 */ /* 0x001ee80000300800 */
[----:B---3--:R0:W-:Y:S04]  /*3a440*/  STL [R1+0x1a9c], R15 ;  /* 0x001a9c0f01007387 */ /* 0x0081e80000100800 */
[----:B0-----:R-:W3:Y:S01]  /*3a450*/  LDL.LU R15, [R1+0x1e0] ;  /* 0x0001e000010f7983 */ /* 0x001ee20000300800 */
[----:B------:R-:W-:-:S02]  /*3a460*/  F2FP.SATFINITE.E4M3.F32.PACK_AB_MERGE_C R0, R11, R24, RZ ;  /* 0x000000180b00723e */ /* 0x000fc400048070ff */
[----:B------:R-:W-:Y:S02]  /*3a470*/  F2FP.SATFINITE.E4M3.F32.PACK_AB_MERGE_C R5, R27, R23, RZ ;  /* 0x000000171b05723e */ /* 0x000fe400048070ff */
[----:B----4-:R-:W-:Y:S02]  /*3a480*/  F2FP.SATFINITE.E4M3.F32.PACK_AB_MERGE_C R24, R26, R25, RZ ;  /* 0x000000191a18723e */ /* 0x010fe400048070ff */
[----:B-----5:R-:W-:Y:S01]  /*3a490*/  F2FP.SATFINITE.E4M3.F32.PACK_AB_MERGE_C R17, R17, R29, RZ ;  /* 0x0000001d1111723e */ /* 0x020fe200048070ff */
[----:B---3--:R0:W-:Y:S04]  /*3a4a0*/  STL [R1+0x1aa4], R15 ;  /* 0x001aa40f01007387 */ /* 0x0081e80000100800 */
[----:B0-----:R-:W3:Y:S04]  /*3a4b0*/  LDL.LU R15, [R1+0x258] ;  /* 0x00025800010f7983 */ /* 0x001ee80000300800 */
[----:B------:R-:W4:Y:S04]  /*3a4c0*/  LDL.LU R14, [R1+0x26c] ;  /* 0x00026c00010e7983 */ /* 0x000f280000300800 */
[----:B------:R-:W5:Y:S04]  /*3a4d0*/  LDL.LU R13, [R1+0x200] ;  /* 0x00020000010d7983 */ /* 0x000f680000300800 */
[----:B------:R-:W5:Y:S04]  /*3a4e0*/  LDL.LU R22, [R1+0x204] ;  /* 0x0002040001167983 */ /* 0x000f680000300800 */
        /* <DEDUP_REMOVED lines=14> */
[----:B------:R0:W-:Y:S04]  /*3a5d0*/  STL [R1+0x5c], R0 ;  /* 0x00005c0001007387 */ /* 0x0001e80000100800 */
[----:B------:R-:W4:Y:S04]  /*3a5e0*/  LDL.LU R23, [R1+0x248] ;  /* 0x0002480001177983 */ /* 0x000f280000300800 */
[----:B------:R-:W4:Y:S04]  /*3a5f0*/  LDL.LU R27, [R1+0x250] ;  /* 0x00025000011b7983 */ /* 0x000f280000300800 */
[----:B------:R-:W4:Y:S04]  /*3a600*/  LDL.LU R2, [R1+0x290] ;  /* 0x0002900001027983 */ /* 0x000f280000300800 */
[----:B0-----:R-:W4:Y:S04]  /*3a610*/  LDL.LU R0, [R1+0x294] ;  /* 0x0002940001007983 */ /* 0x001f280000300800 */
[----:B------:R-:W4:Y:S04]  /*3a620*/  LDL.LU R26, [R1+0x6c] ;  /* 0x00006c00011a7983 */ /* 0x000f280000300800 */
[----:B------:R-:W4:Y:S04]  /*3a630*/  LDL.LU R25, [R1+0x10] ;  /* 0x0000100001197983 */ /* 0x000f280000300800 */
[----:B------:R0:W-:Y:S04]  /*3a640*/  STL [R1+0x60], R24 ;  /* 0x0000601801007387 */ /* 0x0001e80000100800 */
[----:B0-----:R-:W4:Y:S04]  /*3a650*/  LDL.LU R24, [R1+0x8] ;  /* 0x0000080001187983 */ /* 0x001f280000300800 */
[----:B------:R-:W2:Y:S02]  /*3a660*/  LDL.LU R29, [R1+0x1ac4] ;  /* 0x001ac400011d7983 */ /* 0x000ea40000300800 */
[----:B--2---:R-:W-:-:S02]  /*3a670*/  F2FP.SATFINITE.E4M3.F32.PACK_AB_MERGE_C R29, R29, R16, RZ ;  /* 0x000000101d1d723e */ /* 0x004fc400048070ff */
[----:B------:R-:W2:Y:S04]  /*3a680*/  LDL.LU R16, [R1+0x1ac0] ;  /* 0x001ac00001107983 */ /* 0x000ea80000300800 */
[----:B------:R0:W-:Y:S04]  /*3a690*/  STL [R1+0x7c], R29 ;  /* 0x00007c1d01007387 */ /* 0x0001e80000100800 */
[----:B0-----:R-:W2:Y:S02]  /*3a6a0*/  LDL.LU R29, [R1+0x1abc] ;  /* 0x001abc00011d7983 */ /* 0x001ea40000300800 */
        /* <DEDUP_REMOVED lines=9> */
[----:B------:R-:W3:Y:S02]  /*3a740*/  LDL.LU R16, [R1+0x1aa8] ;  /* 0x001aa80001107983 */ /* 0x000ee40000300800 */
[----:B---3--:R-:W-:Y:S02]  /*3a750*/  F2FP.SATFINITE.E4M3.F32.PACK_AB_MERGE_C R16, R16, R15, RZ ;  /* 0x0000000f1010723e */ /* 0x008fe400048070ff */
        /* <DEDUP_REMOVED lines=12> */
[----:B------:R-:W2:Y:S01]  /*3a820*/  LDL.LU R15, [R1+0x1a8c] ;  /* 0x001a8c00010f7983 */ /* 0x000ea20000300800 */
[----:B-----5:R-:W-:-:S03]  /*3a830*/  F2FP.SATFINITE.E4M3.F32.PACK_AB_MERGE_C R22, R22, R13, RZ ;  /* 0x0000000d1616723e */ /* 0x020fc600048070ff */
[----:B------:R0:W-:Y:S01]  /*3a840*/  STL [R1+0x34], R16 ;  /* 0x0000341001007387 */ /* 0x0001e20000100800 */
[----:B----4-:R-:W-:Y:S02]  /*3a850*/  F2FP.SATFINITE.E4M3.F32.PACK_AB_MERGE_C R18, R18, R3, RZ ;  /* 0x000000031212723e */ /* 0x010fe400048070ff */
[----:B------:R-:W-:Y:S01]  /*3a860*/  F2FP.SATFINITE.E4M3.F32.PACK_AB_MERGE_C R19, R19, R6, RZ ;  /* 0x000000061313723e */ /* 0x000fe200048070ff */
[----:B0-----:R-:W3:Y:S01]  /*3a870*/  LDL.LU R16, [R1+0x1a88] ;  /* 0x001a880001107983 */ /* 0x001ee20000300800 */
[----:B------:R-:W-:Y:S02]  /*3a880*/  F2FP.SATFINITE.E4M3.F32.PACK_AB_MERGE_C R7, R7, R8, RZ ;  /* 0x000000080707723e */ /* 0x000fe400048070ff */
[----:B------:R-:W-:Y:S02]  /*3a890*/  F2FP.SATFINITE.E4M3.F32.PACK_AB_MERGE_C R10, R10, R28, RZ ;  /* 0x0000001c0a0a723e */ /* 0x000fe400048070ff */
[----:B--2---:R-:W-:Y:S02]  /*3a8a0*/  F2FP.SATFINITE.E4M3.F32.PACK_AB_MERGE_C R14, R14, R15, RZ ;  /* 0x0000000f0e0e723e */ /* 0x004fe400048070ff */
[----:B------:R-:W2:Y:S04]  /*3a8b0*/  LDL.LU R15, [R1+0x1a84] ;  /* 0x001a8400010f7983 */ /* 0x000ea80000300800 */
[----:B------:R0:W-:Y:S04]  /*3a8c0*/  STL [R1+0x88], R14 ;  /* 0x0000880e01007387 */ /* 0x0001e80000100800 */
[----:B0-----:R-:W4:Y:S04]  /*3a8d0*/  LDL.LU R14, [R1+0x1a80] ;  /* 0x001a8000010e7983 */ /* 0x001f280000300800 */
[----:B------:R-:W5:Y:S04]  /*3a8e0*/  LDL.LU R13, [R1+0x1a7c] ;  /* 0x001a7c00010d7983 */ /* 0x000f680000300800 */
[----:B------:R0:W-:Y:S04]  /*3a8f0*/  STL [R1+0xe8], R22 ;  /* 0x0000e81601007387 */ /* 0x0001e80000100800 */
[----:B0-----:R-:W3:Y:S04]  /*3a900*/  LDL.LU R22, [R1+0x1a78] ;  /* 0x001a780001167983 */ /* 0x001ee80000300800 */
[----:B------:R-:W2:Y:S04]  /*3a910*/  LDL.LU R3, [R1+0x1a74] ;  /* 0x001a740001037983 */ /* 0x000ea80000300800 */
[----:B------:R0:W-:Y:S04]  /*3a920*/  STL [R1+0xe4], R18 ;  /* 0x0000e41201007387 */ /* 0x0001e80000100800 */
[----:B0-----:R-:W5:Y:S04]  /*3a930*/  LDL.LU R18, [R1+0x1a70] ;  /* 0x001a700001127983 */ /* 0x001f680000300800 */
[----:B------:R-:W3:Y:S04]  /*3a940*/  LDL.LU R6, [R1+0x1a6c] ;  /* 0x001a6c0001067983 */ /* 0x000ee80000300800 */
[----:B------:R0:W-:Y:S04]  /*3a950*/  STL [R1+0x30], R19 ;  /* 0x0000301301007387 */ /* 0x0001e80000100800 */
[----:B0-----:R-:W4:Y:S04]  /*3a960*/  LDL.LU R19, [R1+0x1a68] ;  /* 0x001a680001137983 */ /* 0x001f280000300800 */
[----:B------:R-:W2:Y:S04]  /*3a970*/  LDL.LU R8, [R1+0x1a64] ;  /* 0x001a640001087983 */ /* 0x000ea80000300800 */
[----:B------:R0:W-:Y:S04]  /*3a980*/  STL [R1+0x8c], R7 ;  /* 0x00008c0701007387 */ /* 0x0001e80000100800 */
[----:B0-----:R-:W5:Y:S04]  /*3a990*/  LDL.LU R7, [R1+0x1a60] ;  /* 0x001a600001077983 */ /* 0x001f680000300800 */
[----:B------:R-:W3:Y:S04]  /*3a9a0*/  LDL.LU R28, [R1+0x1a5c] ;  /* 0x001a5c00011c7983 */ /* 0x000ee80000300800 */
[----:B------:R0:W-:Y:S02]  /*3a9b0*/  STL [R1+0x38], R10 ;  /* 0x0000380a01007387 */ /* 0x0001e40000100800 */
[----:B0-----:R-:W-:-:S02]  /*3a9c0*/  LOP3.LUT R10, R20, 0xffff, RZ, 0xc0, !PT ;  /* 0x0000ffff140a7812 */ /* 0x001fc400078ec0ff */
[----:B---3--:R-:W-:Y:S02]  /*3a9d0*/  LOP3.LUT R20, R28, 0xffff, RZ, 0xc0, !PT ;  /* 0x0000ffff1c147812 */ /* 0x008fe400078ec0ff */
[----:B------:R-:W3:Y:S01]  /*3a9e0*/  LDL.LU R28, [R1+0x40] ;  /* 0x00004000011c7983 */ /* 0x000ee20000300800 */
[----:B------:R-:W-:Y:S02]  /*3a9f0*/  F2FP.SATFINITE.E4M3.F32.PACK_AB_MERGE_C R9, R9, R12, RZ ;  /* 0x0000000c0909723e */ /* 0x000fe400048070ff */
[----:B------:R-:W-:Y:S01]  /*3aa00*/  F2FP.SATFINITE.E4M3.F32.PACK_AB_MERGE_C R21, R21, R4, RZ ;  /* 0x000000041515723e */ /* 0x000fe200048070ff */
[----:B------:R-:W4:Y:S04]  /*3aa10*/  LDL.LU R12, [R1+0x1a58] ;  /* 0x001a5800010c7983 */ /* 0x000f280000300800 */
[----:B------:R0:W-:Y:S04]  /*3aa20*/  STL [R1+0x74], R9 ;  /* 0x0000740901007387 */ /* 0x0001e80000100800 */
[----:B0-----:R-:W2:Y:S04]  /*3aa30*/  LDL.LU R9, [R1+0x1a54] ;  /* 0x001a540001097983 */ /* 0x001ea80000300800 */
[----:B------:R-:W2:Y:S04]  /*3aa40*/  LDL.LU R4, [R1+0x1a50] ;  /* 0x001a500001047983 */ /* 0x000ea80000300800 */
[----:B------:R-:W-:Y:S04]  /*3aa50*/  STL [R1+0xc], R20 ;  /* 0x00000c1401007387 */ /* 0x000fe80000100800 */
[----:B------:R0:W-:Y:S01]  /*3aa60*/  STL [R1+0x24], R21 ;  /* 0x0000241501007387 */ /* 0x0001e20000100800 */
[----:B---3--:R-:W-:-:S04]  /*3aa70*/  LOP3.LUT R28, R28, 0xffff, RZ, 0xc0, !PT ;  /* 0x0000ffff1c1c7812 */ /* 0x008fc800078ec0ff */
[----:B0-----:R-:W-:Y:S01]  /*3aa80*/  PRMT R21, R10, 0x3340, R28 ;  /* 0x000033400a157816 */ /* 0x001fe2000000001c */
[----:B------:R0:W-:Y:S04]  /*3aa90*/  STL [R1+0x1a2c], R28 ;  /* 0x001a2c1c01007387 */ /* 0x0001e80000100800 */
[----:B0-----:R-:W3:Y:S01]  /*3aaa0*/  LDL.LU R28, [R1+0x28c] ;  /* 0x00028c00011c7983 */ /* 0x001ee20000300800 */
[----:B------:R-:W-:Y:S02]  /*3aab0*/  F2FP.SATFINITE.E4M3.F32.PACK_AB_MERGE_C R27, R27, R23, RZ ;  /* 0x000000171b1b723e */ /* 0x000fe400048070ff */
[----:B---3--:R-:W-:Y:S02]  /*3aac0*/  F2FP.SATFINITE.E4M3.F32.PACK_AB_MERGE_C R28, R28, R11, RZ ;  /* 0x0000000b1c1c723e */ /* 0x008fe400048070ff */
[----:B------:R-:W3:Y:S04]  /*3aad0*/  LDL.LU R11, [R1+0x1a4c] ;  /* 0x001a4c00010b7983 */ /* 0x000ee80000300800 */
[----:B------:R0:W-:Y:S04]  /*3aae0*/  STL [R1+0x70], R28 ;  /* 0x0000701c01007387 */ /* 0x0001e80000100800 */
[----:B0-----:R-:W3:Y:S04]  /*3aaf0*/  LDL.LU R28, [R1+0x28] ;  /* 0x00002800011c7983 */ /* 0x001ee80000300800 */
[----:B------:R-:W3:Y:S04]  /*3ab00*/  LDL.LU R23, [R1+0x1a48] ;  /* 0x001a480001177983 */ /* 0x000ee80000300800 */
[----:B------:R0:W-:Y:S04]  /*3ab10*/  STL [R1+0xe0], R27 ;  /* 0x0000e01b01007387 */ /* 0x0001e80000100800 */
[----:B0-----:R-:W3:Y:S01]  /*3ab20*/  LDL.LU R27, [R1+0x1a44] ;  /* 0x001a4400011b7983 */ /* 0x001ee20000300800 */
[----:B------:R-:W-:-:S02]  /*3ab30*/  PRMT R20, R20, 0x3340, R1 ;  /* 0x0000334014147816 */ /* 0x000fc40000000001 */
[----:B------:R-:W-:Y:S02]  /*3ab40*/  F2FP.SATFINITE.E4M3.F32.PACK_AB_MERGE_C R2, R0, R2, RZ ;  /* 0x000000020002723e */ /* 0x000fe400048070ff */
[----:B------:R-:W-:Y:S02]  /*3ab50*/  PRMT R0, R21, 0x5410, R20 ;  /* 0x0000541015007816 */ /* 0x000fe40000000014 */
[----:B------:R-:W-:Y:S01]  /*3ab60*/  LOP3.LUT R26, R26, 0xffff, RZ, 0xc0, !PT ;  /* 0x0000ffff1a1a7812 */ /* 0x000fe200078ec0ff */
[----:B------:R0:W-:Y:S01]  /*3ab70*/  STL [R1+0xdc], R2 ;  /* 0x0000dc0201007387 */ /* 0x0001e20000100800 */
[----:B------:R-:W-:-:S03]  /*3ab80*/  LOP3.LUT R25, R25, 0xffff, RZ, 0xc0, !PT ;  /* 0x0000ffff19197812 */ /* 0x000fc600078ec0ff */
[----:B------:R1:W-:Y:S01]  /*3ab90*/  STL [R1+0xd8], R0 ;  /* 0x0000d80001007387 */ /* 0x0003e20000100800 */
[----:B----4-:R-:W-:Y:S02]  /*3aba0*/  LOP3.LUT R12, R12, 0xffff, RZ, 0xc0, !PT ;  /* 0x0000ffff0c0c7812 */ /* 0x010fe400078ec0ff */
[----:B0-----:R-:W-:Y:S01]  /*3abb0*/  LOP3.LUT R2, R24, 0xffff, RZ, 0xc0, !PT ;  /* 0x0000ffff18027812 */ /* 0x001fe200078ec0ff */
[----:B------:R-:W-:Y:S01]  /*3abc0*/  STL [R1+0x3c], R26 ;  /* 0x00003c1a01007387 */ /* 0x000fe20000100800 */
[----:B-----5:R-:W-:-:S03]  /*3abd0*/  LOP3.LUT R20, R7, 0xffff, RZ, 0xc0, !PT ;  /* 0x0000ffff07147812 */ /* 0x020fc600078ec0ff */
[----:B------:R-:W-:Y:S01]  /*3abe0*/  STL [R1+0x40], R25 ;  /* 0x0000401901007387 */ /* 0x000fe20000100800 */
[----:B------:R-:W-:-:S03]  /*3abf0*/  LOP3.LUT R19, R19, 0xffff, RZ, 0xc0, !PT ;  /* 0x0000ffff13137812 */ /* 0x000fc600078ec0ff */
[----:B------:R-:W-:Y:S01]  /*3ac00*/  STL [R1+0x48], R2 ;  /* 0x0000480201007387 */ /* 0x000fe20000100800 */
[----:B--2---:R-:W-:Y:S02]  /*3ac10*/  LOP3.LUT R21, R4, 0xffff, RZ, 0xc0, !PT ;  /* 0x0000ffff04157812 */ /* 0x004fe400078ec0ff */
[----:B------:R-:W-:Y:S02]  /*3ac20*/  LOP3.LUT R9, R9, 0xffff, RZ, 0xc0, !PT ;  /* 0x0000ffff09097812 */ /* 0x000fe400078ec0ff */
[----:B------:R-:W-:Y:S02]  /*3ac30*/  PRMT R7, R12, 0x3340, R1 ;  /* 0x000033400c077816 */ /* 0x000fe40000000001 */
[----:B---3--:R-:W-:-:S04]  /*3ac40*/  LOP3.LUT R11, R11, 0xffff, RZ, 0xc0, !PT ;  /* 0x0000ffff0b0b7812 */ /* 0x008fc800078ec0ff */
[--C-:B------:R-:W-:Y:S02]  /*3ac50*/  PRMT R4, R11, 0x3340, R1.reuse ;  /* 0x000033400b047816 */ /* 0x100fe40000000001 */
[----:B-1----:R-:W-:Y:S02]  /*3ac60*/  LOP3.LUT R0, R23, 0xffff, RZ, 0xc0, !PT ;  /* 0x0000ffff17007812 */ /* 0x002fe400078ec0ff */
[----:B------:R-:W-:Y:S02]  /*3ac70*/  LOP3.LUT R23, R8, 0xffff, RZ, 0xc0, !PT ;  /* 0x0000ffff08177812 */ /* 0x000fe400078ec0ff */
[----:B------:R-:W-:Y:S02]  /*3ac80*/  LOP3.LUT R24, R27, 0xffff, RZ, 0xc0, !PT ;  /* 0x0000ffff1b187812 */ /* 0x000fe400078ec0ff */
[----:B------:R-:W2:Y:S04]  /*3ac90*/  LDL.LU R27, [R1+0x78] ;  /* 0x00007800011b7983 */ /* 0x000ea80000300800 */
[----:B------:R-:W-:Y:S04]  /*3aca0*/  STL [R1+0x8], R24 ;  /* 0x0000081801007387 */ /* 0x000fe80000100800 */
[----:B------:R-:W-:Y:S04]  /*3acb0*/  STL [R1+0x4], R0 ;  /* 0x0000040001007387 */ /* 0x000fe80000100800 */
[----:B------:R0:W-:Y:S04]  /*3acc0*/  STL [R1], R11 ;  /* 0x0000000b01007387 */ /* 0x0001e80000100800 */
[----:B------:R1:W-:Y:S04]  /*3acd0*/  STL [R1+0x1c], R12 ;  /* 0x00001c0c01007387 */ /* 0x0003e80000100800 */
[----:B------:R-:W-:Y:S01]  /*3ace0*/  STL [R1+0x18], R20 ;  /* 0x0000181401007387 */ /* 0x000fe20000100800 */
[----:B0-----:R-:W-:-:S03]  /*3acf0*/  PRMT R11, R2, 0x3340, R1 ;  /* 0x00003340020b7816 */ /* 0x001fc60000000001 */
[----:B------:R0:W-:Y:S01]  /*3ad00*/  STL [R1+0x14], R19 ;  /* 0x0000141301007387 */ /* 0x0001e20000100800 */
[----:B-1----:R-:W-:-:S03]  /*3ad10*/  PRMT R12, R24, 0x3340, R0 ;  /* 0x00003340180c7816 */ /* 0x002fc60000000000 */
[----:B------:R1:W-:Y:S01]  /*3ad20*/  STL [R1+0x10], R23 ;  /* 0x0000101701007387 */ /* 0x0003e20000100800 */
[----:B------:R-:W-:-:S03]  /*3ad30*/  PRMT R8, R19, 0x3340, R1 ;  /* 0x0000334013087816 */ /* 0x000fc60000000001 */
[----:B------:R-:W3:Y:S01]  /*3ad40*/  LDL.LU R2, [R1+0x1a40] ;  /* 0x001a400001027983 */ /* 0x000ee20000300800 */
[----:B0-----:R-:W-:-:S03]  /*3ad50*/  PRMT R19, R21, 0x3340, R9 ;  /* 0x0000334015137816 */ /* 0x001fc60000000009 */
[----:B------:R-:W4:Y:S04]  /*3ad60*/  LDL.LU R0, [R1+0x1a3c] ;  /* 0x001a3c0001007983 */ /* 0x000f280000300800 */
[----:B------:R-:W5:Y:S01]  /*3ad70*/  LDL.LU R24, [R1+0x1a38] ;  /* 0x001a380001187983 */ /* 0x000f620000300800 */
[----:B------:R-:W-:-:S03]  /*3ad80*/  PRMT R20, R20, 0x3340, R23 ;  /* 0x0000334014147816 */ /* 0x000fc60000000017 */
[----:B------:R0:W-:Y:S01]  /*3ad90*/  STL [R1+0x1a28], R9 ;  /* 0x001a280901007387 */ /* 0x0001e20000100800 */
[----:B-1----:R-:W-:-:S03]  /*3ada0*/  PRMT R23, R26, 0x3340, R25 ;  /* 0x000033401a177816 */ /* 0x002fc60000000019 */
[----:B0-----:R-:W4:Y:S04]  /*3adb0*/  LDL.LU R9, [R1+0x20] ;  /* 0x0000200001097983 */ /* 0x001f280000300800 */
[----:B------:R-:W4:Y:S04]  /*3adc0*/  LDL.LU R25, [R1+0x1a34] ;  /* 0x001a340001197983 */ /* 0x000f280000300800 */
[----:B------:R-:W4:Y:S01]  /*3add0*/  LDL.LU R26, [R1+0x1a30] ;  /* 0x001a3000011a7983 */ /* 0x000f220000300800 */
[----:B------:R-:W-:Y:S02]  /*3ade0*/  PRMT R4, R12, 0x5410, R4 ;  /* 0x000054100c047816 */ /* 0x000fe40000000004 */
[----:B------:R-:W-:-:S02]  /*3adf0*/  PRMT R12, R19, 0x5410, R7 ;  /* 0x00005410130c7816 */ /* 0x000fc40000000007 */
[----:B------:R-:W-:Y:S01]  /*3ae00*/  PRMT R7, R20, 0x5410, R8 ;  /* 0x0000541014077816 */ /* 0x000fe20000000008 */
[----:B------:R0:W-:Y:S01]  /*3ae10*/  STL [R1+0xd4], R4 ;  /* 0x0000d40401007387 */ /* 0x0001e20000100800 */
[----:B------:R-:W-:-:S03]  /*3ae20*/  LOP3.LUT R20, R28, 0xffff, RZ, 0xc0, !PT ;  /* 0x0000ffff1c147812 */ /* 0x000fc600078ec0ff */
[----:B------:R-:W-:Y:S01]  /*3ae30*/  STL [R1+0xd0], R12 ;  /* 0x0000d00c01007387 */ /* 0x000fe20000100800 */
[----:B0-----:R-:W-:-:S03]  /*3ae40*/  PRMT R4, R23, 0x5410, R11 ;  /* 0x0000541017047816 */ /* 0x001fc6000000000b */
[----:B------:R-:W-:Y:S04]  /*3ae50*/  STL [R1+0xcc], R7 ;  /* 0x0000cc0701007387 */ /* 0x000fe80000100800 */
[----:B------:R0:W-:Y:S01]  /*3ae60*/  STL [R1+0xc8], R4 ;  /* 0x0000c80401007387 */ /* 0x0001e20000100800 */
[----:B------:R-:W-:Y:S02]  /*3ae70*/  LOP3.LUT R11, R14, 0xffff, RZ, 0xc0, !PT ;  /* 0x0000ffff0e0b7812 */ /* 0x000fe400078ec0ff */
[----:B0-----:R-:W-:Y:S02]  /*3ae80*/  LOP3.LUT R4, R6, 0xffff, RZ, 0xc0, !PT ;  /* 0x0000ffff06047812 */ /* 0x001fe400078ec0ff */
[----:B------:R-:W-:Y:S02]  /*3ae90*/  LOP3.LUT R6, R22, 0xffff, RZ, 0xc0, !PT ;  /* 0x0000ffff16067812 */ /* 0x000fe400078ec0ff */
[----:B--2---:R-:W-:-:S02]  /*3aea0*/  LOP3.LUT R8, R27, 0xffff, RZ, 0xc0, !PT ;  /* 0x0000ffff1b087812 */ /* 0x004fc400078ec0ff */
[----:B---3--:R-:W-:Y:S02]  /*3aeb0*/  LOP3.LUT R23, R2, 0xffff, RZ, 0xc0, !PT ;  /* 0x0000ffff02177812 */ /* 0x008fe400078ec0ff */
[----:B-----5:R-:W-:-:S04]  /*3aec0*/  LOP3.LUT R24, R24, 0xffff, RZ, 0xc0, !PT ;  /* 0x0000ffff18187812 */ /* 0x020fc800078ec0ff */
[--C-:B------:R-:W-:Y:S02]  /*3aed0*/  PRMT R2, R24, 0x3340, R1.reuse ;  /* 0x0000334018027816 */ /* 0x100fe40000000001 */
[----:B----4-:R-:W-:Y:S02]  /*3aee0*/  LOP3.LUT R12, R9, 0xffff, RZ, 0xc0, !PT ;  /* 0x0000ffff090c7812 */ /* 0x010fe400078ec0ff */
[----:B------:R-:W-:Y:S02]  /*3aef0*/  LOP3.LUT R9, R0, 0xffff, RZ, 0xc0, !PT ;  /* 0x0000ffff00097812 */ /* 0x000fe400078ec0ff */
[----:B------:R-:W-:Y:S01]  /*3af00*/  LOP3.LUT R7, R25, 0xffff, RZ, 0xc0, !PT ;  /* 0x0000ffff19077812 */ /* 0x000fe200078ec0ff */
[----:B------:R0:W-:Y:S01]  /*3af10*/  STL [R1+0x20], R12 ;  /* 0x0000200c01007387 */ /* 0x0001e20000100800 */
[----:B------:R-:W-:Y:S02]  /*3af20*/  PRMT R0, R20, 0x3340, R1 ;  /* 0x0000334014007816 */ /* 0x000fe40000000001 */
[----:B------:R-:W-:Y:S01]  /*3af30*/  LOP3.LUT R19, R26, 0xffff, RZ, 0xc0, !PT ;  /* 0x0000ffff1a137812 */ /* 0x000fe200078ec0ff */
[----:B------:R-:W-:Y:S03]  /*3af40*/  STL [R1+0x50], R24 ;  /* 0x0000501801007387 */ /* 0x000fe60000100800 */
[----:B------:R-:W-:-:S02]  /*3af50*/  PRMT R14, R19, 0x3340, R7 ;  /* 0x00003340130e7816 */ /* 0x000fc40000000007 */
[----:B0-----:R-:W-:Y:S01]  /*3af60*/  PRMT R12, R12, 0x3340, R8 ;  /* 0x000033400c0c7816 */ /* 0x001fe20000000008 */
[----:B------:R0:W-:Y:S01]  /*3af70*/  STL [R1+0x4c], R9 ;  /* 0x00004c0901007387 */ /* 0x0001e20000100800 */
[----:B------:R-:W-:Y:S02]  /*3af80*/  PRMT R22, R9, 0x3340, R23 ;  /* 0x0000334009167816 */ /* 0x000fe40000000017 */
[----:B------:R-:W-:Y:S01]  /*3af90*/  PRMT R12, R12, 0x5410, R0 ;  /* 0x000054100c0c7816 */ /* 0x000fe20000000000 */
[----:B------:R-:W-:Y:S04]  /*3afa0*/  STL [R1+0x44], R23 ;  /* 0x0000441701007387 */ /* 0x000fe80000100800 */
[----:B------:R1:W-:Y:S01]  /*3afb0*/  STL [R1+0x28], R4 ;  /* 0x0000280401007387 */ /* 0x0003e20000100800 */
[----:B0-----:R-:W-:-:S03]  /*3afc0*/  PRMT R9, R14, 0x5410, R2 ;  /* 0x000054100e097816 */ /* 0x001fc60000000002 */
[----:B------:R-:W-:Y:S04]  /*3afd0*/  STL [R1+0x58], R11 ;  /* 0x0000580b01007387 */ /* 0x000fe80000100800 */
[----:B------:R-:W2:Y:S01]  /*3afe0*/  LDL.LU R0, [R1+0x38] ;  /* 0x0000380001007983 */ /* 0x000ea20000300800 */
[----:B-1----:R-:W-:-:S03]  /*3aff0*/  PRMT R4, R4, 0x3340, R1 ;  /* 0x0000334004047816 */ /* 0x002fc60000000001 */
[----:B------:R-:W-:Y:S04]  /*3b000*/  STL [R1+0xc4], R12 ;  /* 0x0000c40c01007387 */ /* 0x000fe80000100800 */
[----:B------:R-:W3:Y:S04]  /*3b010*/  LDL.LU R2, [R1+0x34] ;  /* 0x0000340001027983 */ /* 0x000ee80000300800 */
[----:B------:R-:W4:Y:S04]  /*3b020*/  LDL.LU R14, [R1+0x24] ;  /* 0x00002400010e7983 */ /* 0x000f280000300800 */
[----:B------:R0:W-:Y:S02]  /*3b030*/  STL [R1+0xc0], R9 ;  /* 0x0000c00901007387 */ /* 0x0001e40000100800 */
[----:B0-----:R-:W-:-:S02]  /*3b040*/  PRMT R9, R22, 0x5410, R4 ;  /* 0x0000541016097816 */ /* 0x001fc40000000004 */
[----:B------:R-:W5:Y:S04]  /*3b050*/  LDL.LU R4, [R1+0x2c] ;  /* 0x00002c0001047983 */ /* 0x000f680000300800 */
[----:B------:R-:W5:Y:S01]  /*3b060*/  LDL.LU R22, [R1+0x30] ;  /* 0x0000300001167983 */ /* 0x000f620000300800 */
[----:B------:R-:W-:Y:S02]  /*3b070*/  LOP3.LUT R18, R18, 0xffff, RZ, 0xc0, !PT ;  /* 0x0000ffff12127812 */ /* 0x000fe400078ec0ff */
[----:B------:R-:W-:Y:S02]  /*3b080*/  PRMT R11, R11, 0x3340, R1 ;  /* 0x000033400b0b7816 */ /* 0x000fe40000000001 */
[----:B------:R-:W-:Y:S01]  /*3b090*/  PRMT R23, R18, 0x3340, R6 ;  /* 0x0000334012177816 */ /* 0x000fe20000000006 */
[----:B------:R0:W-:Y:S01]  /*3b0a0*/  STL [R1+0xbc], R9 ;  /* 0x0000bc0901007387 */ /* 0x0001e20000100800 */
[----:B------:R-:W-:-:S02]  /*3b0b0*/  LOP3.LUT R24, R3, 0xffff, RZ, 0xc0, !PT ;  /* 0x0000ffff03187812 */ /* 0x000fc400078ec0ff */
[----:B------:R-:W-:Y:S01]  /*3b0c0*/  LOP3.LUT R28, R13, 0xffff, RZ, 0xc0, !PT ;  /* 0x0000ffff0d1c7812 */ /* 0x000fe200078ec0ff */
[----:B------:R-:W5:Y:S01]  /*3b0d0*/  LDL.LU R25, [R1+0x88] ;  /* 0x0000880001197983 */ /* 0x000f620000300800 */
[----:B------:R-:W-:Y:S02]  /*3b0e0*/  LOP3.LUT R12, R15, 0xffff, RZ, 0xc0, !PT ;  /* 0x0000ffff0f0c7812 */ /* 0x000fe400078ec0ff */
[----:B0-----:R-:W-:Y:S01]  /*3b0f0*/  PRMT R9, R23, 0x5410, R11 ;  /* 0x0000541017097816 */ /* 0x001fe2000000000b */
[----:B------:R-:W5:Y:S01]  /*3b100*/  LDL.LU R27, [R1+0x8c] ;  /* 0x00008c00011b7983 */ /* 0x000f620000300800 */
[----:B------:R-:W-:Y:S02]  /*3b110*/  LOP3.LUT R15, R16, 0xffff, RZ, 0xc0, !PT ;  /* 0x0000ffff100f7812 */ /* 0x000fe400078ec0ff */
[----:B------:R-:W-:Y:S01]  /*3b120*/  LOP3.LUT R5, R5, 0xffff, RZ, 0xc0, !PT ;  /* 0x0000ffff05057812 */ /* 0x000fe200078ec0ff */
[----:B------:R0:W-:Y:S01]  /*3b130*/  STL [R1+0xb8], R9 ;  /* 0x0000b80901007387 */ /* 0x0001e20000100800 */
[----:B------:R-:W-:-:S02]  /*3b140*/  LOP3.LUT R17, R17, 0xffff, RZ, 0xc0, !PT ;  /* 0x0000ffff11117812 */ /* 0x000fc400078ec0ff */
[----:B------:R-:W-:Y:S02]  /*3b150*/  LOP3.LUT R16, R29, 0xffff, RZ, 0xc0, !PT ;  /* 0x0000ffff1d107812 */ /* 0x000fe400078ec0ff */
[----:B------:R-:W-:Y:S01]  /*3b160*/  PRMT R13, R15, 0x3340, R5 ;  /* 0x000033400f0d7816 */ /* 0x000fe20000000005 */
[----:B0-----:R-:W5:Y:S04]  /*3b170*/  LDL.LU R9, [R1+0x74] ;  /* 0x0000740001097983 */ /* 0x001f680000300800 */
[----:B------:R-:W5:Y:S04]  /*3b180*/  LDL.LU R26, [R1+0x70] ;  /* 0x00007000011a7983 */ /* 0x000f680000300800 */
[----:B------:R0:W-:Y:S04]  /*3b190*/  STL [R1+0x68], R24 ;  /* 0x0000681801007387 */ /* 0x0001e80000100800 */
[----:B------:R1:W-:Y:S04]  /*3b1a0*/  STL [R1+0x64], R28 ;  /* 0x0000641c01007387 */ /* 0x0003e80000100800 */
[----:B------:R-:W-:Y:S01]  /*3b1b0*/  STL [R1+0x90], R12 ;  /* 0x0000900c01007387 */ /* 0x000fe20000100800 */
[----:B0-----:R-:W-:-:S02]  /*3b1c0*/  PRMT R24, R24, 0x3340, R28 ;  /* 0x0000334018187816 */ /* 0x001fc4000000001c */
[----:B--2---:R-:W-:Y:S02]  /*3b1d0*/  LOP3.LUT R3, R0, 0xffff, RZ, 0xc0, !PT ;  /* 0x0000ffff00037812 */ /* 0x004fe400078ec0ff */
[----:B------:R-:W-:Y:S02]  /*3b1e0*/  PRMT R0, R17, 0x3340, R1 ;  /* 0x0000334011007816 */ /* 0x000fe40000000001 */
[----:B---3--:R-:W-:Y:S02]  /*3b1f0*/  LOP3.LUT R2, R2, 0xffff, RZ, 0xc0, !PT ;  /* 0x0000ffff02027812 */ /* 0x008fe400078ec0ff */
[----:B------:R-:W-:-:S03]  /*3b200*/  PRMT R13, R13, 0x5410, R0 ;  /* 0x000054100d0d7816 */ /* 0x000fc60000000000 */
[----:B------:R0:W-:Y:S01]  /*3b210*/  STL [R1+0x54], R2 ;  /* 0x0000540201007387 */ /* 0x0001e20000100800 */
[----:B----4-:R-:W-:-:S03]  /*3b220*/  LOP3.LUT R14, R14, 0xffff, RZ, 0xc0, !PT ;  /* 0x0000ffff0e0e7812 */ /* 0x010fc600078ec0ff */
[----:B-1----:R-:W2:Y:S01]  /*3b230*/  LDL.LU R28, [R1+0x1a2c] ;  /* 0x001a2c00011c7983 */ /* 0x002ea20000300800 */
[----:B------:R-:W-:-:S03]  /*3b240*/  PRMT R11, R14, 0x3340, R1 ;  /* 0x000033400e0b7816 */ /* 0x000fc60000000001 */
[----:B------:R-:W3:Y:S01]  /*3b250*/  LDL.LU R0, [R1+0x60] ;  /* 0x0000600001007983 */ /* 0x000ee20000300800 */
[----:B0-----:R-:W-:Y:S02]  /*3b260*/  PRMT R2, R2, 0x3340, R1 ;  /* 0x0000334002027816 */ /* 0x001fe40000000001 */
[----:B-----5:R-:W-:Y:S02]  /*3b270*/  LOP3.LUT R4, R4, 0xffff, RZ, 0xc0, !PT ;  /* 0x0000ffff04047812 */ /* 0x020fe400078ec0ff */
[----:B------:R-:W-:Y:S02]  /*3b280*/  LOP3.LUT R29, R22, 0xffff, RZ, 0xc0, !PT ;  /* 0x0000ffff161d7812 */ /* 0x000fe400078ec0ff */
[----:B------:R-:W-:Y:S01]  /*3b290*/  PRMT R22, R16, 0x3340, R4 ;  /* 0x0000334010167816 */ /* 0x000fe20000000004 */
[----:B------:R0:W-:Y:S01]  /*3b2a0*/  STL [R1+0xb4], R13 ;  /* 0x0000b40d01007387 */ /* 0x0001e20000100800 */
[----:B------:R-:W-:Y:S02]  /*3b2b0*/  PRMT R23, R29, 0x3340, R3 ;  /* 0x000033401d177816 */ /* 0x000fe40000000003 */
[----:B------:R-:W-:-:S02]  /*3b2c0*/  PRMT R2, R22, 0x5410, R2 ;  /* 0x0000541016027816 */ /* 0x000fc40000000002 */
[----:B------:R-:W-:Y:S01]  /*3b2d0*/  PRMT R23, R23, 0x5410, R11 ;  /* 0x0000541017177816 */ /* 0x000fe2000000000b */
[----:B0-----:R-:W4:Y:S04]  /*3b2e0*/  LDL.LU R13, [R1+0x7c] ;  /* 0x00007c00010d7983 */ /* 0x001f280000300800 */
[----:B------:R-:W5:Y:S04]  /*3b2f0*/  LDL.LU R22, [R1+0x80] ;  /* 0x0000800001167983 */ /* 0x000f680000300800 */
[----:B------:R0:W-:Y:S04]  /*3b300*/  STL [R1+0xb0], R2 ;  /* 0x0000b00201007387 */ /* 0x0001e80000100800 */
[----:B0-----:R-:W2:Y:S04]  /*3b310*/  LDL.LU R2, [R1+0x84] ;  /* 0x0000840001027983 */ /* 0x001ea80000300800 */
[----:B------:R-:W2:Y:S01]  /*3b320*/  LDL.LU R11, [R1+0x5c] ;  /* 0x00005c00010b7983 */ /* 0x000ea20000300800 */
[----:B------:R-:W-:-:S04]  /*3b330*/  PRMT R12, R12, 0x3340, R1 ;  /* 0x000033400c0c7816 */ /* 0x000fc80000000001 */
[----:B------:R-:W-:Y:S01]  /*3b340*/  PRMT R12, R24, 0x5410, R12 ;  /* 0x00005410180c7816 */ /* 0x000fe2000000000c */
[----:B------:R0:W-:Y:S01]  /*3b350*/  STL [R1+0xac], R23 ;  /* 0x0000ac1701007387 */ /* 0x0001e20000100800 */
[----:B------:R-:W-:-:S03]  /*3b360*/  LOP3.LUT R27, R27, 0xffff, RZ, 0xc0, !PT ;  /* 0x0000ffff1b1b7812 */ /* 0x000fc600078ec0ff */
[----:B------:R-:W-:Y:S01]  /*3b370*/  STL [R1+0xa8], R12 ;  /* 0x0000a80c01007387 */ /* 0x000fe20000100800 */
[----:B------:R-:W-:Y:S02]  /*3b380*/  LOP3.LUT R9, R9, 0xffff, RZ, 0xc0, !PT ;  /* 0x0000ffff09097812 */ /* 0x000fe400078ec0ff */
[----:B0-----:R-:W-:Y:S02]  /*3b390*/  LOP3.LUT R23, R25, 0xffff, RZ, 0xc0, !PT ;  /* 0x0000ffff19177812 */ /* 0x001fe400078ec0ff */
[----:B------:R-:W-:-:S03]  /*3b3a0*/  LOP3.LUT R24, R26, 0xffff, RZ, 0xc0, !PT ;  /* 0x0000ffff1a187812 */ /* 0x000fc600078ec0ff */
[----:B------:R0:W-:Y:S04]  /*3b3b0*/  STL [R1+0x60], R23 ;  /* 0x0000601701007387 */ /* 0x0001e80000100800 */
[----:B------:R1:W-:Y:S04]  /*3b3c0*/  STL [R1+0x78], R27 ;  /* 0x0000781b01007387 */ /* 0x0003e80000100800 */
[----:B------:R1:W-:Y:S01]  /*3b3d0*/  STL [R1+0x5c], R9 ;  /* 0x00005c0901007387 */ /* 0x0003e20000100800 */
[----:B0-----:R-:W-:-:S03]  /*3b3e0*/  PRMT R23, R23, 0x3340, R1 ;  /* 0x0000334017177816 */ /* 0x001fc60000000001 */
[----:B------:R0:W-:Y:S01]  /*3b3f0*/  STL [R1+0x6c], R24 ;  /* 0x00006c1801007387 */ /* 0x0001e20000100800 */
[----:B-1----:R-:W-:-:S03]  /*3b400*/  PRMT R27, R27, 0x3340, R9 ;  /* 0x000033401b1b7816 */ /* 0x002fc60000000009 */
[----:B------:R-:W2:Y:S01]  /*3b410*/  LDL.LU R9, [R1+0x1a28] ;  /* 0x001a280001097983 */ /* 0x000ea20000300800 */
[----:B0-----:R-:W-:-:S04]  /*3b420*/  PRMT R24, R24, 0x3340, R1 ;  /* 0x0000334018187816 */ /* 0x001fc80000000001 */
[----:B------:R-:W-:Y:S02]  /*3b430*/  PRMT R27, R27, 0x5410, R24 ;  /* 0x000054101b1b7816 */ /* 0x000fe40000000018 */
[----:B---3--:R-:W-:Y:S02]  /*3b440*/  LOP3.LUT R0, R0, 0xffff, RZ, 0xc0, !PT ;  /* 0x0000ffff00007812 */ /* 0x008fe400078ec0ff */
[----:B----4-:R-:W-:Y:S02]  /*3b450*/  LOP3.LUT R13, R13, 0xffff, RZ, 0xc0, !PT ;  /* 0x0000ffff0d0d7812 */ /* 0x010fe400078ec0ff */
[----:B-----5:R-:W-:Y:S02]  /*3b460*/  LOP3.LUT R12, R22, 0xffff, RZ, 0xc0, !PT ;  /* 0x0000ffff160c7812 */ /* 0x020fe400078ec0ff */
[----:B------:R-:W-:Y:S02]  /*3b470*/  PRMT R22, R13, 0x3340, R1 ;  /* 0x000033400d167816 */ /* 0x000fe40000000001 */
[----:B--2---:R-:W-:-:S02]  /*3b480*/  LOP3.LUT R2, R2, 0xffff, RZ, 0xc0, !PT ;  /* 0x0000ffff02027812 */ /* 0x004fc400078ec0ff */
[----:B------:R-:W-:-:S04]  /*3b490*/  LOP3.LUT R11, R11, 0xffff, RZ, 0xc0, !PT ;  /* 0x0000ffff0b0b7812 */ /* 0x000fc800078ec0ff */
[----:B------:R-:W-:Y:S02]  /*3b4a0*/  PRMT R25, R11, 0x3340, R0 ;  /* 0x000033400b197816 */ /* 0x000fe40000000000 */
[----:B------:R-:W-:Y:S02]  /*3b4b0*/  PRMT R26, R12, 0x3340, R2 ;  /* 0x000033400c1a7816 */ /* 0x000fe40000000002 */
[----:B------:R-:W-:Y:S02]  /*3b4c0*/  PRMT R25, R25, 0x5410, R22 ;  /* 0x0000541019197816 */ /* 0x000fe40000000016 */
[----:B------:R-:W-:Y:S01]  /*3b4d0*/  PRMT R26, R26, 0x5410, R23 ;  /* 0x000054101a1a7816 */ /* 0x000fe20000000017 */
[----:B------:R-:W2:Y:S04]  /*3b4e0*/  LDL.LU R22, [R1+0x8] ;  /* 0x0000080001167983 */ /* 0x000ea80000300800 */
[----:B------:R0:W-:Y:S04]  /*3b4f0*/  STL [R1+0xa4], R25 ;  /* 0x0000a41901007387 */ /* 0x0001e80000100800 */
[----:B0-----:R-:W3:Y:S04]  /*3b500*/  LDL.LU R25, [R1] ;  /* 0x0000000001197983 */ /* 0x001ee80000300800 */
[----:B------:R-:W4:Y:S04]  /*3b510*/  LDL.LU R23, [R1+0x4] ;  /* 0x0000040001177983 */ /* 0x000f280000300800 */
[----:B------:R0:W-:Y:S04]  /*3b520*/  STL [R1+0xa0], R26 ;  /* 0x0000a01a01007387 */ /* 0x0001e80000100800 */
[----:B0-----:R-:W5:Y:S04]  /*3b530*/  LDL.LU R26, [R1+0x40] ;  /* 0x00004000011a7983 */ /* 0x001f680000300800 */
[----:B------:R-:W3:Y:S01]  /*3b540*/  LDL.LU R24, [R1+0xc] ;  /* 0x00000c0001187983 */ /* 0x000ee20000300800 */
[----:B------:R-:W-:-:S02]  /*3b550*/  SHF.R.U32.HI R10, RZ, 0x8, R10 ;  /* 0x00000008ff0a7819 */ /* 0x000fc4000001160a */
[----:B------:R-:W-:Y:S02]  /*3b560*/  SHF.R.U32.HI R28, RZ, 0x8, R28 ;  /* 0x00000008ff1c7819 */ /* 0x000fe4000001161c */
[----:B------:R-:W-:Y:S02]  /*3b570*/  LOP3.LUT R10, R10, 0xffff, RZ, 0xc0, !PT ;  /* 0x0000ffff0a0a7812 */ /* 0x000fe400078ec0ff */
[----:B------:R-:W-:Y:S01]  /*3b580*/  LOP3.LUT R28, R28, 0xffff, RZ, 0xc0, !PT ;  /* 0x0000ffff1c1c7812 */ /* 0x000fe200078ec0ff */
[----:B------:R0:W-:Y:S03]  /*3b590*/  STL [R1+0x9c], R27 ;  /* 0x00009c1b01007387 */ /* 0x0001e60000100800 */
[----:B------:R-:W-:Y:S01]  /*3b5a0*/  PRMT R10, R10, 0x3340, R28 ;  /* 0x000033400a0a7816 */ /* 0x000fe2000000001c */
[----:B0-----:R-:W5:Y:S04]  /*3b5b0*/  LDL.LU R27, [R1+0x3c] ;  /* 0x00003c00011b7983 */ /* 0x001f680000300800 */
[----:B------:R-:W5:Y:S04]  /*3b5c0*/  LDL.LU R28, [R1+0x14] ;  /* 0x00001400011c7983 */ /* 0x000f680000300800 */
[----:B------:R3:W-:Y:S01]  /*3b5d0*/  STL [R1+0x98], R10 ;  /* 0x0000980a01007387 */ /* 0x0007e20000100800 */
[----:B--2---:R-:W-:-:S04]  /*3b5e0*/  SHF.R.U32.HI R22, RZ, 0x8, R22 ;  /* 0x00000008ff167819 */ /* 0x004fc80000011616 */
[----:B------:R-:W-:Y:S02]  /*3b5f0*/  LOP3.LUT R22, R22, 0xffff, RZ, 0xc0, !PT ;  /* 0x0000ffff16167812 */ /* 0x000fe400078ec0ff */
[----:B----4-:R-:W-:-:S04]  /*3b600*/  SHF.R.U32.HI R23, RZ, 0x8, R23 ;  /* 0x00000008ff177819 */ /* 0x010fc80000011617 */
[----:B------:R-:W-:Y:S02]  /*3b610*/  LOP3.LUT R23, R23, 0xffff, RZ, 0xc0, !PT ;  /* 0x0000ffff17177812 */ /* 0x000fe400078ec0ff */
[----:B---3--:R-:W-:-:S04]  /*3b620*/  SHF.R.U32.HI R10, RZ, 0x8, R24 ;  /* 0x00000008ff0a7819 */ /* 0x008fc80000011618 */
[----:B------:R-:W-:-:S04]  /*3b630*/  LOP3.LUT R10, R10, 0xffff, RZ, 0xc0, !PT ;  /* 0x0000ffff0a0a7812 */ /* 0x000fc800078ec0ff */
[----:B------:R-:W-:Y:S02]  /*3b640*/  PRMT R10, R10, 0x3340, R1 ;  /* 0x000033400a0a7816 */ /* 0x000fe40000000001 */
[----:B------:R-:W-:Y:S02]  /*3b650*/  SHF.R.U32.HI R24, RZ, 0x8, R25 ;  /* 0x00000008ff187819 */ /* 0x000fe40000011619 */
[----:B------:R-:W2:Y:S01]  /*3b660*/  LDL.LU R25, [R1+0x20] ;  /* 0x0000200001197983 */ /* 0x000ea20000300800 */
[----:B------:R-:W-:-:S03]  /*3b670*/  PRMT R23, R22, 0x3340, R23 ;  /* 0x0000334016177816 */ /* 0x000fc60000000017 */
[----:B------:R0:W-:Y:S04]  /*3b680*/  STL [R1+0x94], R10 ;  /* 0x0000940a01007387 */ /* 0x0001e80000100800 */
[----:B0-----:R-:W3:Y:S04]  /*3b690*/  LDL.LU R10, [R1+0x18] ;  /* 0x00001800010a7983 */ /* 0x001ee80000300800 */
[----:B------:R-:W4:Y:S04]  /*3b6a0*/  LDL.LU R22, [R1+0x1c] ;  /* 0x00001c0001167983 */ /* 0x000f280000300800 */
[----:B------:R0:W-:Y:S04]  /*3b6b0*/  STL [R1+0x8c], R23 ;  /* 0x00008c1701007387 */ /* 0x0001e80000100800 */
[----:B0-----:R-:W2:Y:S01]  /*3b6c0*/  LDL.LU R23, [R1+0x10] ;  /* 0x0000100001177983 */ /* 0x001ea20000300800 */
[----:B------:R-:W-:-:S02]  /*3b6d0*/  SHF.R.U32.HI R21, RZ, 0x8, R21 ;  /* 0x00000008ff157819 */ /* 0x000fc40000011615 */
[----:B------:R-:W-:Y:S02]  /*3b6e0*/  SHF.R.U32.HI R9, RZ, 0x8, R9 ;  /* 0x00000008ff097819 */ /* 0x000fe40000011609 */
[----:B------:R-:W-:Y:S02]  /*3b6f0*/  LOP3.LUT R21, R21, 0xffff, RZ, 0xc0, !PT ;  /* 0x0000ffff15157812 */ /* 0x000fe400078ec0ff */
[----:B------:R-:W-:Y:S02]  /*3b700*/  LOP3.LUT R9, R9, 0xffff, RZ, 0xc0, !PT ;  /* 0x0000ffff09097812 */ /* 0x000fe400078ec0ff */
[----:B------:R-:W-:Y:S02]  /*3b710*/  LOP3.LUT R24, R24, 0xffff, RZ, 0xc0, !PT ;  /* 0x0000ffff18187812 */ /* 0x000fe400078ec0ff */
[----:B------:R-:W-:Y:S02]  /*3b720*/  PRMT R21, R21, 0x3340, R9 ;  /* 0x0000334015157816 */ /* 0x000fe40000000009 */
[----:B------:R-:W-:-:S05]  /*3b730*/  PRMT R24, R24, 0x3340, R1 ;  /* 0x0000334018187816 */ /* 0x000fca0000000001 */
[----:B------:R5:W-:Y:S04]  /*3b740*/  STL [R1+0x88], R24 ;  /* 0x0000881801007387 */ /* 0x000be80000100800 */
[----:B------:R2:W-:Y:S01]  /*3b750*/  STL [R1+0x84], R21 ;  /* 0x0000841501007387 */ /* 0x0005e20000100800 */
[----:B-----5:R-:W-:-:S03]  /*3b760*/  SHF.R.U32.HI R24, RZ, 0x8, R28 ;  /* 0x00000008ff187819 */ /* 0x020fc6000001161c */
[----:B------:R-:W5:Y:S01]  /*3b770*/  LDL.LU R28, [R1+0x4c] ;  /* 0x00004c00011c7983 */ /* 0x000f620000300800 */
[----:B------:R-:W-:Y:S02]  /*3b780*/  LOP3.LUT R24, R24, 0xffff, RZ, 0xc0, !PT ;  /* 0x0000ffff18187812 */ /* 0x000fe400078ec0ff */
[----:B----4-:R-:W-:-:S04]  /*3b790*/  SHF.R.U32.HI R9, RZ, 0x8, R22 ;  /* 0x00000008ff097819 */ /* 0x010fc80000011616 */
[----:B------:R-:W-:Y:S02]  /*3b7a0*/  LOP3.LUT R9, R9, 0xffff, RZ, 0xc0, !PT ;  /* 0x0000ffff09097812 */ /* 0x000fe400078ec0ff */
[----:B------:R-:W-:Y:S02]  /*3b7b0*/  SHF.R.U32.HI R22, RZ, 0x8, R27 ;  /* 0x00000008ff167819 */ /* 0x000fe4000001161b */
[----:B------:R-:W-:Y:S01]  /*3b7c0*/  PRMT R9, R9, 0x3340, R1 ;  /* 0x0000334009097816 */ /* 0x000fe20000000001 */
[----:B------:R-:W4:Y:S01]  /*3b7d0*/  LDL.LU R27, [R1+0x44] ;  /* 0x00004400011b7983 */ /* 0x000f220000300800 */
[----:B--2---:R-:W-:Y:S02]  /*3b7e0*/  SHF.R.U32.HI R21, RZ, 0x8, R23 ;  /* 0x00000008ff157819 */ /* 0x004fe40000011617 */
[----:B------:R-:W-:Y:S02]  /*3b7f0*/  SHF.R.U32.HI R23, RZ, 0x8, R26 ;  /* 0x00000008ff177819 */ /* 0x000fe4000001161a */
[----:B------:R-:W2:Y:S04]  /*3b800*/  LDL.LU R26, [R1+0x28] ;  /* 0x00002800011a7983 */ /* 0x000ea80000300800 */
[----:B------:R0:W-:Y:S04]  /*3b810*/  STL [R1+0x80], R9 ;  /* 0x0000800901007387 */ /* 0x0001e80000100800 */
[----:B0-----:R-:W5:Y:S01]  /*3b820*/  LDL.LU R9, [R1+0x48] ;  /* 0x0000480001097983 */ /* 0x001f620000300800 */
[----:B---3--:R-:W-:-:S02]  /*3b830*/  SHF.R.U32.HI R10, RZ, 0x8, R10 ;  /* 0x00000008ff0a7819 */ /* 0x008fc4000001160a */
[----:B------:R-:W-:Y:S02]  /*3b840*/  LOP3.LUT R21, R21, 0xffff, RZ, 0xc0, !PT ;  /* 0x0000ffff15157812 */ /* 0x000fe400078ec0ff */
[----:B------:R-:W-:-:S04]  /*3b850*/  LOP3.LUT R10, R10, 0xffff, RZ, 0xc0, !PT ;  /* 0x0000ffff0a0a7812 */ /* 0x000fc800078ec0ff */
[----:B------:R-:W-:Y:S02]  /*3b860*/  PRMT R10, R10, 0x3340, R21 ;  /* 0x000033400a0a7816 */ /* 0x000fe40000000015 */
[----:B------:R-:W3:Y:S01]  /*3b870*/  LDL.LU R21, [R1+0x50] ;  /* 0x0000500001157983 */ /* 0x000ee20000300800 */
[----:B------:R-:W-:Y:S02]  /*3b880*/  LOP3.LUT R23, R23, 0xffff, RZ, 0xc0, !PT ;  /* 0x0000ffff17177812 */ /* 0x000fe400078ec0ff */
[----:B------:R-:W-:Y:S01]  /*3b890*/  LOP3.LUT R22, R22, 0xffff, RZ, 0xc0, !PT ;  /* 0x0000ffff16167812 */ /* 0x000fe200078ec0ff */
[----:B------:R0:W-:Y:S03]  /*3b8a0*/  STL [R1+0x7c], R10 ;  /* 0x00007c0a01007387 */ /* 0x0001e60000100800 */
[----:B------:R-:W-:Y:S02]  /*3b8b0*/  PRMT R22, R22, 0x3340, R23 ;  /* 0x0000334016167816 */ /* 0x000fe40000000017 */
[----:B0-----:R-:W-:-:S05]  /*3b8c0*/  PRMT R10, R24, 0x3340, R1 ;  /* 0x00003340180a7816 */ /* 0x001fca0000000001 */
[----:B------:R0:W-:Y:S04]  /*3b8d0*/  STL [R1+0x74], R10 ;  /* 0x0000740a01007387 */ /* 0x0001e80000100800 */
[----:B------:R1:W-:Y:S01]  /*3b8e0*/  STL [R1+0x70], R22 ;  /* 0x0000701601007387 */ /* 0x0003e20000100800 */
[----:B0-----:R-:W-:-:S03]  /*3b8f0*/  SHF.R.U32.HI R10, RZ, 0x8, R25 ;  /* 0x00000008ff0a7819 */ /* 0x001fc60000011619 */
[----:B------:R-:W3:Y:S01]  /*3b900*/  LDL.LU R25, [R1+0x58] ;  /* 0x0000580001197983 */ /* 0x000ee20000300800 */
[----:B------:R-:W-:Y:S02]  /*3b910*/  SHF.R.U32.HI R8, RZ, 0x8, R8 ;  /* 0x00000008ff087819 */ /* 0x000fe40000011608 */
[----:B------:R-:W-:Y:S02]  /*3b920*/  SHF.R.U32.HI R20, RZ, 0x8, R20 ;  /* 0x00000008ff147819 */ /* 0x000fe40000011614 */
[----:B------:R-:W-:Y:S02]  /*3b930*/  SHF.R.U32.HI R19, RZ, 0x8, R19 ;  /* 0x00000008ff137819 */ /* 0x000fe40000011613 */
[----:B------:R-:W-:Y:S02]  /*3b940*/  SHF.R.U32.HI R7, RZ, 0x8, R7 ;  /* 0x00000008ff077819 */ /* 0x000fe40000011607 */
[----:B------:R-:W-:Y:S02]  /*3b950*/  LOP3.LUT R8, R8, 0xffff, RZ, 0xc0, !PT ;  /* 0x0000ffff08087812 */ /* 0x000fe400078ec0ff */
[----:B------:R-:W-:-:S02]  /*3b960*/  LOP3.LUT R10, R10, 0xffff, RZ, 0xc0, !PT ;  /* 0x0000ffff0a0a7812 */ /* 0x000fc400078ec0ff */
[----:B------:R-:W-:Y:S02]  /*3b970*/  LOP3.LUT R20, R20, 0xffff, RZ, 0xc0, !PT ;  /* 0x0000ffff14147812 */ /* 0x000fe400078ec0ff */
[----:B------:R-:W-:Y:S02]  /*3b980*/  LOP3.LUT R7, R7, 0xffff, RZ, 0xc0, !PT ;  /* 0x0000ffff07077812 */ /* 0x000fe400078ec0ff */
[----:B------:R-:W-:-:S04]  /*3b990*/  LOP3.LUT R19, R19, 0xffff, RZ, 0xc0, !PT ;  /* 0x0000ffff13137812 */ /* 0x000fc800078ec0ff */
[----:B------:R-:W-:Y:S02]  /*3b9a0*/  PRMT R7, R19, 0x3340, R7 ;  /* 0x0000334013077816 */ /* 0x000fe40000000007 */
[----:B------:R-:W-:-:S04]  /*3b9b0*/  SHF.R.U32.HI R6, RZ, 0x8, R6 ;  /* 0x00000008ff067819 */ /* 0x000fc80000011606 */
[----:B------:R-:W-:Y:S02]  /*3b9c0*/  LOP3.LUT R6, R6, 0xffff, RZ, 0xc0, !PT ;  /* 0x0000ffff06067812 */ /* 0x000fe400078ec0ff */
[----:B-----5:R-:W-:-:S04]  /*3b9d0*/  SHF.R.U32.HI R9, RZ, 0x8, R9 ;  /* 0x00000008ff097819 */ /* 0x020fc80000011609 */
[----:B------:R-:W-:-:S04]  /*3b9e0*/  LOP3.LUT R9, R9, 0xffff, RZ, 0xc0, !PT ;  /* 0x0000ffff09097812 */ /* 0x000fc800078ec0ff */
[--C-:B-1----:R-:W-:Y:S02]  /*3b9f0*/  PRMT R22, R9, 0x3340, R1.reuse ;  /* 0x0000334009167816 */ /* 0x102fe40000000001 */
[----:B------:R-:W-:Y:S02]  /*3ba00*/  PRMT R9, R10, 0x3340, R8 ;  /* 0x000033400a097816 */ /* 0x000fe40000000008 */
[----:B------:R-:W-:Y:S01]  /*3ba10*/  PRMT R8, R20, 0x3340, R1 ;  /* 0x0000334014087816 */ /* 0x000fe20000000001 */
[----:B------:R-:W-:Y:S01]  /*3ba20*/  STL [R1+0x24], R22 ;  /* 0x0000241601007387 */ /* 0x000fe20000100800 */
[----:B------:R-:W-:-:S03]  /*3ba30*/  SHF.R.U32.HI R10, RZ, 0x8, R28 ;  /* 0x00000008ff0a7819 */ /* 0x000fc6000001161c */
[----:B------:R4:W-:Y:S04]  /*3ba40*/  STL [R1+0x38], R9 ;  /* 0x0000380901007387 */ /* 0x0009e80000100800 */
[----:B------:R2:W-:Y:S04]  /*3ba50*/  STL [R1+0x34], R8 ;  /* 0x0000340801007387 */ /* 0x0005e80000100800 */
[----:B------:R0:W-:Y:S04]  /*3ba60*/  STL [R1+0x48], R7 ;  /* 0x0000480701007387 */ /* 0x0001e80000100800 */
[----:B------:R-:W5:Y:S01]  /*3ba70*/  LDL.LU R28, [R1+0x54] ;  /* 0x00005400011c7983 */ /* 0x000f620000300800 */
[----:B----4-:R-:W-:-:S02]  /*3ba80*/  SHF.R.U32.HI R9, RZ, 0x8, R27 ;  /* 0x00000008ff097819 */ /* 0x010fc4000001161b */
[----:B--2---:R-:W-:Y:S01]  /*3ba90*/  SHF.R.U32.HI R8, RZ, 0x8, R26 ;  /* 0x00000008ff087819 */ /* 0x004fe2000001161a */
[----:B------:R-:W2:Y:S04]  /*3baa0*/  LDL.LU R27, [R1+0x68] ;  /* 0x00006800011b7983 */ /* 0x000ea80000300800 */
[----:B------:R-:W4:Y:S01]  /*3bab0*/  LDL.LU R26, [R1+0x64] ;  /* 0x00006400011a7983 */ /* 0x000f220000300800 */
[----:B---3--:R-:W-:Y:S02]  /*3bac0*/  SHF.R.U32.HI R19, RZ, 0x8, R21 ;  /* 0x00000008ff137819 */ /* 0x008fe40000011615 */
[----:B0-----:R-:W-:Y:S02]  /*3bad0*/  SHF.R.U32.HI R7, RZ, 0x8, R18 ;  /* 0x00000008ff077819 */ /* 0x001fe40000011612 */
[----:B------:R-:W-:-:S02]  /*3bae0*/  LOP3.LUT R18, R19, 0xffff, RZ, 0xc0, !PT ;  /* 0x0000ffff13127812 */ /* 0x000fc400078ec0ff */
[----:B------:R-:W-:Y:S02]  /*3baf0*/  LOP3.LUT R9, R9, 0xffff, RZ, 0xc0, !PT ;  /* 0x0000ffff09097812 */ /* 0x000fe400078ec0ff */
[----:B------:R-:W-:Y:S02]  /*3bb00*/  LOP3.LUT R10, R10, 0xffff, RZ, 0xc0, !PT ;  /* 0x0000ffff0a0a7812 */ /* 0x000fe400078ec0ff */
[----:B------:R-:W-:Y:S02]  /*3bb10*/  LOP3.LUT R8, R8, 0xffff, RZ, 0xc0, !PT ;  /* 0x0000ffff08087812 */ /* 0x000fe400078ec0ff */
[----:B------:R-:W-:Y:S02]  /*3bb20*/  PRMT R18, R18, 0x3340, R1 ;  /* 0x0000334012127816 */ /* 0x000fe40000000001 */
[----:B------:R-:W-:Y:S02]  /*3bb30*/  PRMT R9, R10, 0x3340, R9 ;  /* 0x000033400a097816 */ /* 0x000fe40000000009 */
[----:B------:R-:W-:-:S02]  /*3bb40*/  LOP3.LUT R7, R7, 0xffff, RZ, 0xc0, !PT ;  /* 0x0000ffff07077812 */ /* 0x000fc400078ec0ff */
[----:B------:R-:W-:Y:S01]  /*3bb50*/  PRMT R8, R8, 0x3340, R1 ;  /* 0x0000334008087816 */ /* 0x000fe20000000001 */
[----:B------:R-:W-:Y:S01]  /*3bb60*/  STL [R1+0x20], R18 ;  /* 0x0000201201007387 */ /* 0x000fe20000100800 */
[----:B------:R-:W-:Y:S02]  /*3bb70*/  PRMT R7, R7, 0x3340, R6 ;  /* 0x0000334007077816 */ /* 0x000fe40000000006 */
[----:B------:R-:W-:Y:S01]  /*3bb80*/  SHF.R.U32.HI R6, RZ, 0x8, R25 ;  /* 0x00000008ff067819 */ /* 0x000fe20000011619 */
[----:B------:R-:W-:Y:S04]  /*3bb90*/  STL [R1+0x30], R9 ;  /* 0x0000300901007387 */ /* 0x000fe80000100800 */
[----:B------:R-:W-:Y:S04]  /*3bba0*/  STL [R1+0x2c], R8 ;  /* 0x00002c0801007387 */ /* 0x000fe80000100800 */
[----:B------:R-:W3:Y:S01]  /*3bbb0*/  LDL.LU R25, [R1+0x90] ;  /* 0x0000900001197983 */ /* 0x000ee20000300800 */
[----:B------:R-:W-:-:S02]  /*3bbc0*/  SHF.R.U32.HI R15, RZ, 0x8, R15 ;  /* 0x00000008ff0f7819 */ /* 0x000fc4000001160f */
[----:B------:R-:W-:Y:S02]  /*3bbd0*/  SHF.R.U32.HI R5, RZ, 0x8, R5 ;  /* 0x00000008ff057819 */ /* 0x000fe40000011605 */
[----:B------:R-:W-:Y:S02]  /*3bbe0*/  LOP3.LUT R6, R6, 0xffff, RZ, 0xc0, !PT ;  /* 0x0000ffff06067812 */ /* 0x000fe400078ec0ff */
[----:B------:R-:W-:Y:S02]  /*3bbf0*/  LOP3.LUT R5, R5, 0xffff, RZ, 0xc0, !PT ;  /* 0x0000ffff05057812 */ /* 0x000fe400078ec0ff */
[----:B------:R-:W-:Y:S02]  /*3bc00*/  LOP3.LUT R15, R15, 0xffff, RZ, 0xc0, !PT ;  /* 0x0000ffff0f0f7812 */ /* 0x000fe400078ec0ff */
[----:B------:R-:W-:Y:S02]  /*3bc10*/  SHF.R.U32.HI R17, RZ, 0x8, R17 ;  /* 0x00000008ff117819 */ /* 0x000fe40000011611 */
[----:B------:R-:W-:-:S02]  /*3bc20*/  SHF.R.U32.HI R16, RZ, 0x8, R16 ;  /* 0x00000008ff107819 */ /* 0x000fc40000011610 */
[----:B------:R-:W-:Y:S02]  /*3bc30*/  SHF.R.U32.HI R4, RZ, 0x8, R4 ;  /* 0x00000008ff047819 */ /* 0x000fe40000011604 */
[----:B------:R-:W-:Y:S02]  /*3bc40*/  PRMT R20, R6, 0x3340, R1 ;  /* 0x0000334006147816 */ /* 0x000fe40000000001 */
[----:B------:R-:W-:Y:S01]  /*3bc50*/  PRMT R6, R15, 0x3340, R5 ;  /* 0x000033400f067816 */ /* 0x000fe20000000005 */
[----:B------:R-:W-:Y:S01]  /*3bc60*/  STL [R1+0x44], R7 ;  /* 0x0000440701007387 */ /* 0x000fe20000100800 */
[----:B------:R-:W-:Y:S02]  /*3bc70*/  LOP3.LUT R17, R17, 0xffff, RZ, 0xc0, !PT ;  /* 0x0000ffff11117812 */ /* 0x000fe400078ec0ff */
[----:B------:R-:W-:Y:S01]  /*3bc80*/  LOP3.LUT R4, R4, 0xffff, RZ, 0xc0, !PT ;  /* 0x0000ffff04047812 */ /* 0x000fe200078ec0ff */
[----:B------:R-:W-:Y:S01]  /*3bc90*/  STL [R1+0x19f4], R20 ;  /* 0x0019f41401007387 */ /* 0x000fe20000100800 */
[----:B------:R-:W-:-:S02]  /*3bca0*/  LOP3.LUT R16, R16, 0xffff, RZ, 0xc0, !PT ;  /* 0x0000ffff10107812 */ /* 0x000fc400078ec0ff */
[----:B------:R-:W-:Y:S01]  /*3bcb0*/  PRMT R5, R17, 0x3340, R1 ;  /* 0x0000334011057816 */ /* 0x000fe20000000001 */
[----:B------:R0:W-:Y:S01]  /*3bcc0*/  STL [R1+0x4], R6 ;  /* 0x0000040601007387 */ /* 0x0001e20000100800 */
[----:B------:R-:W-:Y:S02]  /*3bcd0*/  SHF.R.U32.HI R22, RZ, 0x8, R3 ;  /* 0x00000008ff167819 */ /* 0x000fe40000011603 */
[----:B------:R-:W-:Y:S02]  /*3bce0*/  PRMT R4, R16, 0x3340, R4 ;  /* 0x0000334010047816 */ /* 0x000fe40000000004 */
[----:B------:R-:W-:Y:S02]  /*3bcf0*/  SHF.R.U32.HI R3, RZ, 0x8, R14 ;  /* 0x00000008ff037819 */ /* 0x000fe4000001160e */
[----:B0-----:R-:W-:Y:S01]  /*3bd00*/  SHF.R.U32.HI R6, RZ, 0x8, R29 ;  /* 0x00000008ff067819 */ /* 0x001fe2000001161d */
[----:B------:R2:W-:Y:S01]  /*3bd10*/  STL [R1], R5 ;  /* 0x0000000501007387 */ /* 0x0005e20000100800 */
[----:B------:R-:W-:-:S02]  /*3bd20*/  LOP3.LUT R22, R22, 0xffff, RZ, 0xc0, !PT ;  /* 0x0000ffff16167812 */ /* 0x000fc400078ec0ff */
[----:B------:R-:W-:Y:S01]  /*3bd30*/  LOP3.LUT R6, R6, 0xffff, RZ, 0xc0, !PT ;  /* 0x0000ffff06067812 */ /* 0x000fe200078ec0ff */
[----:B------:R4:W-:Y:S01]  /*3bd40*/  STL [R1+0xc], R4 ;  /* 0x00000c0401007387 */ /* 0x0009e20000100800 */
[----:B------:R-:W-:Y:S02]  /*3bd50*/  LOP3.LUT R3, R3, 0xffff, RZ, 0xc0, !PT ;  /* 0x0000ffff03037812 */ /* 0x000fe400078ec0ff */
[----:B------:R-:W-:Y:S02]  /*3bd60*/  PRMT R22, R6, 0x3340, R22 ;  /* 0x0000334006167816 */ /* 0x000fe40000000016 */
[----:B------:R-:W-:Y:S02]  /*3bd70*/  PRMT R3, R3, 0x3340, R1 ;  /* 0x0000334003037816 */ /* 0x000fe40000000001 */
[----:B-----5:R-:W-:-:S04]  /*3bd80*/  SHF.R.U32.HI R21, RZ, 0x8, R28 ;  /* 0x00000008ff157819 */ /* 0x020fc8000001161c */
[----:B------:R-:W-:Y:S02]  /*3bd90*/  LOP3.LUT R21, R21, 0xffff, RZ, 0xc0, !PT ;  /* 0x0000ffff15157812 */ /* 0x000fe400078ec0ff */
[----:B--2---:R-:W-:Y:S02]  /*3bda0*/  SHF.R.U32.HI R5, RZ, 0x8, R27 ;  /* 0x00000008ff057819 */ /* 0x004fe4000001161b */
[----:B----4-:R-:W-:Y:S02]  /*3bdb0*/  SHF.R.U32.HI R4, RZ, 0x8, R26 ;  /* 0x00000008ff047819 */ /* 0x010fe4000001161a */
[----:B------:R-:W-:Y:S02]  /*3bdc0*/  PRMT R21, R21, 0x3340, R1 ;  /* 0x0000334015157816 */ /* 0x000fe40000000001 */
[----:B------:R-:W-:Y:S02]  /*3bdd0*/  LOP3.LUT R4, R4, 0xffff, RZ, 0xc0, !PT ;  /* 0x0000ffff04047812 */ /* 0x000fe400078ec0ff */
[----:B------:R-:W-:Y:S01]  /*3bde0*/  LOP3.LUT R5, R5, 0xffff, RZ, 0xc0, !PT ;  /* 0x0000ffff05057812 */ /* 0x000fe200078ec0ff */
[----:B------:R-:W-:Y:S04]  /*3bdf0*/  STL [R1+0x19f8], R21 ;  /* 0x0019f81501007387 */ /* 0x000fe80000100800 */
[----:B------:R-:W-:Y:S04]  /*3be00*/  STL [R1+0x19fc], R22 ;  /* 0x0019fc1601007387 */ /* 0x000fe80000100800 */
[----:B------:R0:W-:Y:S04]  /*3be10*/  STL [R1+0x1a00], R3 ;  /* 0x001a000301007387 */ /* 0x0001e80000100800 */
[----:B------:R-:W2:Y:S01]  /*3be20*/  LDL.LU R15, [R1+0x60] ;  /* 0x00006000010f7983 */ /* 0x000ea20000300800 */
[----:B0-----:R-:W-:-:S05]  /*3be30*/  PRMT R3, R5, 0x3340, R4 ;  /* 0x0000334005037816 */ /* 0x001fca0000000004 */
[----:B------:R-:W-:Y:S04]  /*3be40*/  STL [R1+0x40], R3 ;  /* 0x0000400301007387 */ /* 0x000fe80000100800 */
[----:B------:R-:W4:Y:S04]  /*3be50*/  LDL.LU R20, [R1+0x5c] ;  /* 0x00005c0001147983 */ /* 0x000f280000300800 */
[----:B------:R-:W5:Y:S04]  /*3be60*/  LDL.LU R7, [R1+0x78] ;  /* 0x0000780001077983 */ /* 0x000f680000300800 */
[----:B------:R-:W5:Y:S04]  /*3be70*/  LDL.LU R8, [R1+0x6c] ;  /* 0x00006c0001087983 */ /* 0x000f680000300800 */
[----:B------:R-:W5:Y:S04]  /*3be80*/  LDL.LU R26, [R1+0x118] ;  /* 0x00011800011a7983 */ /* 0x000f680000300800 */
[----:B------:R-:W5:Y:S01]  /*3be90*/  LDL.LU R9, [R1+0x114] ;  /* 0x0001140001097983 */ /* 0x000f620000300800 */
[----:B---3--:R-:W-:-:S03]  /*3bea0*/  SHF.R.U32.HI R4, RZ, 0x8, R25 ;  /* 0x00000008ff047819 */ /* 0x008fc60000011619 */
[----:B------:R-:W3:Y:S04]  /*3beb0*/  LDL.LU R25, [R1+0x110] ;  /* 0x0001100001197983 */ /* 0x000ee80000300800 */
[----:B------:R-:W3:Y:S04]  /*3bec0*/  LDL.LU R18, [R1+0x10c] ;  /* 0x00010c0001127983 */ /* 0x000ee80000300800 */
[----:B------:R-:W3:Y:S04]  /*3bed0*/  LDL.LU R24, [R1+0x108] ;  /* 0x0001080001187983 */ /* 0x000ee80000300800 */
[----:B------:R-:W3:Y:S01]  /*3bee0*/  LDL.LU R19, [R1+0x104] ;  /* 0x0001040001137983 */ /* 0x000ee20000300800 */
[----:B------:R-:W0:Y:S01]  /*3bef0*/  S2R R10, SR_TID.X ;  /* 0x00000000000a7919 */ /* 0x000e220000002100 */
[----:B------:R-:W-:-:S02]  /*3bf00*/  SHF.R.U32.HI R11, RZ, 0x8, R11 ;  /* 0x00000008ff0b7819 */ /* 0x000fc4000001160b */
[----:B------:R-:W-:Y:S01]  /*3bf10*/  SHF.R.U32.HI R0, RZ, 0x8, R0 ;  /* 0x00000008ff007819 */ /* 0x000fe20000011600 */
[----:B------:R-:W3:Y:S01]  /*3bf20*/  LDL.LU R23, [R1+0x100] ;  /* 0x0001000001177983 */ /* 0x000ee20000300800 */
[----:B------:R-:W-:Y:S02]  /*3bf30*/  SHF.R.U32.HI R13, RZ, 0x8, R13 ;  /* 0x00000008ff0d7819 */ /* 0x000fe4000001160d */
[----:B------:R-:W-:Y:S02]  /*3bf40*/  SHF.R.U32.HI R12, RZ, 0x8, R12 ;  /* 0x00000008ff0c7819 */ /* 0x000fe4000001160c */
[----:B------:R-:W-:Y:S02]  /*3bf50*/  SHF.R.U32.HI R2, RZ, 0x8, R2 ;  /* 0x00000008ff027819 */ /* 0x000fe40000011602 */
[----:B------:R-:W-:Y:S02]  /*3bf60*/  LOP3.LUT R4, R4, 0xffff, RZ, 0xc0, !PT ;  /* 0x0000ffff04047812 */ /* 0x000fe400078ec0ff */
[----:B------:R-:W-:-:S02]  /*3bf70*/  LOP3.LUT R0, R0, 0xffff, RZ, 0xc0, !PT ;  /* 0x0000ffff00007812 */ /* 0x000fc400078ec0ff */
[----:B------:R-:W-:Y:S02]  /*3bf80*/  LOP3.LUT R11, R11, 0xffff, RZ, 0xc0, !PT ;  /* 0x0000ffff0b0b7812 */ /* 0x000fe400078ec0ff */
[----:B------:R-:W-:Y:S02]  /*3bf90*/  LOP3.LUT R13, R13, 0xffff, RZ, 0xc0, !PT ;  /* 0x0000ffff0d0d7812 */ /* 0x000fe400078ec0ff */
[----:B------:R-:W-:Y:S02]  /*3bfa0*/  LOP3.LUT R5, R2, 0xffff, RZ, 0xc0, !PT ;  /* 0x0000ffff02057812 */ /* 0x000fe400078ec0ff */
[----:B------:R-:W-:Y:S02]  /*3bfb0*/  LOP3.LUT R12, R12, 0xffff, RZ, 0xc0, !PT ;  /* 0x0000ffff0c0c7812 */ /* 0x000fe400078ec0ff */
[----:B------:R-:W-:Y:S02]  /*3bfc0*/  PRMT R2, R4, 0x3340, R1 ;  /* 0x0000334004027816 */ /* 0x000fe40000000001 */
[----:B------:R-:W-:-:S02]  /*3bfd0*/  PRMT R28, R11, 0x3340, R0 ;  /* 0x000033400b1c7816 */ /* 0x000fc40000000000 */
[----:B------:R-:W-:Y:S02]  /*3bfe0*/  PRMT R27, R13, 0x3340, R1 ;  /* 0x000033400d1b7816 */ /* 0x000fe40000000001 */
[----:B------:R-:W-:Y:S01]  /*3bff0*/  PRMT R0, R12, 0x3340, R5 ;  /* 0x000033400c007816 */ /* 0x000fe20000000005 */
[----:B------:R1:W-:Y:S04]  /*3c000*/  STL [R1+0x1a04], R2 ;  /* 0x001a040201007387 */ /* 0x0003e80000100800 */
[----:B------:R-:W-:Y:S04]  /*3c010*/  STL [R1+0x1a08], R28 ;  /* 0x001a081c01007387 */ /* 0x000fe80000100800 */
[----:B------:R-:W-:Y:S04]  /*3c020*/  STL [R1+0x1a0c], R27 ;  /* 0x001a0c1b01007387 */ /* 0x000fe80000100800 */
[----:B------:R5:W-:Y:S01]  /*3c030*/  STL [R1+0x8], R0 ;  /* 0x0000080001007387 */ /* 0x000be20000100800 */
[----:B0-----:R-:W-:-:S05]  /*3c040*/  IMAD.SHL.U32 R6, R10, 0x4, RZ ;  /* 0x000000040a067824 */ /* 0x001fca00078e00ff */
[----:B-1----:R-:W-:Y:S02]  /*3c050*/  LOP3.LUT R2, R6, 0x70, RZ, 0xc0, !PT ;  /* 0x0000007006027812 */ /* 0x002fe400078ec0ff */
[----:B--2---:R-:W-:-:S04]  /*3c060*/  SHF.R.U32.HI R29, RZ, 0x8, R15 ;  /* 0x00000008ff1d7819 */ /* 0x004fc8000001160f */
[----:B------:R-:W-:-:S04]  /*3c070*/  LOP3.LUT R29, R29, 0xffff, RZ, 0xc0, !PT ;  /* 0x0000ffff1d1d7812 */ /* 0x000fc800078ec0ff */
[----:B------:R-:W-:Y:S02]  /*3c080*/  PRMT R29, R29, 0x3340, R1 ;  /* 0x000033401d1d7816 */ /* 0x000fe40000000001 */
[----:B----4-:R-:W-:Y:S02]  /*3c090*/  SHF.R.U32.HI R4, RZ, 0x8, R20 ;  /* 0x00000008ff047819 */ /* 0x010fe40000011614 */
[----:B-----5:R-:W-:Y:S01]  /*3c0a0*/  SHF.R.U32.HI R0, RZ, 0x8, R8 ;  /* 0x00000008ff007819 */ /* 0x020fe20000011608 */
[C---:B------:R-:W-:Y:S01]  /*3c0b0*/  IMAD.SHL.U32 R8, R10.reuse, 0x20, RZ ;  /* 0x000000200a087824 */ /* 0x040fe200078e00ff */
[----:B------:R-:W-:Y:S02]  /*3c0c0*/  LOP3.LUT R10, R10, 0x18, RZ, 0xc0, !PT ;  /* 0x000000180a0a7812 */ /* 0x000fe400078ec0ff */
[----:B------:R-:W-:Y:S02]  /*3c0d0*/  SHF.R.U32.HI R5, RZ, 0x8, R7 ;  /* 0x00000008ff057819 */ /* 0x000fe40000011607 */
[----:B------:R-:W-:-:S02]  /*3c0e0*/  LOP3.LUT R8, R8, 0xc60, RZ, 0xc0, !PT ;  /* 0x00000c6008087812 */ /* 0x000fc400078ec0ff */
[----:B------:R-:W-:Y:S02]  /*3c0f0*/  LOP3.LUT R4, R4, 0xffff, RZ, 0xc0, !PT ;  /* 0x0000ffff04047812 */ /* 0x000fe400078ec0ff */
[----:B------:R-:W-:Y:S01]  /*3c100*/  LOP3.LUT R5, R5, 0xffff, RZ, 0xc0, !PT ;  /* 0x0000ffff05057812 */ /* 0x000fe200078ec0ff */
[----:B------:R-:W-:Y:S01]  /*3c110*/  IMAD R10, R10, 0x200, R8 ;  /* 0x000002000a0a7824 */ /* 0x000fe200078e0208 */
[----:B------:R-:W-:Y:S02]  /*3c120*/  LOP3.LUT R0, R0, 0xffff, RZ, 0xc0, !PT ;  /* 0x0000ffff00007812 */ /* 0x000fe400078ec0ff */
[----:B------:R-:W-:Y:S02]  /*3c130*/  PRMT R4, R5, 0x3340, R4 ;  /* 0x0000334005047816 */ /* 0x000fe40000000004 */
[----:B------:R-:W-:Y:S02]  /*3c140*/  PRMT R3, R0, 0x3340, R1 ;  /* 0x0000334000037816 */ /* 0x000fe40000000001 */
[----:B------:R-:W-:Y:S01]  /*3c150*/  LOP3.LUT R0, R10, R2, RZ, 0x3c, !PT ;  /* 0x000000020a007212 */ /* 0x000fe200078e3cff */
[----:B------:R-:W-:Y:S01]  /*3c160*/  STL [R1+0x1a10], R29 ;  /* 0x001a101d01007387 */ /* 0x000fe20000100800 */
[----:B------:R-:W-:-:S03]  /*3c170*/  LOP3.LUT R22, R9, 0xffff, RZ, 0xc0, !PT ;  /* 0x0000ffff09167812 */ /* 0x000fc600078ec0ff */
[----:B------:R-:W-:Y:S04]  /*3c180*/  STL [R1+0x18], R4 ;  /* 0x0000180401007387 */ /* 0x000fe80000100800 */
[----:B------:R-:W-:Y:S04]  /*3c190*/  STL [R1+0x1a14], R0 ;  /* 0x001a140001007387 */ /* 0x000fe80000100800 */
[----:B------:R0:W-:Y:S04]  /*3c1a0*/  STL [R1+0x14], R3 ;  /* 0x0000140301007387 */ /* 0x0001e80000100800 */
[----:B------:R-:W-:Y:S04]  /*3c1b0*/  STL [R1+0x10], R22 ;  /* 0x0000101601007387 */ /* 0x000fe80000100800 */
[----:B0-----:R-:W2:Y:S04]  /*3c1c0*/  LDL.LU R3, [R1+0xfc] ;  /* 0x0000fc0001037983 */ /* 0x001ea80000300800 */
[----:B------:R-:W4:Y:S04]  /*3c1d0*/  LDL.LU R2, [R1+0xf8] ;  /* 0x0000f80001027983 */ /* 0x000f280000300800 */
[----:B------:R-:W5:Y:S01]  /*3c1e0*/  LDL.LU R0, [R1+0xec] ;  /* 0x0000ec0001007983 */ /* 0x000f620000300800 */
[----:B---3--:R-:W-:-:S03]  /*3c1f0*/  LOP3.LUT R12, R18, 0xffff, RZ, 0xc0, !PT ;  /* 0x0000ffff120c7812 */ /* 0x008fc600078ec0ff */
[----:B------:R-:W3:Y:S04]  /*3c200*/  LDL.LU R29, [R1+0xe4] ;  /* 0x0000e400011d7983 */ /* 0x000ee80000300800 */
[----:B------:R-:W3:Y:S04]  /*3c210*/  LDL.LU R5, [R1+0xe0] ;  /* 0x0000e00001057983 */ /* 0x000ee80000300800 */
[----:B------:R-:W3:Y:S04]  /*3c220*/  LDL.LU R27, [R1+0xdc] ;  /* 0x0000dc00011b7983 */ /* 0x000ee80000300800 */
[----:B------:R-:W3:Y:S01]  /*3c230*/  LDL.LU R4, [R1+0xd8] ;  /* 0x0000d80001047983 */ /* 0x000ee20000300800 */
[----:B------:R-:W-:-:S03]  /*3c240*/  LOP3.LUT R11, R19, 0xffff, RZ, 0xc0, !PT ;  /* 0x0000ffff130b7812 */ /* 0x000fc600078ec0ff */
[----:B------:R-:W3:Y:S04]  /*3c250*/  LDL.LU R6, [R1+0xd4] ;  /* 0x0000d40001067983 */ /* 0x000ee80000300800 */
[----:B------:R-:W3:Y:S04]  /*3c260*/  LDL.LU R28, [R1+0xd0] ;  /* 0x0000d000011c7983 */ /* 0x000ee80000300800 */
[----:B------:R-:W3:Y:S04]  /*3c270*/  LDL.LU R7, [R1+0xcc] ;  /* 0x0000cc0001077983 */ /* 0x000ee80000300800 */
[----:B------:R-:W3:Y:S04]  /*3c280*/  LDL.LU R8, [R1+0xc8] ;  /* 0x0000c80001087983 */ /* 0x000ee80000300800 */
[----:B------:R-:W-:Y:S04]  /*3c290*/  STL [R1+0x1c], R12 ;  /* 0x00001c0c01007387 */ /* 0x000fe80000100800 */
[----:B------:R-:W3:Y:S04]  /*3c2a0*/  LDL.LU R9, [R1+0xc4] ;  /* 0x0000c40001097983 */ /* 0x000ee80000300800 */
[----:B------:R-:W3:Y:S04]  /*3c2b0*/  LDL.LU R10, [R1+0xc0] ;  /* 0x0000c000010a7983 */ /* 0x000ee80000300800 */
[----:B------:R-:W3:Y:S04]  /*3c2c0*/  LDL.LU R21, [R1+0xbc] ;  /* 0x0000bc0001157983 */ /* 0x000ee80000300800 */
[----:B------:R-:W-:Y:S04]  /*3c2d0*/  STL [R1+0x28], R11 ;  /* 0x0000280b01007387 */ /* 0x000fe80000100800 */
[----:B------:R-:W3:Y:S04]  /*3c2e0*/  LDL.LU R20, [R1+0xb8] ;  /* 0x0000b80001147983 */ /* 0x000ee80000300800 */
[----:B------:R-:W3:Y:S04]  /*3c2f0*/  LDL.LU R13, [R1+0xb4] ;  /* 0x0000b400010d7983 */ /* 0x000ee80000300800 */
[----:B------:R-:W2:Y:S04]  /*3c300*/  LDL.LU R14, [R1+0xb0] ;  /* 0x0000b000010e7983 */ /* 0x000ea80000300800 */
[----:B--2---:R0:W-:Y:S04]  /*3c310*/  STL [R1+0x1a24], R14 ;  /* 0x001a240e01007387 */ /* 0x0041e80000100800 */
[----:B0-----:R-:W2:Y:S04]  /*3c320*/  LDL.LU R14, [R1+0xf0] ;  /* 0x0000f000010e7983 */ /* 0x001ea80000300800 */
[----:B------:R-:W4:Y:S04]  /*3c330*/  LDL.LU R15, [R1+0xac] ;  /* 0x0000ac00010f7983 */ /* 0x000f280000300800 */
[----:B----4-:R0:W-:Y:S04]  /*3c340*/  STL [R1+0x1a20], R15 ;  /* 0x001a200f01007387 */ /* 0x0101e80000100800 */
[----:B0-----:R-:W4:Y:S04]  /*3c350*/  LDL.LU R15, [R1+0xe8] ;  /* 0x0000e800010f7983 */ /* 0x001f280000300800 */
[----:B------:R-:W5:Y:S04]  /*3c360*/  LDL.LU R16, [R1+0xa8] ;  /* 0x0000a80001107983 */ /* 0x000f680000300800 */
[----:B-----5:R0:W-:Y:S04]  /*3c370*/  STL [R1+0x1a1c], R16 ;  /* 0x001a1c1001007387 */ /* 0x0201e80000100800 */
[----:B0-----:R-:W5:Y:S04]  /*3c380*/  LDL.LU R16, [R1+0xf4] ;  /* 0x0000f40001107983 */ /* 0x001f680000300800 */
[----:B------:R-:W5:Y:S01]  /*3c390*/  LDL.LU R17, [R1+0xa4] ;  /* 0x0000a40001117983 */ /* 0x000f620000300800 */
[----:B------:R-:W-:-:S02]  /*3c3a0*/  LOP3.LUT R3, R3, 0xffff, RZ, 0xc0, !PT ;  /* 0x0000ffff03037812 */ /* 0x000fc400078ec0ff */
[----:B------:R-:W-:Y:S02]  /*3c3b0*/  LOP3.LUT R2, R2, 0xffff, RZ, 0xc0, !PT ;  /* 0x0000ffff02027812 */ /* 0x000fe400078ec0ff */
[----:B--2---:R-:W-:Y:S02]  /*3c3c0*/  LOP3.LUT R14, R14, 0xffff, RZ, 0xc0, !PT ;  /* 0x0000ffff0e0e7812 */ /* 0x004fe400078ec0ff */
[----:B----4-:R-:W-:Y:S02]  /*3c3d0*/  LOP3.LUT R15, R15, 0xffff, RZ, 0xc0, !PT ;  /* 0x0000ffff0f0f7812 */ /* 0x010fe400078ec0ff */
[----:B------:R-:W-:Y:S02]  /*3c3e0*/  LOP3.LUT R0, R0, 0xffff, RZ, 0xc0, !PT ;  /* 0x0000ffff00007812 */ /* 0x000fe400078ec0ff */
[----:B---3--:R-:W-:Y:S02]  /*3c3f0*/  LOP3.LUT R29, R29, 0xffff, RZ, 0xc0, !PT ;  /* 0x0000ffff1d1d7812 */ /* 0x008fe400078ec0ff */
[----:B------:R-:W-:-:S02]  /*3c400*/  LOP3.LUT R25, R25, 0xffff, RZ, 0xc0, !PT ;  /* 0x0000ffff19197812 */ /* 0x000fc400078ec0ff */
[----:B------:R-:W-:Y:S02]  /*3c410*/  LOP3.LUT R27, R27, 0xffff, RZ, 0xc0, !PT ;  /* 0x0000ffff1b1b7812 */ /* 0x000fe400078ec0ff */
[----:B------:R-:W-:Y:S02]  /*3c420*/  LOP3.LUT R24, R24, 0xffff, RZ, 0xc0, !PT ;  /* 0x0000ffff18187812 */ /* 0x000fe400078ec0ff */
[----:B------:R-:W-:Y:S02]  /*3c430*/  PRMT R9, R9, 0x4210, R12 ;  /* 0x0000421009097816 */ /* 0x000fe4000000000c */
[----:B------:R-:W-:Y:S02]  /*3c440*/  PRMT R10, R10, 0x4210, R11 ;  /* 0x000042100a0a7816 */ /* 0x000fe4000000000b */
[----:B------:R-:W-:Y:S02]  /*3c450*/  PRMT R12, R20, 0x4210, R2 ;  /* 0x00004210140c7816 */ /* 0x000fe40000000002 */
[----:B------:R-:W-:-:S02]  /*3c460*/  PRMT R11, R21, 0x4210, R3 ;  /* 0x00004210150b7816 */ /* 0x000fc40000000003 */
[----:B------:R-:W-:Y:S02]  /*3c470*/  PRMT R8, R8, 0x4210, R22 ;  /* 0x0000421008087816 */ /* 0x000fe40000000016 */
[----:B------:R-:W-:Y:S01]  /*3c480*/  PRMT R13, R13, 0x4210, R14 ;  /* 0x000042100d0d7816 */ /* 0x000fe2000000000e */
[----:B-----5:R0:W-:Y:S04]  /*3c490*/  STL [R1+0x1a18], R17 ;  /* 0x001a181101007387 */ /* 0x0201e80000100800 */
[----:B------:R-:W2:Y:S04]  /*3c4a0*/  LDL.LU R18, [R1+0xa0] ;  /* 0x0000a00001127983 */ /* 0x000ea80000300800 */
[----:B------:R-:W3:Y:S01]  /*3c4b0*/  LDL.LU R19, [R1+0x9c] ;  /* 0x00009c0001137983 */ /* 0x000ee20000300800 */
[----:B0-----:R-:W-:-:S03]  /*3c4c0*/  LOP3.LUT R17, R16, 0xffff, RZ, 0xc0, !PT ;  /* 0x0000ffff10117812 */ /* 0x001fc600078ec0ff */
[----:B------:R-:W-:Y:S01]  /*3c4d0*/  STL [R1+0x3c], R3 ;  /* 0x00003c0301007387 */ /* 0x000fe20000100800 */
[----:B------:R-:W-:-:S03]  /*3c4e0*/  LOP3.LUT R16, R5, 0xffff, RZ, 0xc0, !PT ;  /* 0x0000ffff05107812 */ /* 0x000fc600078ec0ff */
[----:B------:R0:W-:Y:S04]  /*3c4f0*/  STL [R1+0x4c], R2 ;  /* 0x00004c0201007387 */ /* 0x0001e80000100800 */
[----:B------:R-:W-:Y:S04]  /*3c500*/  STL [R1+0x5c], R17 ;  /* 0x00005c1101007387 */ /* 0x000fe80000100800 */
[----:B------:R1:W-:Y:S01]  /*3c510*/  STL [R1+0x50], R14 ;  /* 0x0000500e01007387 */ /* 0x0003e20000100800 */
[----:B------:R-:W-:-:S03]  /*3c520*/  PRMT R5, R6, 0x4210, R25 ;  /* 0x0000421006057816 */ /* 0x000fc60000000019 */
[----:B------:R4:W-:Y:S01]  /*3c530*/  STL [R1+0x54], R15 ;  /* 0x0000540f01007387 */ /* 0x0009e20000100800 */
[----:B------:R-:W-:-:S03]  /*3c540*/  PRMT R6, R28, 0x4210, R24 ;  /* 0x000042101c067816 */ /* 0x000fc60000000018 */
[----:B------:R-:W-:Y:S04]  /*3c550*/  STL [R1+0x60], R0 ;  /* 0x0000600001007387 */ /* 0x000fe80000100800 */
[----:B------:R5:W-:Y:S04]  /*3c560*/  STL [R1+0x58], R16 ;  /* 0x0000581001007387 */ /* 0x000be80000100800 */
[----:B------:R2:W-:Y:S04]  /*3c570*/  STL [R1+0x64], R29 ;  /* 0x0000641d01007387 */ /* 0x0005e80000100800 */
[----:B------:R3:W-:Y:S04]  /*3c580*/  STL [R1+0x68], R27 ;  /* 0x0000681b01007387 */ /* 0x0007e80000100800 */
[----:B------:R-:W3:Y:S04]  /*3c590*/  LDL.LU R28, [R1+0x88] ;  /* 0x00008800011c7983 */ /* 0x000ee80000300800 */
[----:B0-----:R-:W3:Y:S04]  /*3c5a0*/  LDL.LU R2, [R1+0x80] ;  /* 0x0000800001027983 */ /* 0x001ee80000300800 */
[----:B------:R-:W3:Y:S04]  /*3c5b0*/  LDL.LU R3, [R1+0x74] ;  /* 0x0000740001037983 */ /* 0x000ee80000300800 */
[----:B------:R-:W3:Y:S04]  /*3c5c0*/  LDL R22, [R1+0x24] ;  /* 0x0000240001167983 */ /* 0x000ee80000100800 */
[----:B------:R-:W3:Y:S04]  /*3c5d0*/  LDL.LU R21, [R1+0x34] ;  /* 0x0000340001157983 */ /* 0x000ee80000300800 */
[----:B------:R-:W3:Y:S04]  /*3c5e0*/  LDL.LU R20, [R1+0x20] ;  /* 0x0000200001147983 */ /* 0x000ee80000300800 */
[----:B-1----:R-:W4:Y:S02]  /*3c5f0*/  LDL.LU R14, [R1+0x1a24] ;  /* 0x001a2400010e7983 */ /* 0x002f240000300800 */
[----:B----4-:R-:W-:-:S02]  /*3c600*/  PRMT R14, R14, 0x4210, R15 ;  /* 0x000042100e0e7816 */ /* 0x010fc4000000000f */
[----:B------:R-:W4:Y:S02]  /*3c610*/  LDL.LU R15, [R1+0x1a20] ;  /* 0x001a2000010f7983 */ /* 0x000f240000300800 */
[----:B----4-:R-:W-:Y:S02]  /*3c620*/  PRMT R15, R15, 0x4210, R16 ;  /* 0x000042100f0f7816 */ /* 0x010fe40000000010 */
[----:B-----5:R-:W4:Y:S02]  /*3c630*/  LDL.LU R16, [R1+0x1a1c] ;  /* 0x001a1c0001107983 */ /* 0x020f240000300800 */
[----:B----4-:R-:W-:Y:S02]  /*3c640*/  PRMT R16, R16, 0x4210, R17 ;  /* 0x0000421010107816 */ /* 0x010fe40000000011 */
[----:B------:R-:W4:Y:S01]  /*3c650*/  LDL.LU R17, [R1+0x1a18] ;  /* 0x001a180001117983 */ /* 0x000f220000300800 */
[----:B------:R-:W-:Y:S02]  /*3c660*/  LOP3.LUT R26, R26, 0xffff, RZ, 0xc0, !PT ;  /* 0x0000ffff1a1a7812 */ /* 0x000fe400078ec0ff */
[----:B------:R-:W-:-:S02]  /*3c670*/  LOP3.LUT R23, R23, 0xffff, RZ, 0xc0, !PT ;  /* 0x0000ffff17177812 */ /* 0x000fc400078ec0ff */
[----:B----4-:R-:W-:Y:S02]  /*3c680*/  PRMT R17, R17, 0x4210, R0 ;  /* 0x0000421011117816 */ /* 0x010fe40000000000 */
[----:B------:R-:W4:Y:S01]  /*3c690*/  LDL.LU R0, [R1+0x1a14] ;  /* 0x001a140001007983 */ /* 0x000f220000300800 */
[----:B------:R-:W-:Y:S02]  /*3c6a0*/  PRMT R4, R4, 0x4210, R26 ;  /* 0x0000421004047816 */ /* 0x000fe4000000001a */
[----:B------:R-:W-:Y:S02]  /*3c6b0*/  PRMT R7, R7, 0x4210, R23 ;  /* 0x0000421007077816 */ /* 0x000fe40000000017 */
[----:B--2---:R-:W-:Y:S02]  /*3c6c0*/  PRMT R18, R18, 0x4210, R29 ;  /* 0x0000421012127816 */ /* 0x004fe4000000001d */
[----:B------:R-:W2:Y:S01]  /*3c6d0*/  LDL.LU R29, [R1+0x1a10] ;  /* 0x001a1000011d7983 */ /* 0x000ea20000300800 */
[----:B---3--:R-:W-:-:S03]  /*3c6e0*/  PRMT R19, R19, 0x4210, R27 ;  /* 0x0000421013137816 */ /* 0x008fc6000000001b */
[----:B------:R-:W3:Y:S04]  /*3c6f0*/  LDL.LU R27, [R1+0x1a0c] ;  /* 0x001a0c00011b7983 */ /* 0x000ee80000300800 */
[----:B----4-:R0:W-:Y:S04]  /*3c700*/  STS.128 [R0+UR6], R4 ;  /* 0x0000000400007988 */ /* 0x0101e80008000c06 */
[----:B------:R1:W-:Y:S04]  /*3c710*/  STS.128 [R0+UR6+0x80], R8 ;  /* 0x0000800800007988 */ /* 0x0003e80008000c06 */
[----:B------:R4:W-:Y:S04]  /*3c720*/  STS.128 [R0+UR6+0x100], R12 ;  /* 0x0001000c00007988 */ /* 0x0009e80008000c06 */
[----:B0-----:R-:W5:Y:S04]  /*3c730*/  LDL.LU R4, [R1+0x98] ;  /* 0x0000980001047983 */ /* 0x001f680000300800 */
[----:B------:R-:W2:Y:S04]  /*3c740*/  LDL.LU R5, [R1+0x8c] ;  /* 0x00008c0001057983 */ /* 0x000ea80000300800 */
[----:B------:R-:W3:Y:S04]  /*3c750*/  LDL.LU R6, [R1+0x84] ;  /* 0x0000840001067983 */ /* 0x000ee80000300800 */
[----:B------:R-:W5:Y:S04]  /*3c760*/  LDL.LU R7, [R1+0x7c] ;  /* 0x00007c0001077983 */ /* 0x000f680000300800 */
[----:B-1----:R-:W5:Y:S04]  /*3c770*/  LDL.LU R11, [R1+0x30] ;  /* 0x00003000010b7983 */ /* 0x002f680000300800 */
[----:B------:R-:W5:Y:S04]  /*3c780*/  LDL.LU R8, [R1+0x44] ;  /* 0x0000440001087983 */ /* 0x000f680000300800 */
[----:B------:R-:W5:Y:S04]  /*3c790*/  LDL.LU R9, [R1+0x4] ;  /* 0x0000040001097983 */ /* 0x000f680000300800 */
[----:B------:R-:W5:Y:S04]  /*3c7a0*/  LDL.LU R10, [R1+0xc] ;  /* 0x00000c00010a7983 */ /* 0x000f680000300800 */
[----:B----4-:R-:W4:Y:S04]  /*3c7b0*/  LDL.LU R15, [R1+0x94] ;  /* 0x00009400010f7983 */ /* 0x010f280000300800 */
[----:B------:R-:W4:Y:S04]  /*3c7c0*/  LDL.LU R13, [R1+0x38] ;  /* 0x00003800010d7983 */ /* 0x000f280000300800 */
[----:B------:R-:W4:Y:S04]  /*3c7d0*/  LDL.LU R12, [R1+0x48] ;  /* 0x00004800010c7983 */ /* 0x000f280000300800 */
[----:B------:R0:W-:Y:S04]  /*3c7e0*/  STS.128 [R0+UR6+0x180], R16 ;  /* 0x0001801000007988 */ /* 0x0001e80008000c06 */
[----:B0-----:R-:W4:Y:S04]  /*3c7f0*/  LDL.LU R16, [R1+0x70] ;  /* 0x0000700001107983 */ /* 0x001f280000300800 */
[----:B------:R-:W4:Y:S04]  /*3c800*/  LDL.LU R18, [R1+0x2c] ;  /* 0x00002c0001127983 */ /* 0x000f280000300800 */
[----:B------:R-:W4:Y:S04]  /*3c810*/  LDL.LU R19, [R1] ;  /* 0x0000000001137983 */ /* 0x000f280000300800 */
[----:B------:R-:W4:Y:S04]  /*3c820*/  LDL.LU R17, [R1+0x40] ;  /* 0x0000400001117983 */ /* 0x000f280000300800 */
[----:B------:R0:W-:Y:S04]  /*3c830*/  STL [R1+0x19f0], R0 ;  /* 0x0019f00001007387 */ /* 0x0001e80000100800 */
[----:B------:R-:W4:Y:S04]  /*3c840*/  LDL.LU R14, [R1+0x8] ;  /* 0x00000800010e7983 */ /* 0x000f280000300800 */
[----:B0-----:R-:W4:Y:S01]  /*3c850*/  LDL.LU R0, [R1+0x14] ;  /* 0x0000140001007983 */ /* 0x001f220000300800 */
[----:B--2---:R-:W-:-:S02]  /*3c860*/  PRMT R5, R5, 0x5410, R28 ;  /* 0x0000541005057816 */ /* 0x004fc4000000001c */
[----:B---3--:R-:W-:Y:S02]  /*3c870*/  PRMT R6, R6, 0x5410, R2 ;  /* 0x0000541006067816 */ /* 0x008fe40000000002 */
[----:B-----5:R-:W-:Y:S02]  /*3c880*/  PRMT R7, R7, 0x5410, R3 ;  /* 0x0000541007077816 */ /* 0x020fe40000000003 */
[----:B----4-:R-:W-:Y:S02]  /*3c890*/  PRMT R4, R4, 0x5410, R15 ;  /* 0x0000541004047816 */ /* 0x010fe4000000000f */
[----:B------:R-:W2:Y:S04]  /*3c8a0*/  LDL.LU R15, [R1+0x18] ;  /* 0x00001800010f7983 */ /* 0x000ea80000300800 */
[----:B------:R-:W3:Y:S01]  /*3c8b0*/  LDL.LU R28, [R1+0x1a08] ;  /* 0x001a0800011c7983 */ /* 0x000ee20000300800 */
[----:B------:R-:W-:-:S03]  /*3c8c0*/  PRMT R13, R13, 0x5410, R21 ;  /* 0x000054100d0d7816 */ /* 0x000fc60000000015 */
[----:B------:R-:W4:Y:S01]  /*3c8d0*/  LDL.LU R2, [R1+0x1a04] ;  /* 0x001a040001027983 */ /* 0x000f220000300800 */
[----:B------:R-:W-:-:S03]  /*3c8e0*/  PRMT R12, R12, 0x5410, R20 ;  /* 0x000054100c0c7816 */ /* 0x000fc60000000014 */
[----:B------:R-:W5:Y:S01]  /*3c8f0*/  LDL.LU R3, [R1+0x1a00] ;  /* 0x001a000001037983 */ /* 0x000f620000300800 */
[----:B------:R-:W-:-:S03]  /*3c900*/  PRMT R16, R16, 0x5410, R22 ;  /* 0x0000541010107816 */ /* 0x000fc60000000016 */
[----:B------:R-:W5:Y:S04]  /*3c910*/  LDL.LU R22, [R1+0x19fc] ;  /* 0x0019fc0001167983 */ /* 0x000f680000300800 */
[----:B------:R-:W5:Y:S04]  /*3c920*/  LDL.LU R21, [R1+0x19f8] ;  /* 0x0019f80001157983 */ /* 0x000f680000300800 */
[----:B------:R-:W5:Y:S01]  /*3c930*/  LDL.LU R20, [R1+0x19f4] ;  /* 0x0019f40001147983 */ /* 0x000f620000300800 */
[----:B------:R-:W-:Y:S02]  /*3c940*/  PRMT R11, R11, 0x5410, R18 ;  /* 0x000054100b0b7816 */ /* 0x000fe40000000012 */
[----:B------:R-:W-:Y:S01]  /*3c950*/  PRMT R9, R9, 0x5410, R19 ;  /* 0x0000541009097816 */ /* 0x000fe20000000013 */
[----:B------:R-:W5:Y:S01]  /*3c960*/  LDL.LU R18, [R1+0x68] ;  /* 0x0000680001127983 */ /* 0x000f620000300800 */
[----:B------:R-:W-:-:S02]  /*3c970*/  PRMT R4, R4, 0x5210, R26 ;  /* 0x0000521004047816 */ /* 0x000fc4000000001a */
[----:B------:R-:W-:Y:S02]  /*3c980*/  PRMT R5, R5, 0x5210, R25 ;  /* 0x0000521005057816 */ /* 0x000fe40000000019 */
[----:B------:R-:W-:Y:S02]  /*3c990*/  PRMT R6, R6, 0x5210, R24 ;  /* 0x0000521006067816 */ /* 0x000fe40000000018 */
[----:B------:R-:W-:Y:S02]  /*3c9a0*/  PRMT R7, R7, 0x5210, R23 ;  /* 0x0000521007077816 */ /* 0x000fe40000000017 */
[----:B------:R-:W-:Y:S02]  /*3c9b0*/  PRMT R14, R14, 0x5410, R29 ;  /* 0x000054100e0e7816 */ /* 0x000fe4000000001d */
[----:B--2---:R-:W-:Y:S02]  /*3c9c0*/  PRMT R15, R15, 0x5410, R0 ;  /* 0x000054100f0f7816 */ /* 0x004fe40000000000 */
[----:B----4-:R-:W-:-:S02]  /*3c9d0*/  PRMT R17, R17, 0x5410, R2 ;  /* 0x0000541011117816 */ /* 0x010fc40000000002 */
[----:B---3--:R-:W-:Y:S02]  /*3c9e0*/  PRMT R2, R28, 0x5410, R27 ;  /* 0x000054101c027816 */ /* 0x008fe4000000001b */
[----:B-----5:R-:W-:Y:S02]  /*3c9f0*/  PRMT R3, R22, 0x5410, R3 ;  /* 0x0000541016037816 */ /* 0x020fe40000000003 */
[----:B------:R-:W-:Y:S02]  /*3ca00*/  PRMT R10, R10, 0x5410, R21 ;  /* 0x000054100a0a7816 */ /* 0x000fe40000000015 */
[----:B------:R-:W2:Y:S01]  /*3ca10*/  LDL.LU R21, [R1+0x2a4] ;  /* 0x0002a40001157983 */ /* 0x000ea20000300800 */
[----:B------:R-:W-:-:S03]  /*3ca20*/  PRMT R8, R8, 0x5410, R20 ;  /* 0x0000541008087816 */ /* 0x000fc60000000014 */
[----:B------:R-:W3:Y:S04]  /*3ca30*/  LDL.LU R19, [R1+0x2a0] ;  /* 0x0002a00001137983 */ /* 0x000ee80000300800 */
[----:B------:R-:W4:Y:S04]  /*3ca40*/  LDL.LU R20, [R1+0x29c] ;  /* 0x00029c0001147983 */ /* 0x000f280000300800 */
[----:B------:R-:W4:Y:S04]  /*3ca50*/  LDL.LU R22, [R1+0x1d0] ;  /* 0x0001d00001167983 */ /* 0x000f280000300800 */
[----:B------:R-:W5:Y:S04]  /*3ca60*/  LDL.LU R26, [R1+0x1c4] ;  /* 0x0001c400011a7983 */ /* 0x000f680000300800 */
[----:B------:R-:W3:Y:S04]  /*3ca70*/  LDL.LU R25, [R1+0x1cc] ;  /* 0x0001cc0001197983 */ /* 0x000ee80000300800 */
[----:B------:R-:W2:Y:S04]  /*3ca80*/  LDL.LU R24, [R1+0x1c8] ;  /* 0x0001c80001187983 */ /* 0x000ea80000300800 */
[----:B------:R-:W4:Y:S04]  /*3ca90*/  LDL.LU R23, [R1+0x64] ;  /* 0x0000640001177983 */ /* 0x000f280000300800 */
[----:B------:R-:W5:Y:S04]  /*3caa0*/  LDL.LU R28, [R1+0x298] ;  /* 0x00029800011c7983 */ /* 0x000f680000300800 */
[----:B------:R-:W2:Y:S04]  /*3cab0*/  LDL.LU R27, [R1+0x60] ;  /* 0x00006000011b7983 */ /* 0x000ea80000300800 */
[----:B------:R-:W2:Y:S04]  /*3cac0*/  LDL.LU R29, [R1+0x5c] ;  /* 0x00005c00011d7983 */ /* 0x000ea80000300800 */
[----:B------:R-:W3:Y:S04]  /*3cad0*/  LDL.LU R0, [R1+0x19f0] ;  /* 0x0019f00001007983 */ /* 0x000ee80000300800 */
[----:B---3--:R0:W-:Y:S04]  /*3cae0*/  STS.128 [R0+UR6+0x200], R4 ;  /* 0x0002000400007988 */ /* 0x0081e80008000c06 */
[----:B0-----:R-:W3:Y:S04]  /*3caf0*/  LDL.LU R4, [R1+0x10] ;  /* 0x0000100001047983 */ /* 0x001ee80000300800 */
[----:B------:R-:W4:Y:S04]  /*3cb00*/  LDL.LU R5, [R1+0x1c] ;  /* 0x00001c0001057983 */ /* 0x000f280000300800 */
[----:B------:R-:W5:Y:S04]  /*3cb10*/  LDL.LU R6, [R1+0x28] ;  /* 0x0000280001067983 */ /* 0x000f680000300800 */
[----:B------:R-:W2:Y:S01]  /*3cb20*/  LDL.LU R7, [R1+0x3c] ;  /* 0x00003c0001077983 */ /* 0x000ea20000300800 */
[----:B---3--:R-:W-:-:S03]  /*3cb30*/  PRMT R4, R16, 0x5210, R4 ;  /* 0x0000521010047816 */ /* 0x008fc60000000004 */
[----:B------:R-:W3:Y:S01]  /*3cb40*/  LDL.LU R16, [R1+0x58] ;  /* 0x0000580001107983 */ /* 0x000ee20000300800 */
[----:B----4-:R-:W-:-:S03]  /*3cb50*/  PRMT R5, R13, 0x5210, R5 ;  /* 0x000052100d057816 */ /* 0x010fc60000000005 */
[----:B------:R-:W4:Y:S01]  /*3cb60*/  LDL.LU R13, [R1+0x54] ;  /* 0x00005400010d7983 */ /* 0x000f220000300800 */
[----:B-----5:R-:W-:-:S03]  /*3cb70*/  PRMT R6, R12, 0x5210, R6 ;  /* 0x000052100c067816 */ /* 0x020fc60000000006 */
[----:B------:R-:W5:Y:S01]  /*3cb80*/  LDL.LU R12, [R1+0x50] ;  /* 0x00005000010c7983 */ /* 0x000f620000300800 */
[----:B--2---:R-:W-:-:S03]  /*3cb90*/  PRMT R7, R11, 0x5210, R7 ;  /* 0x000052100b077816 */ /* 0x004fc60000000007 */
[----:B------:R-:W2:Y:S01]  /*3cba0*/  LDL.LU R11, [R1+0x4c] ;  /* 0x00004c00010b7983 */ /* 0x000ea20000300800 */
[----:B------:R-:W-:Y:S01]  /*3cbb0*/  IMAD.IADD R19, R25, 0x1, -R19 ;  /* 0x0000000119137824 */ /* 0x000fe200078e0a13 */
[----:B------:R-:W-:Y:S01]  /*3cbc0*/  PRMT R14, R14, 0x5210, R23 ;  /* 0x000052100e0e7816 */ /* 0x000fe20000000017 */
[----:B------:R-:W-:Y:S01]  /*3cbd0*/  IMAD.IADD R20, R22, 0x1, -R20 ;  /* 0x0000000116147824 */ /* 0x000fe200078e0a14 */
[----:B------:R0:W-:Y:S01]  /*3cbe0*/  STS.128 [R0+UR6+0x280], R4 ;  /* 0x0002800400007988 */ /* 0x0001e20008000c06 */
[----:B------:R-:W-:Y:S01]  /*3cbf0*/  PRMT R15, R15, 0x5210, R18 ;  /* 0x000052100f0f7816 */ /* 0x000fe20000000012 */
[----:B------:R-:W1:Y:S01]  /*3cc00*/  LDC R23, c[0x0][0x278] ;  /* 0x00009e00ff177b82 */ /* 0x000e620000000800 */
[----:B0-----:R-:W-:Y:S01]  /*3cc10*/  FADD R7, R19, -1 ;  /* 0xbf80000013077421 */ /* 0x001fe20000000000 */
[----:B------:R-:W-:Y:S01]  /*3cc20*/  FADD R19, R20, -1 ;  /* 0xbf80000014137421 */ /* 0x000fe20000000000 */
[----:B----4-:R-:W-:Y:S02]  /*3cc30*/  PRMT R10, R10, 0x5210, R13 ;  /* 0x000052100a0a7816 */ /* 0x010fe4000000000d */
[----:B-----5:R-:W-:-:S02]  /*3cc40*/  PRMT R9, R9, 0x5210, R12 ;  /* 0x0000521009097816 */ /* 0x020fc4000000000c */
[----:B--2---:R-:W-:Y:S02]  /*3cc50*/  PRMT R8, R8, 0x5210, R11 ;  /* 0x0000521008087816 */ /* 0x004fe4000000000b */
[----:B---3--:R-:W-:Y:S01]  /*3cc60*/  PRMT R11, R3, 0x5210, R16 ;  /* 0x00005210030b7816 */ /* 0x008fe20000000010 */
[----:B------:R-:W-:Y:S01]  /*3cc70*/  IMAD.IADD R3, R26, 0x1, -R28 ;  /* 0x000000011a037824 */ /* 0x000fe200078e0a1c */
[----:B------:R-:W-:-:S03]  /*3cc80*/  PRMT R12, R17, 0x5210, R29 ;  /* 0x00005210110c7816 */ /* 0x000fc6000000001d */
[----:B------:R0:W-:Y:S01]  /*3cc90*/  STS.128 [R0+UR6+0x300], R8 ;  /* 0x0003000800007988 */ /* 0x0001e20008000c06 */
[----:B------:R-:W-:Y:S01]  /*3cca0*/  PRMT R13, R2, 0x5210, R27 ;  /* 0x00005210020d7816 */ /* 0x000fe2000000001b */
[----:B------:R-:W-:Y:S02]  /*3ccb0*/  IMAD.IADD R17, R24, 0x1, -R21 ;  /* 0x0000000118117824 */ /* 0x000fe400078e0a15 */
[----:B0-----:R-:W2:Y:S04]  /*3ccc0*/  LDL.LU R11, [R1+0x2b4] ;  /* 0x0002b400010b7983 */ /* 0x001ea80000300800 */
[----:B------:R-:W3:Y:S04]  /*3ccd0*/  LDL.LU R28, [R1+0x2b0] ;  /* 0x0002b000011c7983 */ /* 0x000ee80000300800 */
[----:B------:R-:W4:Y:S04]  /*3cce0*/  LDL.LU R27, [R1+0x2ac] ;  /* 0x0002ac00011b7983 */ /* 0x000f280000300800 */
[----:B------:R-:W5:Y:S01]  /*3ccf0*/  LDL.LU R21, [R1+0x1c0] ;  /* 0x0001c00001157983 */ /* 0x000f620000300800 */
[----:B------:R-:W-:-:S02]  /*3cd00*/  IMAD.MOV.U32 R2, RZ, RZ, 0x3dc6b27f ;  /* 0x3dc6b27fff027424 */ /* 0x000fc400078e00ff */
[----:B------:R-:W-:Y:S01]  /*3cd10*/  FADD R3, R3, -1 ;  /* 0xbf80000003037421 */ /* 0x000fe20000000000 */
[----:B------:R-:W-:Y:S01]  /*3cd20*/  FADD R5, R17, -1 ;  /* 0xbf80000011057421 */ /* 0x000fe20000000000 */
[-C--:B------:R-:W-:Y:S01]  /*3cd30*/  FFMA.FTZ R4, R7, R2.reuse, -0.16845393180847167969 ;  /* 0xbe2c7f3007047423 */ /* 0x080fe20000010002 */
[----:B------:R0:W-:Y:S01]  /*3cd40*/  STS.128 [R0+UR6+0x380], R12 ;  /* 0x0003800c00007988 */ /* 0x0001e20008000c06 */
[----:B------:R-:W-:Y:S02]  /*3cd50*/  FFMA.FTZ R16, R3, R2, -0.16845393180847167969 ;  /* 0xbe2c7f3003107423 */ /* 0x000fe40000010002 */
[C---:B------:R-:W-:Y:S01]  /*3cd60*/  FFMA.FTZ R4, R7.reuse, R4, 0.1716887056827545166 ;  /* 0x3e2fcf2a07047423 */ /* 0x040fe20000010004 */
[----:B------:R-:W-:Y:S03]  /*3cd70*/  BAR.SYNC.DEFER_BLOCKING 0x0 ;  /* 0x0000000000007b1d */ /* 0x000fe60000010000 */
[----:B------:R-:W-:Y:S01]  /*3cd80*/  FFMA.FTZ R4, R7, R4, -0.17900948226451873779 ;  /* 0xbe374e4307047423 */ /* 0x000fe20000010004 */
[-C--:B0-----:R-:W-:Y:S01]  /*3cd90*/  FFMA.FTZ R0, R5, R2.reuse, -0.16845393180847167969 ;  /* 0xbe2c7f3005007423 */ /* 0x081fe20000010002 */
[----:B------:R-:W-:-:S03]  /*3cda0*/  FFMA.FTZ R2, R19, R2, -0.16845393180847167969 ;  /* 0xbe2c7f3013027423 */ /* 0x000fc60000010002 */
[----:B------:R-:W-:Y:S01]  /*3cdb0*/  FFMA.FTZ R0, R5, R0, 0.1716887056827545166 ;  /* 0x3e2fcf2a05007423 */ /* 0x000fe20000010000 */
[----:B------:R-:W-:Y:S01]  /*3cdc0*/  FFMA.FTZ R2, R19, R2, 0.1716887056827545166 ;  /* 0x3e2fcf2a13027423 */ /* 0x000fe20000010002 */
[----:B------:R-:W-:Y:S02]  /*3cdd0*/  FFMA.FTZ R4, R7, R4, 0.20512372255325317383 ;  /* 0x3e520bf407047423 */ /* 0x000fe40000010004 */
[----:B------:R-:W-:Y:S01]  /*3cde0*/  FFMA.FTZ R0, R5, R0, -0.17900948226451873779 ;  /* 0xbe374e4305007423 */ /* 0x000fe20000010000 */
[----:B------:R-:W-:Y:S01]  /*3cdf0*/  FFMA.FTZ R2, R19, R2, -0.17900948226451873779 ;  /* 0xbe374e4313027423 */ /* 0x000fe20000010002 */
[----:B------:R-:W-:Y:S02]  /*3ce00*/  FFMA.FTZ R4, R7, R4, -0.24046532809734344482 ;  /* 0xbe763c8b07047423 */ /* 0x000fe40000010004 */
[----:B------:R-:W-:Y:S01]  /*3ce10*/  FFMA.FTZ R0, R5, R0, 0.20512372255325317383 ;  /* 0x3e520bf405007423 */ /* 0x000fe20000010000 */
[----:B------:R-:W-:Y:S01]  /*3ce20*/  FFMA.FTZ R2, R19, R2, 0.20512372255325317383 ;  /* 0x3e520bf413027423 */ /* 0x000fe20000010002 */
[----:B------:R-:W-:-:S02]  /*3ce30*/  FFMA.FTZ R4, R7, R4, 0.28857114911079406738 ;  /* 0x3e93bf9907047423 */ /* 0x000fc40000010004 */
[----:B------:R-:W-:Y:S01]  /*3ce40*/  FFMA.FTZ R0, R5, R0, -0.24046532809734344482 ;  /* 0xbe763c8b05007423 */ /* 0x000fe20000010000 */
[----:B------:R-:W-:Y:S01]  /*3ce50*/  FFMA.FTZ R2, R19, R2, -0.24046532809734344482 ;  /* 0xbe763c8b13027423 */ /* 0x000fe20000010002 */
[----:B------:R-:W-:Y:S02]  /*3ce60*/  FFMA.FTZ R4, R7, R4, -0.36067417263984680176 ;  /* 0xbeb8aa4907047423 */ /* 0x000fe40000010004 */
[----:B------:R-:W-:Y:S01]  /*3ce70*/  FFMA.FTZ R0, R5, R0, 0.28857114911079406738 ;  /* 0x3e93bf9905007423 */ /* 0x000fe20000010000 */
[----:B------:R-:W-:Y:S01]  /*3ce80*/  FFMA.FTZ R6, R19, R2, 0.28857114911079406738 ;  /* 0x3e93bf9913067423 */ /* 0x000fe20000010002 */
[----:B------:R-:W-:Y:S01]  /*3ce90*/  FFMA.FTZ R4, R7, R4, 0.48089820146560668945 ;  /* 0x3ef6384a07047423 */ /* 0x000fe20000010004 */
[----:B------:R-:W0:Y:S01]  /*3cea0*/  S2R R18, SR_TID.X ;  /* 0x0000000000127919 */ /* 0x000e220000002100 */
[----:B------:R-:W-:Y:S01]  /*3ceb0*/  FFMA.FTZ R2, R5, R0, -0.36067417263984680176 ;  /* 0xbeb8aa4905027423 */ /* 0x000fe20000010000 */
[----:B------:R-:W-:Y:S01]  /*3cec0*/  FFMA.FTZ R6, R19, R6, -0.36067417263984680176 ;  /* 0xbeb8aa4913067423 */ /* 0x000fe20000010006 */
[----:B------:R-:W-:Y:S01]  /*3ced0*/  FFMA.FTZ R4, R7, R4, -0.72134751081466674805 ;  /* 0xbf38aa3b07047423 */ /* 0x000fe20000010004 */
[----:B------:R-:W-:Y:S01]  /*3cee0*/  FFMA.FTZ R16, R3, R16, 0.1716887056827545166 ;  /* 0x3e2fcf2a03107423 */ /* 0x000fe20000010010 */
[----:B------:R-:W-:Y:S01]  /*3cef0*/  FFMA.FTZ R2, R5, R2, 0.48089820146560668945 ;  /* 0x3ef6384a05027423 */ /* 0x000fe20000010002 */
[----:B------:R-:W-:Y:S01]  /*3cf00*/  FFMA.FTZ R6, R19, R6, 0.48089820146560668945 ;  /* 0x3ef6384a13067423 */ /* 0x000fe20000010006 */
[----:B------:R-:W-:Y:S01]  /*3cf10*/  FMUL R4, R7, R4 ;  /* 0x0000000407047220 */ /* 0x000fe20000400000 */
[----:B------:R-:W-:Y:S01]  /*3cf20*/  FFMA.FTZ R16, R3, R16, -0.17900948226451873779 ;  /* 0xbe374e4303107423 */ /* 0x000fe20000010010 */
[----:B------:R-:W-:Y:S01]  /*3cf30*/  FFMA.FTZ R2, R5, R2, -0.72134751081466674805 ;  /* 0xbf38aa3b05027423 */ /* 0x000fe20000010002 */
[----:B------:R-:W-:Y:S01]  /*3cf40*/  FFMA.FTZ R6, R19, R6, -0.72134751081466674805 ;  /* 0xbf38aa3b13067423 */ /* 0x000fe20000010006 */
[----:B------:R-:W-:Y:S01]  /*3cf50*/  FMUL R4, R7, R4 ;  /* 0x0000000407047220 */ /* 0x000fe20000400000 */
[----:B------:R-:W-:Y:S01]  /*3cf60*/  FFMA.FTZ R16, R3, R16, 0.20512372255325317383 ;  /* 0x3e520bf403107423 */ /* 0x000fe20000010010 */
[----:B------:R-:W-:Y:S01]  /*3cf70*/  FMUL R2, R5, R2 ;  /* 0x0000000205027220 */ /* 0x000fe20000400000 */
[----:B------:R-:W-:Y:S01]  /*3cf80*/  FMUL R6, R19, R6 ;  /* 0x0000000613067220 */ /* 0x000fe20000400000 */
[----:B------:R-:W-:Y:S01]  /*3cf90*/  FFMA.FTZ R4, R7, 1.4426950216293334961, R4 ;  /* 0x3fb8aa3b07047823 */ /* 0x000fe20000010004 */
[----:B------:R-:W-:Y:S01]  /*3cfa0*/  FFMA.FTZ R16, R3, R16, -0.24046532809734344482 ;  /* 0xbe763c8b03107423 */ /* 0x000fe20000010010 */
[----:B------:R-:W-:Y:S01]  /*3cfb0*/  FMUL R2, R5, R2 ;  /* 0x0000000205027220 */ /* 0x000fe20000400000 */
[----:B------:R-:W-:-:S02]  /*3cfc0*/  FMUL R6, R19, R6 ;  /* 0x0000000613067220 */ /* 0x000fc40000400000 */
[----:B------:R-:W-:Y:S01]  /*3cfd0*/  FFMA.FTZ R16, R3, R16, 0.28857114911079406738 ;  /* 0x3e93bf9903107423 */ /* 0x000fe20000010010 */
[----:B------:R-:W-:Y:S01]  /*3cfe0*/  FFMA.FTZ R2, R5, 1.4426950216293334961, R2 ;  /* 0x3fb8aa3b05027823 */ /* 0x000fe20000010002 */
[----:B------:R-:W-:Y:S02]  /*3cff0*/  FFMA.FTZ R19, R19, 1.4426950216293334961, R6 ;  /* 0x3fb8aa3b13137823 */ /* 0x000fe40000010006 */
[----:B------:R-:W-:-:S04]  /*3d000*/  FFMA.FTZ R16, R3, R16, -0.36067417263984680176 ;  /* 0xbeb8aa4903107423 */ /* 0x000fc80000010010 */
[----:B------:R-:W-:Y:S01]  /*3d010*/  FFMA.FTZ R16, R3, R16, 0.48089820146560668945 ;  /* 0x3ef6384a03107423 */ /* 0x000fe20000010010 */
[----:B0-----:R-:W-:-:S03]  /*3d020*/  SHF.R.U32.HI R18, RZ, 0x5, R18 ;  /* 0x00000005ff127819 */ /* 0x001fc60000011612 */
[----:B------:R-:W-:Y:S01]  /*3d030*/  FFMA.FTZ R16, R3, R16, -0.72134751081466674805 ;  /* 0xbf38aa3b03107423 */ /* 0x000fe20000010010 */
[----:B------:R-:W-:-:S03]  /*3d040*/  SGXT.U32 R18, R18, 0x2 ;  /* 0x000000021212781a */ /* 0x000fc60000000000 */
[----:B------:R-:W-:-:S04]  /*3d050*/  FMUL R16, R3, R16 ;  /* 0x0000001003107220 */ /* 0x000fc80000400000 */
[C---:B------:R-:W-:Y:S01]  /*3d060*/  FMUL R0, R3.reuse, R16 ;  /* 0x0000001003007220 */ /* 0x040fe20000400000 */
[----:B-1----:R-:W-:Y:S01]  /*3d070*/  IMAD R18, R18, R23, RZ ;  /* 0x0000001712127224 */ /* 0x002fe200078e02ff */
[----:B------:R-:W-:Y:S01]  /*3d080*/  ISETP.GE.U32.AND P3, PT, R26, 0x7f800000, PT ;  /* 0x7f8000001a00780c */ /* 0x000fe20003f66070 */
[----:B------:R-:W0:Y:S01]  /*3d090*/  LDC.64 R16, c[0x0][0x228] ;  /* 0x00008a00ff107b82 */ /* 0x000e220000000a00 */
[----:B------:R-:W-:Y:S01]  /*3d0a0*/  FFMA.FTZ R0, R3, 1.4426950216293334961, R0 ;  /* 0x3fb8aa3b03007823 */ /* 0x000fe20000010000 */
[----:B------:R-:W-:-:S04]  /*3d0b0*/  IMAD R3, R23, 0x4, R18 ;  /* 0x0000000417037824 */ /* 0x000fc800078e0212 */
[----:B------:R-:W-:Y:S01]  /*3d0c0*/  IMAD R29, R23, 0x4, R3 ;  /* 0x00000004171d7824 */ /* 0x000fe200078e0203 */
[----:B------:R-:W-:Y:S01]  /*3d0d0*/  FSETP.NEU.AND P1, PT, R26, RZ, PT ;  /* 0x000000ff1a00720b */ /* 0x000fe20003f2d000 */
[----:B----4-:R-:W-:Y:S02]  /*3d0e0*/  FADD R8, R27, R4 ;  /* 0x000000041b087221 */ /* 0x010fe40000000000 */
[----:B-----5:R-:W1:Y:S01]  /*3d0f0*/  LDS.128 R4, [R21+UR6] ;  /* 0x0000000615047984 */ /* 0x020e620008000c00 */
[----:B--2---:R-:W-:Y:S01]  /*3d100*/  FADD R10, R11, R0 ;  /* 0x000000000b0a7221 */ /* 0x004fe20000000000 */
[C---:B------:R-:W-:Y:S02]  /*3d110*/  IMAD R0, R23.reuse, 0x4, R29 ;  /* 0x0000000417007824 */ /* 0x040fe400078e021d */
[----:B---3--:R-:W-:Y:S01]  /*3d120*/  FADD R9, R28, R2 ;  /* 0x000000021c097221 */ /* 0x008fe20000000000 */
[----:B------:R-:W-:Y:S01]  /*3d130*/  ISETP.GE.U32.AND P4, PT, R24, 0x7f800000, PT ;  /* 0x7f8000001800780c */ /* 0x000fe20003f86070 */
[----:B------:R-:W-:Y:S01]  /*3d140*/  LDS.128 R12, [R21+UR6+0x400] ;  /* 0x00040006150c7984 */ /* 0x000fe20008000c00 */
[----:B------:R-:W-:-:S02]  /*3d150*/  IMAD R2, R23, 0x4, R0 ;  /* 0x0000000417027824 */ /* 0x000fc400078e0200 */
[----:B------:R-:W-:-:S04]  /*3d160*/  @P3 IMAD.MOV.U32 R0, RZ, RZ, 0x7f800000 ;  /* 0x7f800000ff003424 */ /* 0x000fc800078e00ff */
[----:B------:R-:W-:Y:S01]  /*3d170*/  @P3 FFMA.FTZ R10, R26, R0, +INF ;  /* 0x7f8000001a0a3423 */ /* 0x000fe20000010000 */
[----:B-1----:R-:W-:Y:S04]  /*3d180*/  STL.64 [R1+0x10], R4 ;  /* 0x0000100401007387 */ /* 0x002fe80000100a00 */
[----:B------:R-:W-:Y:S04]  /*3d190*/  STL.64 [R1+0x18], R6 ;  /* 0x0000180601007387 */ /* 0x000fe80000100a00 */
[----:B------:R1:W-:Y:S02]  /*3d1a0*/  STL [R1+0x4c], R2 ;  /* 0x00004c0201007387 */ /* 0x0003e40000100800 */
[----:B-1----:R-:W-:-:S05]  /*3d1b0*/  IMAD R2, R23, 0x4, R2 ;  /* 0x0000000417027824 */ /* 0x002fca00078e0202 */
[----:B------:R1:W-:Y:S04]  /*3d1c0*/  STL [R1+0x30], R2 ;  /* 0x0000300201007387 */ /* 0x0003e80000100800 */
[----:B------:R-:W-:Y:S04]  /*3d1d0*/  STL [R1+0x35c], R10 ;  /* 0x00035c0a01007387 */ /* 0x000fe80000100800 */
[----:B------:R-:W2:Y:S01]  /*3d1e0*/  LDL.LU R26, [R1+0x2b8] ;  /* 0x0002b800011a7983 */ /* 0x000ea20000300800 */
[----:B------:R-:W-:Y:S01]  /*3d1f0*/  LOP3.LUT R27, R21, 0x40, RZ, 0x3c, !PT ;  /* 0x00000040151b7812 */ /* 0x000fe200078e3cff */
[----:B------:R-:W-:-:S04]  /*3d200*/  IMAD.MOV.U32 R20, RZ, RZ, R4 ;  /* 0x000000ffff147224 */ /* 0x000fc800078e0004 */
[----:B------:R-:W3:Y:S01]  /*3d210*/  LDS.128 R4, [R27+UR6] ;  /* 0x000000061b047984 */ /* 0x000ee20008000c00 */
[----:B-1----:R-:W-:-:S05]  /*3d220*/  IMAD R2, R23, 0x4, R2 ;  /* 0x0000000417027824 */ /* 0x002fca00078e0202 */
[----:B------:R1:W-:Y:S01]  /*3d230*/  STL [R1+0x34], R2 ;  /* 0x0000340201007387 */ /* 0x0003e20000100800 */
[----:B------:R-:W-:Y:S01]  /*3d240*/  @P4 IMAD.MOV.U32 R0, RZ, RZ, 0x7f800000 ;  /* 0x7f800000ff004424 */ /* 0x000fe200078e00ff */
[----:B------:R-:W-:-:S03]  /*3d250*/  FSETP.NEU.AND P3, PT, R24, RZ, PT ;  /* 0x000000ff1800720b */ /* 0x000fc60003f6d000 */
[----:B------:R-:W-:Y:S02]  /*3d260*/  @P4 FFMA.FTZ R9, R24, R0, +INF ;  /* 0x7f80000018094423 */ /* 0x000fe40000010000 */
[----:B------:R-:W4:Y:S01]  /*3d270*/  S2R R24, SR_TID.X ;  /* 0x0000000000187919 */ /* 0x000f220000002100 */
[----:B-1----:R-:W-:Y:S01]  /*3d280*/  IMAD R2, R23, 0x4, R2 ;  /* 0x0000000417027824 */ /* 0x002fe200078e0202 */
[----:B---3--:R-:W-:Y:S04]  /*3d290*/  STL [R1+0x1870], R5 ;  /* 0x0018700501007387 */ /* 0x008fe80000100800 */
[----:B------:R1:W-:Y:S02]  /*3d2a0*/  STL.64 [R1+0x1810], R6 ;  /* 0x0018100601007387 */ /* 0x0003e40000100a00 */
[----:B-1----:R-:W1:Y:S02]  /*3d2b0*/  LDC R7, c[0x0][0x278] ;  /* 0x00009e00ff077b82 */ /* 0x002e640000000800 */
[----:B------:R3:W-:Y:S01]  /*3d2c0*/  STL [R1+0x38], R2 ;  /* 0x0000380201007387 */ /* 0x0007e20000100800 */
[----:B------:R-:W-:Y:S01]  /*3d2d0*/  ISETP.GE.U32.AND P2, PT, R25, 0x7f800000, PT ;  /* 0x7f8000001900780c */ /* 0x000fe20003f46070 */
[----:B-1----:R-:W-:-:S02]  /*3d2e0*/  IMAD R6, R7, 0x4, R2 ;  /* 0x0000000407067824 */ /* 0x002fc400078e0202 */
[----:B---3--:R-:W1:Y:S10]  /*3d2f0*/  S2R R2, SR_CTAID.X ;  /* 0x0000000000027919 */ /* 0x008e740000002500 */
[----:B------:R-:W-:Y:S01]  /*3d300*/  @P2 IMAD.MOV.U32 R0, RZ, RZ, 0x7f800000 ;  /* 0x7f800000ff002424 */ /* 0x000fe200078e00ff */
[----:B------:R4:W-:Y:S04]  /*3d310*/  STL [R1+0x358], R9 ;  /* 0x0003580901007387 */ /* 0x0009e80000100800 */
[----:B------:R-:W-:Y:S01]  /*3d320*/  STL [R1+0x4], R13 ;  /* 0x0000040d01007387 */ /* 0x000fe20000100800 */
[----:B------:R-:W-:-:S03]  /*3d330*/  @P2 FFMA.FTZ R8, R25, R0, +INF ;  /* 0x7f80000019082423 */ /* 0x000fc60000010000 */
[----:B------:R-:W-:Y:S01]  /*3d340*/  STL.64 [R1+0x8], R14 ;  /* 0x0000080e01007387 */ /* 0x000fe20000100a00 */
[----:B----4-:R-:W-:-:S03]  /*3d350*/  LOP3.LUT R9, R24, 0x1f, RZ, 0xc0, !PT ;  /* 0x0000001f18097812 */ /* 0x010fc600078ec0ff */
[----:B------:R3:W-:Y:S02]  /*3d360*/  STL [R1+0x3c], R6 ;  /* 0x00003c0601007387 */ /* 0x0007e40000100800 */
[----:B---3--:R-:W-:-:S05]  /*3d370*/  IMAD R6, R7, 0x4, R6 ;  /* 0x0000000407067824 */ /* 0x008fca00078e0206 */
[----:B------:R3:W-:Y:S01]  /*3d380*/  STL [R1+0x40], R6 ;  /* 0x0000400601007387 */ /* 0x0007e20000100800 */
[----:B-1----:R-:W-:-:S03]  /*3d390*/  IMAD R2, R2, 0x20, R9 ;  /* 0x0000002002027824 */ /* 0x002fc600078e0209 */
[----:B------:R-:W-:Y:S04]  /*3d3a0*/  STL [R1+0x354], R8 ;  /* 0x0003540801007387 */ /* 0x000fe80000100800 */
[----:B------:R-:W1:Y:S01]  /*3d3b0*/  LDS.128 R8, [R27+UR6+0x400] ;  /* 0x000400061b087984 */ /* 0x000e620008000c00 */
[----:B------:R-:W-:-:S03]  /*3d3c0*/  IMAD.MOV.U32 R5, RZ, RZ, R12 ;  /* 0x000000ffff057224 */ /* 0x000fc600078e000c */
[----:B------:R-:W4:Y:S01]  /*3d3d0*/  LDS.128 R12, [R21+UR6+0x800] ;  /* 0x00080006150c7984 */ /* 0x000f220008000c00 */
[----:B------:R-:W-:Y:S01]  /*3d3e0*/  ISETP.GE.U32.AND P4, PT, R22, 0x7f800000, PT ;  /* 0x7f8000001600780c */ /* 0x000fe20003f86070 */
[----:B------:R-:W-:Y:S01]  /*3d3f0*/  UIMAD UR4, UR7, UR4, URZ ;  /* 0x00000004070472a4 */ /* 0x000fe2000f8e023f */
[----:B------:R-:W-:Y:S02]  /*3d400*/  IMAD R2, R2, UR5, RZ ;  /* 0x0000000502027c24 */ /* 0x000fe4000f8e02ff */
[----:B---3--:R-:W-:Y:S01]  /*3d410*/  IMAD R6, R7, 0x4, R6 ;  /* 0x0000000407067824 */ /* 0x008fe200078e0206 */
[----:B------:R-:W-:Y:S02]  /*3d420*/  USHF.R.S32.HI UR5, URZ, 0x1f, UR4 ;  /* 0x0000001f3f057899 */ /* 0x000fe40008011404 */
[----:B0-----:R-:W-:Y:S01]  /*3d430*/  IADD3 R0, P2, P6, R2, UR4, R16 ;  /* 0x0000000402007c10 */ /* 0x001fe2000fe5e010 */
[----:B------:R-:W-:Y:S01]  /*3d440*/  ULDC UR4, c[0x0][0x27c] ;  /* 0x00009f0000047ab9 */ /* 0x000fe20000000800 */
[----:B------:R-:W-:-:S04]  /*3d450*/  SHF.R.S32.HI R2, RZ, 0x1f, R2 ;  /* 0x0000001fff027819 */ /* 0x000fc80000011402 */
[----:B------:R-:W-:Y:S01]  /*3d460*/  @P4 IMAD.MOV.U32 R16, RZ, RZ, 0x7f800000 ;  /* 0x7f800000ff104424 */ /* 0x000fe200078e00ff */
[----:B------:R-:W-:Y:S02]  /*3d470*/  IADD3.X R2, R2, UR5, R17, P2, P6 ;  /* 0x0000000502027c10 */ /* 0x000fe400097ec411 */
[C---:B------:R-:W-:Y:S02]  /*3d480*/  IADD3 R24, P6, R18.reuse, R0, RZ ;  /* 0x0000000012187210 */ /* 0x040fe40007fde0ff */
[----:B------:R-:W-:Y:S02]  /*3d490*/  FSETP.NEU.AND P5, PT, R25, RZ, PT ;  /* 0x000000ff1900720b */ /* 0x000fe40003fad000 */
[----:B------:R-:W-:Y:S01]  /*3d4a0*/  LEA.HI.X.SX32 R25, R18, R2, 0x1, P6 ;  /* 0x0000000212197211 */ /* 0x000fe200030f0eff */
[----:B-1----:R0:W-:Y:S04]  /*3d4b0*/  STL [R1+0x19c4], R9 ;  /* 0x0019c40901007387 */ /* 0x0021e80000100800 */
[----:B------:R-:W-:Y:S01]  /*3d4c0*/  STL.64 [R1+0x17f8], R10 ;  /* 0x0017f80a01007387 */ /* 0x000fe20000100a00 */
[----:B0-----:R-:W-:-:S03]  /*3d4d0*/  IMAD R9, R7, 0x4, R6 ;  /* 0x0000000407097824 */ /* 0x001fc600078e0206 */
[----:B------:R0:W-:Y:S04]  /*3d4e0*/  STL [R1+0x19d0], R6 ;  /* 0x0019d00601007387 */ /* 0x0001e80000100800 */
[----:B----4-:R-:W-:Y:S01]  /*3d4f0*/  STL [R1+0x19c0], R13 ;  /* 0x0019c00d01007387 */ /* 0x010fe20000100800 */
[----:B0-----:R-:W-:-:S03]  /*3d500*/  IMAD R6, R7, 0x4, R9 ;  /* 0x0000000407067824 */ /* 0x001fc600078e0209 */
[----:B------:R-:W-:Y:S04]  /*3d510*/  STL.64 [R1+0x1808], R14 ;  /* 0x0018080e01007387 */ /* 0x000fe80000100a00 */
[----:B------:R0:W-:Y:S02]  /*3d520*/  STL [R1+0x80], R6 ;  /* 0x0000800601007387 */ /* 0x0001e40000100800 */
[----:B0-----:R-:W-:Y:S02]  /*3d530*/  IMAD R6, R7, 0x4, R6 ;  /* 0x0000000407067824 */ /* 0x001fe400078e0206 */
[----:B--2---:R-:W-:Y:S01]  /*3d540*/  FADD R19, R26, R19 ;  /* 0x000000131a137221 */ /* 0x004fe20000000000 */
[----:B------:R-:W-:-:S05]  /*3d550*/  @P4 FFMA.FTZ R19, R22, R16, +INF ;  /* 0x7f80000016134423 */ /* 0x000fca0000010010 */
[----:B------:R-:W-:Y:S04]  /*3d560*/  STL [R1+0x350], R19 ;  /* 0x0003501301007387 */ /* 0x000fe80000100800 */
[----:B------:R-:W0:Y:S01]  /*3d570*/  LDS.128 R16, [R27+UR6+0x800] ;  /* 0x000800061b107984 */ /* 0x000e220008000c00 */
[----:B------:R-:W-:-:S03]  /*3d580*/  IADD3 R10, P4, R3, R0, RZ ;  /* 0x00000000030a7210 */ /* 0x000fc60007f9e0ff */
[----:B0-----:R-:W-:Y:S04]  /*3d590*/  STL.64 [R1+0x19e0], R16 ;  /* 0x0019e01001007387 */ /* 0x001fe80000100a00 */
[----:B------:R-:W-:Y:S04]  /*3d5a0*/  STL [R1+0x70], R6 ;  /* 0x0000700601007387 */ /* 0x000fe80000100800 */
[----:B------:R-:W-:Y:S04]  /*3d5b0*/  STL.64 [R1+0x17f0], R18 ;  /* 0x0017f01201007387 */ /* 0x000fe80000100a00 */
[----:B------:R0:W-:Y:S04]  /*3d5c0*/  STL.64 [R1+0x19e8], R8 ;  /* 0x0019e80801007387 */ /* 0x0001e80000100a00 */
[----:B------:R1:W-:Y:S04]  /*3d5d0*/  STL [R1+0x20], R10 ;  /* 0x0000200a01007387 */ /* 0x0003e80000100800 */
[----:B0-----:R-:W2:Y:S01]  /*3d5e0*/  LDL.LU.64 R8, [R1+0x20] ;  /* 0x0000200001087983 */ /* 0x001ea20000300a00 */
[----:B------:R-:W-:-:S02]  /*3d5f0*/  PRMT R26, R20, 0x7770, RZ ;  /* 0x00007770141a7816 */ /* 0x000fc400000000ff */
[----:B------:R-:W-:Y:S01]  /*3d600*/  FSETP.NEU.AND P2, PT, R22, RZ, PT ;  /* 0x000000ff1600720b */ /* 0x000fe20003f4d000 */
[C---:B------:R-:W-:Y:S01]  /*3d610*/  IMAD R13, R7.reuse, 0x4, R6 ;  /* 0x00000004070d7824 */ /* 0x040fe200078e0206 */
[----:B------:R-:W0:Y:S01]  /*3d620*/  LDS.128 R20, [R21+UR6+0xc00] ;  /* 0x000c000615147984 */ /* 0x000e220008000c00 */
[----:B-1----:R-:W1:Y:S03]  /*3d630*/  LDC R10, c[0x0][0x278] ;  /* 0x00009e00ff0a7b82 */ /* 0x002e660000000800 */
[----:B------:R-:W-:Y:S04]  /*3d640*/  STG.E.U8 desc[UR12][R24.64], R26 ;  /* 0x0000001a18007986 */ /* 0x000fe8000c10110c */
[----:B------:R-:W3:Y:S01]  /*3d650*/  LDS.128 R24, [R27+UR6+0xc00] ;  /* 0x000c00061b187984 */ /* 0x000ee20008000c00 */
[----:B------:R-:W-:-:S03]  /*3d660*/  IMAD R14, R7, 0x4, R13 ;  /* 0x00000004070e7824 */ /* 0x000fc600078e020d */
[----:B------:R-:W4:Y:S01]  /*3d670*/  LDL.LU R6, [R1+0x30] ;  /* 0x0000300001067983 */ /* 0x000f220000300800 */
[----:B------:R-:W-:-:S03]  /*3d680*/  IMAD R15, R7, 0x4, R14 ;  /* 0x00000004070f7824 */ /* 0x000fc600078e020e */
[----:B------:R-:W5:Y:S04]  /*3d690*/  LDL.LU R11, [R1+0x34] ;  /* 0x00003400010b7983 */ /* 0x000f680000300800 */
[----:B------:R-:W5:Y:S04]  /*3d6a0*/  LDL.LU R18, [R1+0x38] ;  /* 0x0000380001127983 */ /* 0x000f680000300800 */
[----:B0-----:R-:W-:Y:S04]  /*3d6b0*/  STL.64 [R1+0x1800], R22 ;  /* 0x0018001601007387 */ /* 0x001fe80000100a00 */
[----:B---3--:R0:W-:Y:S04]  /*3d6c0*/  STL.64 [R1+0x17e8], R26 ;  /* 0x0017e81a01007387 */ /* 0x0081e80000100a00 */
[----:B0-----:R-:W3:Y:S04]  /*3d6d0*/  LDL.LU R27, [R1+0x4c] ;  /* 0x00004c00011b7983 */ /* 0x001ee80000300800 */
[----:B------:R-:W-:Y:S01]  /*3d6e0*/  STL [R1+0xa0], R15 ;  /* 0x0000a00f01007387 */ /* 0x000fe20000100800 */
[----:B--2---:R-:W-:-:S02]  /*3d6f0*/  LEA.HI.X.SX32 R9, R3, R2, 0x1, P4 ;  /* 0x0000000203097211 */ /* 0x004fc400020f0eff */
[----:B------:R-:W-:-:S05]  /*3d700*/  PRMT R3, R4, 0x7770, RZ ;  /* 0x0000777004037816 */ /* 0x000fca00000000ff */
[----:B------:R0:W-:Y:S04]  /*3d710*/  STG.E.U8 desc[UR12][R8.64], R3 ;  /* 0x0000000308007986 */ /* 0x0001e8000c10110c */
[----:B0-----:R-:W2:Y:S01]  /*3d720*/  LDL.LU.64 R8, [R1+0x19e8] ;  /* 0x0019e80001087983 */ /* 0x001ea20000300a00 */
[----:B------:R-:W-:Y:S01]  /*3d730*/  IMAD R15, R7, 0x4, R15 ;  /* 0x00000004070f7824 */ /* 0x000fe200078e020f */
[----:B------:R-:W-:Y:S01]  /*3d740*/  IADD3 R28, P4, R29, R0, RZ ;  /* 0x000000001d1c7210 */ /* 0x000fe20007f9e0ff */
[----:B-1----:R-:W-:Y:S01]  /*3d750*/  IMAD R10, R10, 0x4, R29 ;  /* 0x000000040a0a7824 */ /* 0x002fe200078e021d */
[----:B------:R-:W-:Y:S02]  /*3d760*/  PRMT R22, R5, 0x7770, RZ ;  /* 0x0000777005167816 */ /* 0x000fe400000000ff */
[----:B------:R0:W-:Y:S01]  /*3d770*/  STL [R1+0x94], R15 ;  /* 0x0000940f01007387 */ /* 0x0001e20000100800 */
[----:B------:R-:W-:-:S02]  /*3d780*/  LEA.HI.X.SX32 R29, R29, R2, 0x1, P4 ;  /* 0x000000021d1d7211 */ /* 0x000fc400020f0eff */
[----:B------:R-:W-:Y:S01]  /*3d790*/  IADD3 R16, P4, R10, R0, RZ ;  /* 0x000000000a107210 */ /* 0x000fe20007f9e0ff */
[----:B0-----:R-:W-:-:S03]  /*3d7a0*/  IMAD R15, R7, 0x4, R15 ;  /* 0x00000004070f7824 */ /* 0x001fc600078e020f */
[----:B------:R-:W-:Y:S01]  /*3d7b0*/  LEA.HI.X.SX32 R17, R10, R2, 0x1, P4 ;  /* 0x000000020a117211 */ /* 0x000fe200020f0eff */
[----:B------:R3:W-:Y:S01]  /*3d7c0*/  STG.E.U8 desc[UR12][R28.64], R22 ;  /* 0x000000161c007986 */ /* 0x0007e2000c10110c */
[----:B------:R-:W-:-:S03]  /*3d7d0*/  IMAD R3, R7, 0x4, R15 ;  /* 0x0000000407037824 */ /* 0x000fc600078e020f */
[----:B------:R-:W5:Y:S04]  /*3d7e0*/  LDL.LU R10, [R1+0x3c] ;  /* 0x00003c00010a7983 */ /* 0x000f680000300800 */
[----:B------:R-:W-:Y:S01]  /*3d7f0*/  STL.64 [R1+0x19d8], R4 ;  /* 0x0019d80401007387 */ /* 0x000fe20000100a00 */
[----:B---3--:R-:W-:-:S04]  /*3d800*/  IADD3 R28, P4, R27, R0, RZ ;  /* 0x000000001b1c7210 */ /* 0x008fc80007f9e0ff */
[----:B------:R-:W-:Y:S02]  /*3d810*/  LEA.HI.X.SX32 R29, R27, R2, 0x1, P4 ;  /* 0x000000021b1d7211 */ /* 0x000fe400020f0eff */
[----:B--2---:R-:W-:Y:S01]  /*3d820*/  PRMT R22, R8, 0x7770, RZ ;  /* 0x0000777008167816 */ /* 0x004fe200000000ff */
[----:B------:R-:W-:Y:S04]  /*3d830*/  STL.64 [R1+0x19c8], R8 ;  /* 0x0019c80801007387 */ /* 0x000fe80000100a00 */
[----:B------:R-:W-:Y:S04]  /*3d840*/  STL [R1+0x8c], R3 ;  /* 0x00008c0301007387 */ /* 0x000fe80000100800 */
[----:B------:R-:W2:Y:S04]  /*3d850*/  LDL R26, [R1+0x10] ;  /* 0x00001000011a7983 */ /* 0x000ea80000100800 */
[----:B------:R-:W3:Y:S04]  /*3d860*/  LDL.LU R27, [R1+0x40] ;  /* 0x00004000011b7983 */ /* 0x000ee80000300800 */
[----:B------:R0:W-:Y:S04]  /*3d870*/  STG.E.U8 desc[UR12][R16.64], R22 ;  /* 0x0000001610007986 */ /* 0x0001e8000c10110c */
[----:B0-----:R-:W2:Y:S01]  /*3d880*/  LDL.LU.64 R16, [R1+0x19e0] ;  /* 0x0019e00001107983 */ /* 0x001ea20000300a00 */
[----:B------:R-:W-:Y:S01]  /*3d890*/  IMAD R23, R7, 0x4, R3 ;  /* 0x0000000407177824 */ /* 0x000fe200078e0203 */
[----:B----4-:R-:W-:-:S02]  /*3d8a0*/  IADD3 R4, P4, R6, R0, RZ ;  /* 0x0000000006047210 */ /* 0x010fc40007f9e0ff */
[----:B------:R-:W-:Y:S01]  /*3d8b0*/  PRMT R8, R12, 0x7770, RZ ;  /* 0x000077700c087816 */ /* 0x000fe200000000ff */
[----:B------:R-:W-:Y:S01]  /*3d8c0*/  IMAD R3, R7, 0x4, R23 ;  /* 0x0000000407037824 */ /* 0x000fe200078e0217 */
[----:B------:R-:W-:-:S03]  /*3d8d0*/  LEA.HI.X.SX32 R5, R6, R2, 0x1, P4 ;  /* 0x0000000206057211 */ /* 0x000fc600020f0eff */
[C---:B------:R-:W-:Y:S01]  /*3d8e0*/  IMAD R6, R7.reuse, 0x4, R3 ;  /* 0x0000000407067824 */ /* 0x040fe200078e0203 */
[----:B------:R5:W-:Y:S03]  /*3d8f0*/  STG.E.U8 desc[UR12][R28.64], R8 ;  /* 0x000000081c007986 */ /* 0x000be6000c10110c */
[----:B------:R-:W-:Y:S01]  /*3d900*/  IMAD R22, R7, 0x4, R6 ;  /* 0x0000000407167824 */ /* 0x000fe200078e0206 */
[----:B-----5:R-:W-:-:S04]  /*3d910*/  IADD3 R28, P4, R11, R0, RZ ;  /* 0x000000000b1c7210 */ /* 0x020fc80007f9e0ff */
[----:B------:R-:W-:Y:S02]  /*3d920*/  LEA.HI.X.SX32 R29, R11, R2, 0x1, P4 ;  /* 0x000000020b1d7211 */ /* 0x000fe400020f0eff */
[----:B------:R-:W-:-:S04]  /*3d930*/  IADD3 R8, P4, R18, R0, RZ ;  /* 0x0000000012087210 */ /* 0x000fc80007f9e0ff */
[----:B------:R-:W-:Y:S02]  /*3d940*/  LEA.HI.X.SX32 R9, R18, R2, 0x1, P4 ;  /* 0x0000000212097211 */ /* 0x000fe400020f0eff */
[----:B------:R-:W-:Y:S02]  /*3d950*/  PRMT R11, R20, 0x7770, RZ ;  /* 0x00007770140b7816 */ /* 0x000fe400000000ff */
[----:B--2---:R-:W-:Y:S01]  /*3d960*/  PRMT R6, R16, 0x7770, RZ ;  /* 0x0000777010067816 */ /* 0x004fe200000000ff */
[----:B------:R0:W-:Y:S04]  /*3d970*/  STL.64 [R1+0x19a8], R16 ;  /* 0x0019a81001007387 */ /* 0x0001e80000100a00 */
[----:B------:R-:W-:Y:S04]  /*3d980*/  STL.64 [R1+0x1998], R20 ;  /* 0x0019981401007387 */ /* 0x000fe80000100a00 */
[----:B------:R1:W-:Y:S01]  /*3d990*/  STG.E.U8 desc[UR12][R4.64], R6 ;  /* 0x0000000604007986 */ /* 0x0003e2000c10110c */
[----:B0-----:R-:W-:-:S04]  /*3d9a0*/  IMAD R16, R7, 0x4, R22 ;  /* 0x0000000407107824 */ /* 0x001fc800078e0216 */
[----:B------:R-:W-:Y:S01]  /*3d9b0*/  IMAD R18, R7, 0x4, R16 ;  /* 0x0000000407127824 */ /* 0x000fe200078e0210 */
[----:B-1----:R-:W2:Y:S04]  /*3d9c0*/  LDL.LU.64 R4, [R1+0x19d8] ;  /* 0x0019d80001047983 */ /* 0x002ea80000300a00 */
[----:B------:R-:W4:Y:S04]  /*3d9d0*/  LDL.LU R6, [R1+0x19d0] ;  /* 0x0019d00001067983 */ /* 0x000f280000300800 */
[----:B------:R0:W-:Y:S04]  /*3d9e0*/  STL [R1+0x7c], R16 ;  /* 0x00007c1001007387 */ /* 0x0001e80000100800 */
[----:B------:R-:W-:Y:S04]  /*3d9f0*/  STL.64 [R1+0x19b8], R22 ;  /* 0x0019b81601007387 */ /* 0x000fe80000100a00 */
[----:B------:R-:W-:Y:S01]  /*3da00*/  STL.64 [R1+0x19b0], R18 ;  /* 0x0019b01201007387 */ /* 0x000fe20000100a00 */
[----:B0-----:R-:W-:-:S03]  /*3da10*/  PRMT R16, R24, 0x7770, RZ ;  /* 0x0000777018107816 */ /* 0x001fc600000000ff */
[----:B------:R0:W-:Y:S04]  /*3da20*/  STL.64 [R1+0x1988], R24 ;  /* 0x0019881801007387 */ /* 0x0001e80000100a00 */
[----:B------:R-:W-:Y:S04]  /*3da30*/  STG.E.U8 desc[UR12][R28.64], R11 ;  /* 0x0000000b1c007986 */ /* 0x000fe8000c10110c */
[----:B------:R1:W-:Y:S04]  /*3da40*/  STG.E.U8 desc[UR12][R8.64], R16 ;  /* 0x0000001008007986 */ /* 0x0003e8000c10110c */
[----:B0-----:R-:W5:Y:S04]  /*3da50*/  LDL.LU R24, [R1+0x80] ;  /* 0x0000800001187983 */ /* 0x001f680000300800 */
[----:B------:R-:W5:Y:S04]  /*3da60*/  LDL.LU R25, [R1+0x70] ;  /* 0x0000700001197983 */ /* 0x000f680000300800 */
[----:B-1----:R-:W5:Y:S01]  /*3da70*/  LDL.LU.64 R8, [R1+0x19c8] ;  /* 0x0019c80001087983 */ /* 0x002f620000300a00 */
[----:B------:R-:W-:Y:S01]  /*3da80*/  IADD3 R28, P4, R10, R0, RZ ;  /* 0x000000000a1c7210 */ /* 0x000fe20007f9e0ff */
[----:B------:R-:W-:-:S03]  /*3da90*/  IMAD R11, R7, 0x4, R18 ;  /* 0x00000004070b7824 */ /* 0x000fc600078e0212 */
[----:B------:R-:W-:Y:S01]  /*3daa0*/  LEA.HI.X.SX32 R29, R10, R2, 0x1, P4 ;  /* 0x000000020a1d7211 */ /* 0x000fe200020f0eff */
[----:B------:R-:W-:Y:S01]  /*3dab0*/  IMAD R10, R7, 0x4, R11 ;  /* 0x00000004070a7824 */ /* 0x000fe200078e020b */
[----:B------:R-:W-:-:S03]  /*3dac0*/  PRMT R17, R26, 0x7771, RZ ;  /* 0x000077711a117816 */ /* 0x000fc600000000ff */
[----:B------:R-:W-:Y:S01]  /*3dad0*/  IMAD R16, R7, 0x4, R10 ;  /* 0x0000000407107824 */ /* 0x000fe200078e020a */
[C---:B---3--:R-:W-:Y:S01]  /*3dae0*/  IADD3 R20, P4, R27.reuse, R0, RZ ;  /* 0x000000001b147210 */ /* 0x048fe20007f9e0ff */
[----:B------:R0:W-:Y:S03]  /*3daf0*/  STG.E.U8 desc[UR12][R28.64], R17 ;  /* 0x000000111c007986 */ /* 0x0001e6000c10110c */
[----:B------:R-:W-:Y:S01]  /*3db00*/  LEA.HI.X.SX32 R21, R27, R2, 0x1, P4 ;  /* 0x000000021b157211 */ /* 0x000fe200020f0eff */
[----:B------:R1:W-:Y:S01]  /*3db10*/  STL [R1+0x64], R16 ;  /* 0x0000641001007387 */ /* 0x0003e20000100800 */
[----:B0-----:R-:W-:-:S03]  /*3db20*/  IMAD R17, R7, 0x4, R16 ;  /* 0x0000000407117824 */ /* 0x001fc600078e0210 */
[----:B--2---:R0:W-:Y:S01]  /*3db30*/  STL [R1+0x1968], R4 ;  /* 0x0019680401007387 */ /* 0x0041e20000100800 */
[----:B----4-:R-:W-:-:S03]  /*3db40*/  IADD3 R28, P4, R6, R0, RZ ;  /* 0x00000000061c7210 */ /* 0x010fc60007f9e0ff */
[----:B------:R2:W-:Y:S01]  /*3db50*/  STL [R1+0x60], R17 ;  /* 0x0000601101007387 */ /* 0x0005e20000100800 */
[----:B-1----:R-:W-:Y:S02]  /*3db60*/  PRMT R16, R4, 0x7771, RZ ;  /* 0x0000777104107816 */ /* 0x002fe400000000ff */
[----:B------:R-:W-:Y:S01]  /*3db70*/  LEA.HI.X.SX32 R29, R6, R2, 0x1, P4 ;  /* 0x00000002061d7211 */ /* 0x000fe200020f0eff */
[----:B0-----:R-:W3:Y:S01]  /*3db80*/  LDL.LU R4, [R1+0x94] ;  /* 0x0000940001047983 */ /* 0x001ee20000300800 */
[----:B--2---:R-:W-:-:S05]  /*3db90*/  IMAD R17, R7, 0x4, R17 ;  /* 0x0000000407117824 */ /* 0x004fca00078e0211 */
[----:B------:R-:W-:Y:S04]  /*3dba0*/  STL [R1+0x5c], R17 ;  /* 0x00005c1101007387 */ /* 0x000fe80000100800 */
[----:B------:R-:W-:Y:S01]  /*3dbb0*/  STL.64 [R1+0x19a0], R10 ;  /* 0x0019a00a01007387 */ /* 0x000fe20000100a00 */
[----:B-----5:R-:W-:-:S04]  /*3dbc0*/  IADD3 R22, P4, R9, R0, RZ ;  /* 0x0000000009167210 */ /* 0x020fc80007f9e0ff */
[----:B------:R-:W-:Y:S02]  /*3dbd0*/  LEA.HI.X.SX32 R23, R9, R2, 0x1, P4 ;  /* 0x0000000209177211 */ /* 0x000fe400020f0eff */
[----:B------:R-:W2:Y:S01]  /*3dbe0*/  LDL.LU R9, [R1+0x19c4] ;  /* 0x0019c40001097983 */ /* 0x000ea20000300800 */
[----:B------:R-:W-:Y:S01]  /*3dbf0*/  IMAD R27, R7, 0x4, R17 ;  /* 0x00000004071b7824 */ /* 0x000fe200078e0211 */
[----:B------:R-:W-:Y:S02]  /*3dc00*/  PRMT R6, R5, 0x7771, RZ ;  /* 0x0000777105067816 */ /* 0x000fe400000000ff */
[----:B------:R-:W-:Y:S01]  /*3dc10*/  STG.E.U8 desc[UR12][R20.64], R16 ;  /* 0x0000001014007986 */ /* 0x000fe2000c10110c */
[----:B------:R-:W-:-:S03]  /*3dc20*/  IMAD R26, R7, 0x4, R27 ;  /* 0x00000004071a7824 */ /* 0x000fc600078e021b */
[----:B------:R0:W-:Y:S04]  /*3dc30*/  STG.E.U8 desc[UR12][R28.64], R6 ;  /* 0x000000061c007986 */ /* 0x0001e8000c10110c */
[----:B------:R-:W4:Y:S04]  /*3dc40*/  LDL.LU R18, [R1+0x8c] ;  /* 0x00008c0001127983 */ /* 0x000f280000300800 */
[----:B------:R1:W-:Y:S01]  /*3dc50*/  STL [R1+0x1940], R5 ;  /* 0x0019400501007387 */ /* 0x0003e20000100800 */
[----:B0-----:R-:W-:Y:S01]  /*3dc60*/  IMAD R6, R7, 0x4, R26 ;  /* 0x0000000407067824 */ /* 0x001fe200078e021a */
[----:B------:R-:W-:-:S02]  /*3dc70*/  IADD3 R20, P6, R25, R0, RZ ;  /* 0x0000000019147210 */ /* 0x000fc40007fde0ff */
[----:B------:R0:W-:Y:S01]  /*3dc80*/  STL [R1+0x1990], R26 ;  /* 0x0019901a01007387 */ /* 0x0001e20000100800 */
[----:B------:R-:W-:Y:S01]  /*3dc90*/  IADD3 R16, P4, R24, R0, RZ ;  /* 0x0000000018107210 */ /* 0x000fe20007f9e0ff */
[----:B-1----:R-:W-:Y:S01]  /*3dca0*/  IMAD R5, R7, 0x4, R6 ;  /* 0x0000000407057824 */ /* 0x002fe200078e0206 */
[----:B------:R-:W-:Y:S02]  /*3dcb0*/  PRMT R29, R8, 0x7771, RZ ;  /* 0x00007771081d7816 */ /* 0x000fe400000000ff */
[-C--:B------:R-:W-:Y:S01]  /*3dcc0*/  LEA.HI.X.SX32 R21, R25, R2.reuse, 0x1, P6 ;  /* 0x0000000219157211 */ /* 0x080fe200030f0eff */
[----:B0-----:R-:W5:Y:S01]  /*3dcd0*/  LDL.LU R26, [R1+0xa0] ;  /* 0x0000a000011a7983 */ /* 0x001f620000300800 */
[----:B------:R-:W-:Y:S02]  /*3dce0*/  LEA.HI.X.SX32 R17, R24, R2, 0x1, P4 ;  /* 0x0000000218117211 */ /* 0x000fe400020f0eff */
[-C--:B------:R-:W-:Y:S02]  /*3dcf0*/  IADD3 R28, P6, R14, R0.reuse, RZ ;  /* 0x000000000e1c7210 */ /* 0x080fe40007fde0ff */
[C---:B------:R-:W-:Y:S01]  /*3dd00*/  IADD3 R24, P4, R13.reuse, R0, RZ ;  /* 0x000000000d187210 */ /* 0x040fe20007f9e0ff */
[----:B------:R0:W-:Y:S03]  /*3dd10*/  STG.E.U8 desc[UR12][R22.64], R29 ;  /* 0x0000001d16007986 */ /* 0x0001e6000c10110c */
[----:B------:R-:W-:-:S02]  /*3dd20*/  LEA.HI.X.SX32 R25, R13, R2, 0x1, P4 ;  /* 0x000000020d197211 */ /* 0x000fc400020f0eff */
[----:B0-----:R-:W-:Y:S01]  /*3dd30*/  LEA.HI.X.SX32 R29, R14, R2, 0x1, P6 ;  /* 0x000000020e1d7211 */ /* 0x001fe200030f0eff */
[----:B--2---:R-:W-:Y:S04]  /*3dd40*/  STL.64 [R1+0x1928], R8 ;  /* 0x0019280801007387 */ /* 0x004fe80000100a00 */
[----:B------:R0:W-:Y:S02]  /*3dd50*/  STL [R1+0x4c], R5 ;  /* 0x00004c0501007387 */ /* 0x0001e40000100800 */
[----:B0-----:R-:W-:-:S05]  /*3dd60*/  IMAD R5, R7, 0x4, R5 ;  /* 0x0000000407057824 */ /* 0x001fca00078e0205 */
[----:B------:R0:W-:Y:S04]  /*3dd70*/  STL [R1+0x48], R5 ;  /* 0x0000480501007387 */ /* 0x0001e80000100800 */
[----:B------:R-:W2:Y:S04]  /*3dd80*/  LDL.LU R13, [R1+0x19c0] ;  /* 0x0019c000010d7983 */ /* 0x000ea80000300800 */
[----:B0-----:R-:W4:Y:S04]  /*3dd90*/  LDL.LU R5, [R1+0x7c] ;  /* 0x00007c0001057983 */ /* 0x001f280000300800 */
[----:B------:R-:W-:Y:S04]  /*3dda0*/  STL [R1+0x1980], R28 ;  /* 0x0019801c01007387 */ /* 0x000fe80000100800 */
[----:B------:R0:W-:Y:S04]  /*3ddb0*/  STL [R1+0x1970], R29 ;  /* 0x0019701d01007387 */ /* 0x0001e80000100800 */
[----:B0-----:R-:W2:Y:S01]  /*3ddc0*/  LDL.LU R29, [R1+0x48] ;  /* 0x00004800011d7983 */ /* 0x001ea20000300800 */
[----:B-----5:R-:W-:-:S04]  /*3ddd0*/  IADD3 R22, P4, R26, R0, RZ ;  /* 0x000000001a167210 */ /* 0x020fc80007f9e0ff */
[----:B------:R-:W-:Y:S02]  /*3dde0*/  LEA.HI.X.SX32 R23, R26, R2, 0x1, P4 ;  /* 0x000000021a177211 */ /* 0x000fe400020f0eff */
[----:B---3--:R-:W-:Y:S01]  /*3ddf0*/  IADD3 R8, P6, R4, R0, RZ ;  /* 0x0000000004087210 */ /* 0x008fe20007fde0ff */
[----:B--2---:R-:W-:-:S05]  /*3de00*/  IMAD R14, R7, 0x4, R29 ;  /* 0x00000004070e7824 */ /* 0x004fca00078e021d */
[----:B------:R-:W-:Y:S04]  /*3de10*/  STL [R1+0x44], R14 ;  /* 0x0000440e01007387 */ /* 0x000fe80000100800 */
[----:B------:R-:W-:Y:S04]  /*3de20*/  STL.64 [R1+0x1900], R12 ;  /* 0x0019000c01007387 */ /* 0x000fe80000100a00 */
[----:B------:R0:W-:Y:S04]  /*3de30*/  STL.64 [R1+0x80], R22 ;  /* 0x0000801601007387 */ /* 0x0001e80000100a00 */
[----:B0-----:R-:W2:Y:S01]  /*3de40*/  LDL.LU.64 R22, [R1+0x19b8] ;  /* 0x0019b80001167983 */ /* 0x001ea20000300a00 */
[----:B------:R-:W-:Y:S01]  /*3de50*/  LEA.HI.X.SX32 R9, R4, R2, 0x1, P6 ;  /* 0x0000000204097211 */ /* 0x000fe200030f0eff */
[----:B------:R-:W-:Y:S01]  /*3de60*/  IMAD R14, R7, 0x4, R14 ;  /* 0x00000004070e7824 */ /* 0x000fe200078e020e */
[----:B------:R-:W-:-:S03]  /*3de70*/  PRMT R10, R12, 0x7771, RZ ;  /* 0x000077710c0a7816 */ /* 0x000fc600000000ff */
[----:B------:R0:W-:Y:S01]  /*3de80*/  STL.64 [R1+0x90], R8 ;  /* 0x0000900801007387 */ /* 0x0001e20000100a00 */
[----:B----4-:R-:W-:Y:S01]  /*3de90*/  IADD3 R12, P6, R18, R0, RZ ;  /* 0x00000000120c7210 */ /* 0x010fe20007fde0ff */
[----:B------:R-:W-:-:S03]  /*3dea0*/  IMAD R4, R7, 0x4, R14 ;  /* 0x0000000407047824 */ /* 0x000fc600078e020e */
[----:B------:R-:W-:Y:S02]  /*3deb0*/  LEA.HI.X.SX32 R13, R18, R2, 0x1, P6 ;  /* 0x00000002120d7211 */ /* 0x000fe400030f0eff */
[----:B0-----:R-:W-:-:S04]  /*3dec0*/  IADD3 R8, P4, R15, R0, RZ ;  /* 0x000000000f087210 */ /* 0x001fc80007f9e0ff */
[----:B------:R-:W-:Y:S01]  /*3ded0*/  LEA.HI.X.SX32 R9, R15, R2, 0x1, P4 ;  /* 0x000000020f097211 */ /* 0x000fe200020f0eff */
[----:B------:R-:W-:-:S04]  /*3dee0*/  IMAD R15, R7, 0x4, R4 ;  /* 0x00000004070f7824 */ /* 0x000fc800078e0204 */
[----:B------:R-:W-:Y:S04]  /*3def0*/  STL [R1+0x1930], R9 ;  /* 0x0019300901007387 */ /* 0x000fe80000100800 */
[----:B------:R0:W-:Y:S04]  /*3df00*/  STL [R1+0x3c], R4 ;  /* 0x00003c0401007387 */ /* 0x0001e80000100800 */
[----:B------:R-:W-:Y:S04]  /*3df10*/  STL.64 [R1+0xa8], R12 ;  /* 0x0000a80c01007387 */ /* 0x000fe80000100a00 */
[----:B------:R1:W-:Y:S01]  /*3df20*/  STL.64 [R1+0x1978], R14 ;  /* 0x0019780e01007387 */ /* 0x0003e20000100a00 */
[----:B0-----:R-:W-:-:S03]  /*3df30*/  IMAD R4, R7, 0x4, R15 ;  /* 0x0000000407047824 */ /* 0x001fc600078e020f */
[----:B------:R-:W-:Y:S01]  /*3df40*/  STG.E.U8 desc[UR12][R16.64], R10 ;  /* 0x0000000a10007986 */ /* 0x000fe2000c10110c */
[----:B-1----:R-:W-:Y:S01]  /*3df50*/  IMAD.MOV.U32 R15, RZ, RZ, R19 ;  /* 0x000000ffff0f7224 */ /* 0x002fe200078e0013 */
[----:B--2---:R-:W-:-:S05]  /*3df60*/  IADD3 R18, P4, R23, R0, RZ ;  /* 0x0000000017127210 */ /* 0x004fca0007f9e0ff */
[----:B------:R0:W-:Y:S01]  /*3df70*/  STL [R1+0xb0], R18 ;  /* 0x0000b01201007387 */ /* 0x0001e20000100800 */
[----:B------:R-:W-:-:S03]  /*3df80*/  IMAD.MOV.U32 R14, RZ, RZ, R18 ;  /* 0x000000ffff0e7224 */ /* 0x000fc600078e0012 */
[----:B0-----:R-:W2:Y:S04]  /*3df90*/  LDL.LU.64 R18, [R1+0x19b0] ;  /* 0x0019b00001127983 */ /* 0x001ea80000300a00 */
[----:B------:R-:W3:Y:S01]  /*3dfa0*/  LDL.LU.64 R16, [R1+0x19a8] ;  /* 0x0019a80001107983 */ /* 0x000ee20000300a00 */
[----:B------:R-:W-:Y:S02]  /*3dfb0*/  IADD3 R12, P6, R3, R0, RZ ;  /* 0x00000000030c7210 */ /* 0x000fe40007fde0ff */
[-C--:B------:R-:W-:Y:S01]  /*3dfc0*/  LEA.HI.X.SX32 R15, R23, R2.reuse, 0x1, P4 ;  /* 0x00000002170f7211 */ /* 0x080fe200020f0eff */
[----:B------:R-:W-:Y:S01]  /*3dfd0*/  IMAD R28, R7, 0x4, R3 ;  /* 0x00000004071c7824 */ /* 0x000fe200078e0203 */
[----:B------:R-:W-:Y:S01]  /*3dfe0*/  LEA.HI.X.SX32 R13, R3, R2, 0x1, P6 ;  /* 0x00000002030d7211 */ /* 0x000fe200030f0eff */
[----:B------:R-:W4:Y:S04]  /*3dff0*/  LDL.LU R26, [R1+0x64] ;  /* 0x00006400011a7983 */ /* 0x000f280000300800 */
[----:B------:R0:W-:Y:S01]  /*3e000*/  STL [R1+0xb4], R15 ;  /* 0x0000b40f01007387 */ /* 0x0001e20000100800 */
[----:B------:R-:W-:-:S03]  /*3e010*/  IADD3 R10, P4, R28, R0, RZ ;  /* 0x000000001c0a7210 */ /* 0x000fc60007f9e0ff */
[----:B0-----:R-:W5:Y:S04]  /*3e020*/  LDL.LU R15, [R1+0x60] ;  /* 0x00006000010f7983 */ /* 0x001f680000300800 */
[----:B------:R0:W-:Y:S01]  /*3e030*/  STL.64 [R1+0xb8], R12 ;  /* 0x0000b80c01007387 */ /* 0x0001e20000100a00 */
[----:B------:R-:W-:Y:S01]  /*3e040*/  IMAD R3, R7, 0x4, R4 ;  /* 0x0000000407037824 */ /* 0x000fe200078e0204 */
[----:B0-----:R-:W-:-:S04]  /*3e050*/  IADD3 R12, P6, R22, R0, RZ ;  /* 0x00000000160c7210 */ /* 0x001fc80007fde0ff */
[----:B------:R-:W-:Y:S01]  /*3e060*/  LEA.HI.X.SX32 R13, R22, R2, 0x1, P6 ;  /* 0x00000002160d7211 */ /* 0x000fe200030f0eff */
[----:B------:R-:W-:-:S04]  /*3e070*/  IMAD R23, R7, 0x4, R3 ;  /* 0x0000000407177824 */ /* 0x000fc800078e0203 */
[----:B------:R-:W-:Y:S01]  /*3e080*/  IMAD R22, R7, 0x4, R23 ;  /* 0x0000000407167824 */ /* 0x000fe200078e0217 */
[----:B---3--:R-:W-:Y:S01]  /*3e090*/  PRMT R9, R16, 0x7771, RZ ;  /* 0x0000777110097816 */ /* 0x008fe200000000ff */
[----:B------:R0:W-:Y:S04]  /*3e0a0*/  STL.64 [R1+0x18e8], R16 ;  /* 0x0018e81001007387 */ /* 0x0001e80000100a00 */
[----:B------:R1:W-:Y:S01]  /*3e0b0*/  STL [R1+0x98], R10 ;  /* 0x0000980a01007387 */ /* 0x0003e20000100800 */
[----:B0-----:R-:W-:Y:S02]  /*3e0c0*/  IMAD.MOV.U32 R16, RZ, RZ, R10 ;  /* 0x000000ffff107224 */ /* 0x001fe400078e000a */
[----:B------:R-:W-:Y:S02]  /*3e0d0*/  IMAD.MOV.U32 R17, RZ, RZ, R11 ;  /* 0x000000ffff117224 */ /* 0x000fe400078e000b */
[----:B-1----:R-:W3:Y:S01]  /*3e0e0*/  LDL.LU.64 R10, [R1+0x19a0] ;  /* 0x0019a000010a7983 */ /* 0x002ee20000300a00 */
[----:B------:R-:W-:-:S03]  /*3e0f0*/  LEA.HI.X.SX32 R17, R28, R2, 0x1, P4 ;  /* 0x000000021c117211 */ /* 0x000fc600020f0eff */
[----:B------:R0:W-:Y:S01]  /*3e100*/  STL.64 [R1+0xc0], R12 ;  /* 0x0000c00c01007387 */ /* 0x0001e20000100a00 */
[----:B--2---:R-:W-:-:S03]  /*3e110*/  IADD3 R16, P6, R18, R0, RZ ;  /* 0x0000000012107210 */ /* 0x004fc60007fde0ff */
[----:B------:R1:W-:Y:S01]  /*3e120*/  STL [R1+0x9c], R17 ;  /* 0x00009c1101007387 */ /* 0x0003e20000100800 */
[C---:B0-----:R-:W-:Y:S02]  /*3e130*/  IADD3 R12, P4, R5.reuse, R0, RZ ;  /* 0x00000000050c7210 */ /* 0x041fe40007f9e0ff */
[-C--:B-1----:R-:W-:Y:S02]  /*3e140*/  LEA.HI.X.SX32 R17, R18, R2.reuse, 0x1, P6 ;  /* 0x0000000212117211 */ /* 0x082fe400030f0eff */
[----:B------:R-:W-:Y:S01]  /*3e150*/  LEA.HI.X.SX32 R13, R5, R2, 0x1, P4 ;  /* 0x00000002050d7211 */ /* 0x000fe200020f0eff */
[----:B------:R0:W-:Y:S04]  /*3e160*/  STL [R1+0x196c], R23 ;  /* 0x00196c1701007387 */ /* 0x0001e80000100800 */
[----:B------:R1:W-:Y:S04]  /*3e170*/  STG.E.U8 desc[UR12][R20.64], R9 ;  /* 0x0000000914007986 */ /* 0x0003e8000c10110c */
[----:B0-----:R-:W2:Y:S04]  /*3e180*/  LDL.LU R23, [R1+0x5c] ;  /* 0x00005c0001177983 */ /* 0x001ea80000300800 */
[----:B------:R0:W-:Y:S04]  /*3e190*/  STL.64 [R1+0x88], R12 ;  /* 0x0000880c01007387 */ /* 0x0001e80000100a00 */
[----:B------:R3:W-:Y:S04]  /*3e1a0*/  STL.64 [R1+0xc8], R16 ;  /* 0x0000c81001007387 */ /* 0x0007e80000100a00 */
[----:B-1----:R-:W2:Y:S01]  /*3e1b0*/  LDL.LU.64 R20, [R1+0x1998] ;  /* 0x0019980001147983 */ /* 0x002ea20000300a00 */
[----:B0-----:R-:W-:-:S03]  /*3e1c0*/  IMAD R12, R7, 0x4, R22 ;  /* 0x00000004070c7824 */ /* 0x001fc600078e0216 */
[----:B------:R-:W2:Y:S01]  /*3e1d0*/  LDL.LU R28, [R1+0x4c] ;  /* 0x00004c00011c7983 */ /* 0x000ea20000300800 */
[----:B------:R-:W-:-:S04]  /*3e1e0*/  IMAD R5, R7, 0x4, R12 ;  /* 0x0000000407057824 */ /* 0x000fc800078e020c */
[----:B------:R-:W-:Y:S01]  /*3e1f0*/  IMAD R14, R7, 0x4, R5 ;  /* 0x00000004070e7824 */ /* 0x000fe200078e0205 */
[----:B---3--:R-:W-:-:S04]  /*3e200*/  IADD3 R16, P4, R11, R0, RZ ;  /* 0x000000000b107210 */ /* 0x008fc80007f9e0ff */
[----:B------:R-:W-:Y:S01]  /*3e210*/  LEA.HI.X.SX32 R17, R11, R2, 0x1, P4 ;  /* 0x000000020b117211 */ /* 0x000fe200020f0eff */
[----:B------:R0:W-:Y:S01]  /*3e220*/  STL [R1+0x18fc], R16 ;  /* 0x0018fc1001007387 */ /* 0x0001e20000100800 */
[----:B------:R-:W-:-:S03]  /*3e230*/  IADD3 R18, P6, R10, R0, RZ ;  /* 0x000000000a127210 */ /* 0x000fc60007fde0ff */
[----:B------:R1:W-:Y:S04]  /*3e240*/  STL [R1+0x18f8], R17 ;  /* 0x0018f81101007387 */ /* 0x0003e80000100800 */
[----:B------:R-:W3:Y:S01]  /*3e250*/  LDL.LU R9, [R1+0x44] ;  /* 0x0000440001097983 */ /* 0x000ee20000300800 */
[----:B0-----:R-:W-:Y:S02]  /*3e260*/  IMAD.MOV.U32 R16, RZ, RZ, R18 ;  /* 0x000000ffff107224 */ /* 0x001fe400078e0012 */
[----:B-1----:R-:W-:Y:S01]  /*3e270*/  IMAD.MOV.U32 R17, RZ, RZ, R19 ;  /* 0x000000ffff117224 */ /* 0x002fe200078e0013 */
[----:B------:R-:W-:Y:S02]  /*3e280*/  LEA.HI.X.SX32 R17, R10, R2, 0x1, P6 ;  /* 0x000000020a117211 */ /* 0x000fe400030f0eff */
[----:B----4-:R-:W-:-:S02]  /*3e290*/  IADD3 R10, P4, R26, R0, RZ ;  /* 0x000000001a0a7210 */ /* 0x010fc40007f9e0ff */
[C---:B-----5:R-:W-:Y:S01]  /*3e2a0*/  IADD3 R18, P6, R15.reuse, R0, RZ ;  /* 0x000000000f127210 */ /* 0x060fe20007fde0ff */
[----:B------:R0:W-:Y:S01]  /*3e2b0*/  STL [R1+0x68], R14 ;  /* 0x0000680e01007387 */ /* 0x0001e20000100800 */
[-C--:B------:R-:W-:Y:S02]  /*3e2c0*/  LEA.HI.X.SX32 R11, R26, R2.reuse, 0x1, P4 ;  /* 0x000000021a0b7211 */ /* 0x080fe400020f0eff */
[----:B------:R-:W-:Y:S01]  /*3e2d0*/  LEA.HI.X.SX32 R19, R15, R2, 0x1, P6 ;  /* 0x000000020f137211 */ /* 0x000fe200030f0eff */
[----:B0-----:R-:W-:Y:S01]  /*3e2e0*/  IMAD R14, R7, 0x4, R14 ;  /* 0x00000004070e7824 */ /* 0x001fe200078e020e */
[----:B--2---:R0:W-:Y:S04]  /*3e2f0*/  STL.64 [R1+0x18c8], R20 ;  /* 0x0018c81401007387 */ /* 0x0041e80000100a00 */
[----:B------:R-:W2:Y:S01]  /*3e300*/  LDL.LU R26, [R1+0x1990] ;  /* 0x00199000011a7983 */ /* 0x000ea20000300800 */
[----:B------:R-:W-:-:S03]  /*3e310*/  PRMT R13, R20, 0x7771, RZ ;  /* 0x00007771140d7816 */ /* 0x000fc600000000ff */
[----:B------:R1:W-:Y:S04]  /*3e320*/  STL.64 [R1+0x1960], R18 ;  /* 0x0019601201007387 */ /* 0x0003e80000100a00 */
[----:B------:R4:W-:Y:S01]  /*3e330*/  STL [R1+0x2c], R14 ;  /* 0x00002c0e01007387 */ /* 0x0009e20000100800 */
[-C--:B0-----:R-:W-:Y:S01]  /*3e340*/  IADD3 R20, P4, R23, R0.reuse, RZ ;  /* 0x0000000017147210 */ /* 0x081fe20007f9e0ff */
[----:B-1----:R-:W-:Y:S02]  /*3e350*/  IMAD.MOV.U32 R18, RZ, RZ, R16 ;  /* 0x000000ffff127224 */ /* 0x002fe400078e0010 */
[----:B------:R-:W-:Y:S01]  /*3e360*/  IMAD R16, R7, 0x4, R14 ;  /* 0x0000000407107824 */ /* 0x000fe200078e020e */
[----:B----4-:R-:W-:Y:S02]  /*3e370*/  IADD3 R14, P6, R27, R0, RZ ;  /* 0x000000001b0e7210 */ /* 0x010fe40007fde0ff */
[----:B------:R-:W-:-:S02]  /*3e380*/  LEA.HI.X.SX32 R21, R23, R2, 0x1, P4 ;  /* 0x0000000217157211 */ /* 0x000fc400020f0eff */
[----:B------:R-:W-:Y:S01]  /*3e390*/  LEA.HI.X.SX32 R15, R27, R2, 0x1, P6 ;  /* 0x000000021b0f7211 */ /* 0x000fe200030f0eff */
[----:B------:R0:W-:Y:S04]  /*3e3a0*/  STG.E.U8 desc[UR12][R24.64], R13 ;  /* 0x0000000d18007986 */ /* 0x0001e8000c10110c */
[----:B------:R-:W-:Y:S04]  /*3e3b0*/  STL.64 [R1+0x1948], R20 ;  /* 0x0019481401007387 */ /* 0x000fe80000100a00 */
[----:B------:R1:W-:Y:S04]  /*3e3c0*/  STL.64 [R1+0x340], R14 ;  /* 0x0003400e01007387 */ /* 0x0003e80000100a00 */
[----:B0-----:R-:W4:Y:S04]  /*3e3d0*/  LDL.LU.64 R24, [R1+0x1988] ;  /* 0x0019880001187983 */ /* 0x001f280000300a00 */
[----:B------:R-:W5:Y:S01]  /*3e3e0*/  LDL R13, [R1+0x10] ;  /* 0x00001000010d7983 */ /* 0x000f620000100800 */
[----:B-1----:R-:W-:-:S04]  /*3e3f0*/  IADD3 R14, P6, R6, R0, RZ ;  /* 0x00000000060e7210 */ /* 0x002fc80007fde0ff */
[----:B------:R-:W-:Y:S02]  /*3e400*/  LEA.HI.X.SX32 R15, R6, R2, 0x1, P6 ;  /* 0x00000002060f7211 */ /* 0x000fe400030f0eff */
[----:B--2---:R-:W-:-:S04]  /*3e410*/  IADD3 R20, P4, R26, R0, RZ ;  /* 0x000000001a147210 */ /* 0x004fc80007f9e0ff */
[----:B------:R-:W-:-:S05]  /*3e420*/  LEA.HI.X.SX32 R21, R26, R2, 0x1, P4 ;  /* 0x000000021a157211 */ /* 0x000fca00020f0eff */
[----:B------:R-:W-:Y:S04]  /*3e430*/  STL.64 [R1+0x338], R20 ;  /* 0x0003381401007387 */ /* 0x000fe80000100a00 */
[----:B------:R0:W-:Y:S02]  /*3e440*/  STL.64 [R1+0x330], R14 ;  /* 0x0003300e01007387 */ /* 0x0001e40000100a00 */
[----:B0-----:R-:W-:-:S04]  /*3e450*/  IADD3 R14, P4, R28, R0, RZ ;  /* 0x000000001c0e7210 */ /* 0x001fc80007f9e0ff */
[----:B------:R-:W-:Y:S01]  /*3e460*/  LEA.HI.X.SX32 R15, R28, R2, 0x1, P4 ;  /* 0x000000021c0f7211 */ /* 0x000fe200020f0eff */
[----:B----4-:R-:W-:Y:S04]  /*3e470*/  STL.64 [R1+0x18b8], R24 ;  /* 0x0018b81801007387 */ /* 0x010fe80000100a00 */
[----:B------:R-:W2:Y:S04]  /*3e480*/  LDL.LU R28, [R1+0x1980] ;  /* 0x00198000011c7983 */ /* 0x000ea80000300800 */
[----:B------:R0:W-:Y:S01]  /*3e490*/  STL.64 [R1+0x318], R14 ;  /* 0x0003180e01007387 */ /* 0x0001e20000100a00 */
[----:B------:R-:W-:-:S03]  /*3e4a0*/  IADD3 R20, P6, R29, R0, RZ ;  /* 0x000000001d147210 */ /* 0x000fc60007fde0ff */
[----:B0-----:R-:W4:Y:S01]  /*3e4b0*/  LDL.LU.64 R14, [R1+0x1978] ;  /* 0x00197800010e7983 */ /* 0x001f220000300a00 */
[----:B------:R-:W-:-:S03]  /*3e4c0*/  LEA.HI.X.SX32 R21, R29, R2, 0x1, P6 ;  /* 0x000000021d157211 */ /* 0x000fc600030f0eff */
[----:B------:R-:W2:Y:S01]  /*3e4d0*/  LDL.LU R29, [R1+0x1970] ;  /* 0x00197000011d7983 */ /* 0x000ea20000300800 */
[----:B------:R-:W-:Y:S02]  /*3e4e0*/  IMAD.MOV.U32 R19, RZ, RZ, R17 ;  /* 0x000000ffff137224 */ /* 0x000fe400078e0011 */
[----:B------:R-:W-:-:S04]  /*3e4f0*/  IMAD R17, R7, 0x4, R16 ;  /* 0x0000000407117824 */ /* 0x000fc800078e0210 */
[----:B------:R-:W-:-:S04]  /*3e500*/  IMAD R27, R7, 0x4, R17 ;  /* 0x00000004071b7824 */ /* 0x000fc800078e0211 */
[----:B------:R-:W-:-:S04]  /*3e510*/  IMAD R26, R7, 0x4, R27 ;  /* 0x00000004071a7824 */ /* 0x000fc800078e021b */
[C---:B------:R-:W-:Y:S01]  /*3e520*/  IMAD R6, R7.reuse, 0x4, R26 ;  /* 0x0000000407067824 */ /* 0x040fe200078e021a */
[----:B------:R0:W-:Y:S04]  /*3e530*/  STL.64 [R1+0x310], R20 ;  /* 0x0003101401007387 */ /* 0x0001e80000100a00 */
[----:B------:R-:W-:Y:S04]  /*3e540*/  STL [R1+0x54], R6 ;  /* 0x0000540601007387 */ /* 0x000fe80000100800 */
[----:B------:R1:W-:Y:S01]  /*3e550*/  STL.64 [R1+0x1950], R26 ;  /* 0x0019501a01007387 */ /* 0x0003e20000100a00 */
[----:B------:R-:W-:-:S02]  /*3e560*/  IMAD R25, R7, 0x4, R6 ;  /* 0x0000000407197824 */ /* 0x000fc400078e0206 */
[----:B0-----:R-:W-:Y:S01]  /*3e570*/  IMAD.MOV.U32 R20, RZ, RZ, R18 ;  /* 0x000000ffff147224 */ /* 0x001fe200078e0012 */
[----:B-1----:R-:W5:Y:S01]  /*3e580*/  LDL.LU R26, [R1+0x3c] ;  /* 0x00003c00011a7983 */ /* 0x002f620000300800 */
[C---:B---3--:R-:W-:Y:S01]  /*3e590*/  IADD3 R18, P4, R9.reuse, R0, RZ ;  /* 0x0000000009127210 */ /* 0x048fe20007f9e0ff */
[----:B------:R-:W-:Y:S01]  /*3e5a0*/  IMAD.MOV.U32 R21, RZ, RZ, R19 ;  /* 0x000000ffff157224 */ /* 0x000fe200078e0013 */
[----:B------:R-:W-:Y:S01]  /*3e5b0*/  PRMT R23, R24, 0x7771, RZ ;  /* 0x0000777118177816 */ /* 0x000fe200000000ff */
[----:B------:R-:W0:Y:S01]  /*3e5c0*/  LDC R27, c[0x0][0x278] ;  /* 0x00009e00ff1b7b82 */ /* 0x000e220000000800 */
[----:B------:R-:W-:Y:S01]  /*3e5d0*/  LEA.HI.X.SX32 R19, R9, R2, 0x1, P4 ;  /* 0x0000000209137211 */ /* 0x000fe200020f0eff */
[----:B------:R-:W-:Y:S04]  /*3e5e0*/  STL [R1+0x1958], R25 ;  /* 0x0019581901007387 */ /* 0x000fe80000100800 */
[----:B------:R1:W-:Y:S04]  /*3e5f0*/  STL.64 [R1+0x308], R18 ;  /* 0x0003081201007387 */ /* 0x0003e80000100a00 */
[----:B-1----:R-:W3:Y:S01]  /*3e600*/  LDL.LU.64 R18, [R1+0x80] ;  /* 0x0000800001127983 */ /* 0x002ee20000300a00 */
[----:B----4-:R-:W-:-:S04]  /*3e610*/  IADD3 R6, P6, R14, R0, RZ ;  /* 0x000000000e067210 */ /* 0x010fc80007fde0ff */
[----:B------:R-:W-:Y:S01]  /*3e620*/  LEA.HI.X.SX32 R7, R14, R2, 0x1, P6 ;  /* 0x000000020e077211 */ /* 0x000fe200030f0eff */
[----:B--2---:R1:W-:Y:S04]  /*3e630*/  STG.E.U8 desc[UR12][R28.64], R23 ;  /* 0x000000171c007986 */ /* 0x0043e8000c10110c */
[----:B------:R2:W-:Y:S04]  /*3e640*/  STL.64 [R1+0x300], R6 ;  /* 0x0003000601007387 */ /* 0x0005e80000100a00 */
[----:B-1----:R-:W4:Y:S01]  /*3e650*/  LDL.LU R23, [R1+0x196c] ;  /* 0x00196c0001177983 */ /* 0x002f220000300800 */
[----:B0-----:R-:W-:-:S04]  /*3e660*/  IMAD R9, R27, 0x4, R25 ;  /* 0x000000041b097824 */ /* 0x001fc800078e0219 */
[----:B------:R-:W-:Y:S01]  /*3e670*/  IMAD R14, R27, 0x4, R9 ;  /* 0x000000041b0e7824 */ /* 0x000fe200078e0209 */
[----:B--2---:R-:W-:-:S04]  /*3e680*/  IADD3 R6, P6, R15, R0, RZ ;  /* 0x000000000f067210 */ /* 0x004fc80007fde0ff */
[----:B------:R-:W-:Y:S01]  /*3e690*/  STL [R1+0x30], R14 ;  /* 0x0000300e01007387 */ /* 0x000fe20000100800 */
[----:B------:R-:W-:Y:S02]  /*3e6a0*/  LEA.HI.X.SX32 R7, R15, R2, 0x1, P6 ;  /* 0x000000020f077211 */ /* 0x000fe400030f0eff */
[----:B-----5:R-:W-:-:S04]  /*3e6b0*/  IADD3 R24, P4, R26, R0, RZ ;  /* 0x000000001a187210 */ /* 0x020fc80007f9e0ff */
[----:B------:R-:W-:-:S05]  /*3e6c0*/  LEA.HI.X.SX32 R25, R26, R2, 0x1, P4 ;  /* 0x000000021a197211 */ /* 0x000fca00020f0eff */
[----:B------:R0:W-:Y:S02]  /*3e6d0*/  STL.64 [R1+0x2f8], R24 ;  /* 0x0002f81801007387 */ /* 0x0001e40000100a00 */
[----:B0-----:R-:W-:Y:S01]  /*3e6e0*/  IMAD R24, R27, 0x4, R14 ;  /* 0x000000041b187824 */ /* 0x001fe200078e020e */
[C---:B------:R-:W-:Y:S01]  /*3e6f0*/  IADD3 R14, P4, R4.reuse, R0, RZ ;  /* 0x00000000040e7210 */ /* 0x040fe20007f9e0ff */
[----:B------:R-:W2:Y:S03]  /*3e700*/  LDL.LU R25, [R1+0x68] ;  /* 0x0000680001197983 */ /* 0x000ea60000300800 */
[----:B------:R-:W-:Y:S01]  /*3e710*/  LEA.HI.X.SX32 R15, R4, R2, 0x1, P4 ;  /* 0x00000002040f7211 */ /* 0x000fe200020f0eff */
[----:B------:R0:W-:Y:S04]  /*3e720*/  STL.64 [R1+0x1818], R6 ;  /* 0x0018180601007387 */ /* 0x0001e80000100a00 */
[----:B------:R1:W-:Y:S04]  /*3e730*/  STL.64 [R1+0x1938], R8 ;  /* 0x0019380801007387 */ /* 0x0003e80000100a00 */
[----:B------:R-:W5:Y:S01]  /*3e740*/  LDL.LU R4, [R1+0x1968] ;  /* 0x0019680001047983 */ /* 0x000f620000300800 */
[----:B0-----:R-:W-:-:S03]  /*3e750*/  IADD3 R6, P6, R3, R0, RZ ;  /* 0x0000000003067210 */ /* 0x001fc60007fde0ff */
[----:B------:R-:W-:Y:S01]  /*3e760*/  STL.64 [R1+0x2e8], R14 ;  /* 0x0002e80e01007387 */ /* 0x000fe20000100a00 */
[----:B------:R-:W-:-:S05]  /*3e770*/  LEA.HI.X.SX32 R7, R3, R2, 0x1, P6 ;  /* 0x0000000203077211 */ /* 0x000fca00030f0eff */
[----:B------:R0:W-:Y:S01]  /*3e780*/  STL.64 [R1+0x2e0], R6 ;  /* 0x0002e00601007387 */ /* 0x0001e20000100a00 */
[----:B-1----:R-:W-:Y:S01]  /*3e790*/  IMAD.MOV.U32 R8, RZ, RZ, R10 ;  /* 0x000000ffff087224 */ /* 0x002fe200078e000a */
[C---:B------:R-:W-:Y:S01]  /*3e7a0*/  IADD3 R10, P6, R22.reuse, R0, RZ ;  /* 0x00000000160a7210 */ /* 0x040fe20007fde0ff */
[----:B------:R-:W-:Y:S01]  /*3e7b0*/  IMAD.MOV.U32 R9, RZ, RZ, R11 ;  /* 0x000000ffff097224 */ /* 0x000fe200078e000b */
[----:B------:R-:W-:Y:S02]  /*3e7c0*/  PRMT R26, R13, 0x7772, RZ ;  /* 0x000077720d1a7816 */ /* 0x000fe400000000ff */
[----:B------:R-:W-:-:S03]  /*3e7d0*/  LEA.HI.X.SX32 R11, R22, R2, 0x1, P6 ;  /* 0x00000002160b7211 */ /* 0x000fc600030f0eff */
[----:B---3--:R-:W-:Y:S01]  /*3e7e0*/  STG.E.U8 desc[UR12][R18.64], R26 ;  /* 0x0000001a12007986 */ /* 0x008fe2000c10110c */
[----:B0-----:R-:W-:Y:S02]  /*3e7f0*/  IMAD.MOV.U32 R6, RZ, RZ, R20 ;  /* 0x000000ffff067224 */ /* 0x001fe400078e0014 */
[----:B------:R-:W-:Y:S01]  /*3e800*/  IMAD.MOV.U32 R7, RZ, RZ, R21 ;  /* 0x000000ffff077224 */ /* 0x000fe200078e0015 */
[----:B----4-:R-:W-:-:S04]  /*3e810*/  IADD3 R14, P4, R23, R0, RZ ;  /* 0x00000000170e7210 */ /* 0x010fc80007f9e0ff */
[----:B------:R-:W-:-:S05]  /*3e820*/  LEA.HI.X.SX32 R15, R23, R2, 0x1, P4 ;  /* 0x00000002170f7211 */ /* 0x000fca00020f0eff */
[----:B------:R0:W-:Y:S04]  /*3e830*/  STL.64 [R1+0x1820], R14 ;  /* 0x0018200e01007387 */ /* 0x0001e80000100a00 */
[----:B0-----:R-:W3:Y:S04]  /*3e840*/  LDL.LU R15, [R1+0x2c] ;  /* 0x00002c00010f7983 */ /* 0x001ee80000300800 */
[----:B------:R-:W4:Y:S04]  /*3e850*/  LDL.LU.64 R20, [R1+0x90] ;  /* 0x0000900001147983 */ /* 0x000f280000300a00 */
[----:B------:R0:W-:Y:S04]  /*3e860*/  STL.64 [R1+0x2c8], R10 ;  /* 0x0002c80a01007387 */ /* 0x0001e80000100a00 */
[----:B------:R-:W4:Y:S01]  /*3e870*/  LDL.LU.64 R18, [R1+0x1960] ;  /* 0x0019600001127983 */ /* 0x000f220000300a00 */
[----:B------:R-:W-:-:S04]  /*3e880*/  IADD3 R22, P6, R5, R0, RZ ;  /* 0x0000000005167210 */ /* 0x000fc80007fde0ff */
[----:B------:R-:W-:-:S05]  /*3e890*/  LEA.HI.X.SX32 R23, R5, R2, 0x1, P6 ;  /* 0x0000000205177211 */ /* 0x000fca00030f0eff */
[----:B------:R1:W-:Y:S01]  /*3e8a0*/  STL.64 [R1+0x1828], R22 ;  /* 0x0018281601007387 */ /* 0x0003e20000100a00 */
[C---:B0-----:R-:W-:Y:S01]  /*3e8b0*/  IADD3 R10, P4, R12.reuse, R0, RZ ;  /* 0x000000000c0a7210 */ /* 0x041fe20007f9e0ff */
[C---:B------:R-:W-:Y:S01]  /*3e8c0*/  IMAD R13, R27.reuse, 0x4, R24 ;  /* 0x000000041b0d7824 */ /* 0x040fe200078e0218 */
[----:B-1----:R-:W0:Y:S02]  /*3e8d0*/  LDC R23, c[0x0][0x278] ;  /* 0x00009e00ff177b82 */ /* 0x002e240000000800 */
[----:B------:R-:W-:Y:S01]  /*3e8e0*/  LEA.HI.X.SX32 R11, R12, R2, 0x1, P4 ;  /* 0x000000020c0b7211 */ /* 0x000fe200020f0eff */
[C---:B------:R-:W-:Y:S01]  /*3e8f0*/  IMAD R29, R27.reuse, 0x4, R13 ;  /* 0x000000041b1d7824 */ /* 0x040fe200078e020d */
[----:B------:R-:W4:Y:S03]  /*3e900*/  LDL.LU R22, [R1+0x54] ;  /* 0x0000540001167983 */ /* 0x000f260000300800 */
[C---:B------:R-:W-:Y:S01]  /*3e910*/  IMAD R28, R27.reuse, 0x4, R29 ;  /* 0x000000041b1c7824 */ /* 0x040fe200078e021d */
[----:B------:R2:W-:Y:S03]  /*3e920*/  STL.64 [R1+0x2c0], R10 ;  /* 0x0002c00a01007387 */ /* 0x0005e60000100a00 */
[----:B------:R-:W-:Y:S01]  /*3e930*/  IMAD R3, R27, 0x4, R28 ;  /* 0x000000041b037824 */ /* 0x000fe200078e021c */
[----:B-----5:R1:W-:Y:S01]  /*3e940*/  STL [R1+0x1898], R4 ;  /* 0x0018980401007387 */ /* 0x0203e20000100800 */
[----:B--2---:R-:W-:-:S04]  /*3e950*/  IADD3 R10, P4, R25, R0, RZ ;  /* 0x00000000190a7210 */ /* 0x004fc80007f9e0ff */
[----:B------:R-:W-:Y:S01]  /*3e960*/  LEA.HI.X.SX32 R11, R25, R2, 0x1, P4 ;  /* 0x00000002190b7211 */ /* 0x000fe200020f0eff */
[C---:B0-----:R-:W-:Y:S01]  /*3e970*/  IMAD R12, R23.reuse, 0x4, R3 ;  /* 0x00000004170c7824 */ /* 0x041fe200078e0203 */
[----:B------:R-:W2:Y:S04]  /*3e980*/  LDL.LU R25, [R1+0x1958] ;  /* 0x0019580001197983 */ /* 0x000ea80000300800 */
[----:B------:R0:W-:Y:S01]  /*3e990*/  STL.64 [R1+0x1830], R10 ;  /* 0x0018300a01007387 */ /* 0x0001e20000100a00 */
[----:B------:R-:W-:Y:S01]  /*3e9a0*/  IMAD R14, R23, 0x4, R12 ;  /* 0x00000004170e7824 */ /* 0x000fe200078e020c */
[----:B------:R-:W-:-:S03]  /*3e9b0*/  PRMT R5, R4, 0x7772, RZ ;  /* 0x0000777204057816 */ /* 0x000fc600000000ff */
[----:B-1----:R-:W-:Y:S01]  /*3e9c0*/  IMAD R4, R23, 0x4, R14 ;  /* 0x0000000417047824 */ /* 0x002fe200078e020e */
[----:B0-----:R-:W-:-:S04]  /*3e9d0*/  IADD3 R10, P4, R16, R0, RZ ;  /* 0x00000000100a7210 */ /* 0x001fc80007f9e0ff */
[----:B------:R-:W-:Y:S02]  /*3e9e0*/  LEA.HI.X.SX32 R11, R16, R2, 0x1, P4 ;  /* 0x00000002100b7211 */ /* 0x000fe400020f0eff */
[----:B---3--:R-:W-:-:S04]  /*3e9f0*/  IADD3 R26, P6, R15, R0, RZ ;  /* 0x000000000f1a7210 */ /* 0x008fc80007fde0ff */
[----:B------:R-:W-:-:S05]  /*3ea00*/  LEA.HI.X.SX32 R27, R15, R2, 0x1, P6 ;  /* 0x000000020f1b7211 */ /* 0x000fca00030f0eff */
[----:B------:R0:W-:Y:S04]  /*3ea10*/  STL.64 [R1+0x2a0], R26 ;  /* 0x0002a01a01007387 */ /* 0x0001e80000100a00 */
[----:B0-----:R-:W3:Y:S04]  /*3ea20*/  LDL.LU.64 R26, [R1+0x1950] ;  /* 0x00195000011a7983 */ /* 0x001ee80000300a00 */
[----:B------:R0:W-:Y:S01]  /*3ea30*/  STL [R1+0x34], R14 ;  /* 0x0000340e01007387 */ /* 0x0001e20000100800 */
[----:B----4-:R-:W-:Y:S02]  /*3ea40*/  IMAD.MOV.U32 R15, RZ, RZ, R19 ;  /* 0x000000ffff0f7224 */ /* 0x010fe400078e0013 */
[----:B0-----:R-:W-:Y:S01]  /*3ea50*/  IMAD.MOV.U32 R14, RZ, RZ, R18 ;  /* 0x000000ffff0e7224 */ /* 0x001fe200078e0012 */
[C---:B------:R-:W-:Y:S01]  /*3ea60*/  IADD3 R18, P6, R17.reuse, R0, RZ ;  /* 0x0000000011127210 */ /* 0x040fe20007fde0ff */
[----:B------:R-:W-:Y:S03]  /*3ea70*/  STL [R1+0x2c], R4 ;  /* 0x00002c0401007387 */ /* 0x000fe60000100800 */
[----:B------:R-:W-:Y:S01]  /*3ea80*/  LEA.HI.X.SX32 R19, R17, R2, 0x1, P6 ;  /* 0x0000000211137211 */ /* 0x000fe200030f0eff */
[----:B------:R-:W-:Y:S04]  /*3ea90*/  STL.64 [R1+0x298], R10 ;  /* 0x0002980a01007387 */ /* 0x000fe80000100a00 */
[----:B------:R-:W-:Y:S04]  /*3eaa0*/  STL.64 [R1+0x1838], R18 ;  /* 0x0018381201007387 */ /* 0x000fe80000100a00 */
[----:B------:R0:W-:Y:S04]  /*3eab0*/  STG.E.U8 desc[UR12][R20.64], R5 ;  /* 0x0000000514007986 */ /* 0x0001e8000c10110c */
[----:B0-----:R-:W4:Y:S01]  /*3eac0*/  LDL.LU.64 R20, [R1+0x1948] ;  /* 0x0019480001147983 */ /* 0x001f220000300a00 */
[----:B------:R-:W-:-:S02]  /*3ead0*/  IMAD.MOV.U32 R18, RZ, RZ, R6 ;  /* 0x000000ffff127224 */ /* 0x000fc400078e0006 */
[----:B------:R-:W-:Y:S01]  /*3eae0*/  IMAD.MOV.U32 R10, RZ, RZ, R8 ;  /* 0x000000ffff0a7224 */ /* 0x000fe200078e0008 */
[----:B------:R-:W5:Y:S01]  /*3eaf0*/  LDL.LU R5, [R1+0x1940] ;  /* 0x0019400001057983 */ /* 0x000f620000300800 */
[----:B------:R-:W-:Y:S02]  /*3eb00*/  IMAD.MOV.U32 R19, RZ, RZ, R7 ;  /* 0x000000ffff137224 */ /* 0x000fe400078e0007 */
[----:B------:R-:W-:Y:S02]  /*3eb10*/  IMAD.MOV.U32 R11, RZ, RZ, R9 ;  /* 0x000000ffff0b7224 */ /* 0x000fe400078e0009 */
[----:B------:R-:W-:-:S04]  /*3eb20*/  IMAD R16, R23, 0x4, R4 ;  /* 0x0000000417107824 */ /* 0x000fc800078e0204 */
[----:B------:R-:W-:Y:S01]  /*3eb30*/  IMAD R17, R23, 0x4, R16 ;  /* 0x0000000417117824 */ /* 0x000fe200078e0210 */
[CC--:B---3--:R-:W-:Y:S02]  /*3eb40*/  IADD3 R6, P6, R26.reuse, R0.reuse, RZ ;  /* 0x000000001a067210 */ /* 0x0c8fe40007fde0ff */
[C---:B------:R-:W-:Y:S02]  /*3eb50*/  IADD3 R8, P4, R27.reuse, R0, RZ ;  /* 0x000000001b087210 */ /* 0x040fe40007f9e0ff */
[-C--:B------:R-:W-:Y:S02]  /*3eb60*/  LEA.HI.X.SX32 R7, R26, R2.reuse, 0x1, P6 ;  /* 0x000000021a077211 */ /* 0x080fe400030f0eff */
[----:B------:R-:W-:-:S03]  /*3eb70*/  LEA.HI.X.SX32 R9, R27, R2, 0x1, P4 ;  /* 0x000000021b097211 */ /* 0x000fc600020f0eff */
[----:B------:R-:W-:Y:S04]  /*3eb80*/  STL.64 [R1+0x280], R6 ;  /* 0x0002800601007387 */ /* 0x000fe80000100a00 */
[----:B------:R0:W-:Y:S04]  /*3eb90*/  STL.64 [R1+0x288], R8 ;  /* 0x0002880801007387 */ /* 0x0001e80000100a00 */
[----:B------:R1:W-:Y:S01]  /*3eba0*/  STL [R1+0x1908], R17 ;  /* 0x0019081101007387 */ /* 0x0003e20000100800 */
[----:B0-----:R-:W-:-:S04]  /*3ebb0*/  IADD3 R8, P4, R22, R0, RZ ;  /* 0x0000000016087210 */ /* 0x001fc80007f9e0ff */
[----:B------:R-:W-:Y:S01]  /*3ebc0*/  LEA.HI.X.SX32 R9, R22, R2, 0x1, P4 ;  /* 0x0000000216097211 */ /* 0x000fe200020f0eff */
[----:B----4-:R-:W-:Y:S02]  /*3ebd0*/  IMAD.MOV.U32 R7, RZ, RZ, R21 ;  /* 0x000000ffff077224 */ /* 0x010fe400078e0015 */
[----:B------:R-:W-:Y:S02]  /*3ebe0*/  IMAD R21, R23, 0x4, R17 ;  /* 0x0000000417157824 */ /* 0x000fe400078e0211 */
[----:B-1----:R-:W3:Y:S04]  /*3ebf0*/  LDL.LU R17, [R1+0x30] ;  /* 0x0000300001117983 */ /* 0x002ee80000300800 */
[----:B------:R0:W-:Y:S04]  /*3ec00*/  STL.64 [R1+0x278], R8 ;  /* 0x0002780801007387 */ /* 0x0001e80000100a00 */
[----:B0-----:R-:W4:Y:S01]  /*3ec10*/  LDL.LU.64 R8, [R1+0x1938] ;  /* 0x0019380001087983 */ /* 0x001f220000300a00 */
[----:B--2---:R-:W-:-:S04]  /*3ec20*/  IADD3 R26, P6, R25, R0, RZ ;  /* 0x00000000191a7210 */ /* 0x004fc80007fde0ff */
[----:B------:R-:W-:Y:S01]  /*3ec30*/  LEA.HI.X.SX32 R27, R25, R2, 0x1, P6 ;  /* 0x00000002191b7211 */ /* 0x000fe200030f0eff */
[----:B------:R-:W-:Y:S01]  /*3ec40*/  IMAD.MOV.U32 R6, RZ, RZ, R20 ;  /* 0x000000ffff067224 */ /* 0x000fe200078e0014 */
[----:B------:R-:W-:Y:S01]  /*3ec50*/  STL.64 [R1+0x1918], R18 ;  /* 0x0019181201007387 */ /* 0x000fe20000100a00 */
[----:B------:R-:W-:-:S03]  /*3ec60*/  IMAD R20, R23, 0x4, R21 ;  /* 0x0000000417147824 */ /* 0x000fc600078e0215 */
[----:B------:R4:W-:Y:S04]  /*3ec70*/  STL.64 [R1+0x1840], R26 ;  /* 0x0018401a01007387 */ /* 0x0009e80000100a00 */
[----:B------:R0:W-:Y:S01]  /*3ec80*/  STL.64 [R1+0x1910], R20 ;  /* 0x0019101401007387 */ /* 0x0001e20000100a00 */
[----:B----4-:R-:W-:-:S04]  /*3ec90*/  IADD3 R26, P4, R9, R0, RZ ;  /* 0x00000000091a7210 */ /* 0x010fc80007f9e0ff */
[----:B------:R-:W-:Y:S02]  /*3eca0*/  LEA.HI.X.SX32 R27, R9, R2, 0x1, P4 ;  /* 0x00000002091b7211 */ /* 0x000fe400020f0eff */
[----:B------:R-:W2:Y:S01]  /*3ecb0*/  LDL.LU R9, [R1+0x1930] ;  /* 0x0019300001097983 */ /* 0x000ea20000300800 */
[----:B---3--:R-:W-:Y:S02]  /*3ecc0*/  IADD3 R18, P6, R17, R0, RZ ;  /* 0x0000000011127210 */ /* 0x008fe40007fde0ff */
[----:B-----5:R-:W-:Y:S02]  /*3ecd0*/  PRMT R4, R5, 0x7772, RZ ;  /* 0x0000777205047816 */ /* 0x020fe400000000ff */
[----:B------:R-:W-:Y:S01]  /*3ece0*/  LEA.HI.X.SX32 R19, R17, R2, 0x1, P6 ;  /* 0x0000000211137211 */ /* 0x000fe200030f0eff */
[----:B------:R-:W-:Y:S01]  /*3ecf0*/  STL.64 [R1+0x1920], R14 ;  /* 0x0019200e01007387 */ /* 0x000fe20000100a00 */
[----:B------:R-:W-:-:S03]  /*3ed00*/  IMAD R25, R23, 0x4, R20 ;  /* 0x0000000417197824 */ /* 0x000fc600078e0214 */
[----:B------:R-:W-:Y:S04]  /*3ed10*/  STL.64 [R1+0x260], R26 ;  /* 0x0002601a01007387 */ /* 0x000fe80000100a00 */
[----:B0-----:R-:W3:Y:S04]  /*3ed20*/  LDL.LU.64 R20, [R1+0xa8] ;  /* 0x0000a80001147983 */ /* 0x001ee80000300a00 */
[----:B------:R-:W-:Y:S04]  /*3ed30*/  STL.64 [R1+0x258], R18 ;  /* 0x0002581201007387 */ /* 0x000fe80000100a00 */
[----:B--2---:R0:W-:Y:S04]  /*3ed40*/  STG.E.U8 desc[UR12][R8.64], R4 ;  /* 0x0000000408007986 */ /* 0x0041e8000c10110c */
[----:B0-----:R-:W2:Y:S01]  /*3ed50*/  LDL.LU.64 R8, [R1+0x1928] ;  /* 0x0019280001087983 */ /* 0x001ea20000300a00 */
[----:B------:R-:W-:-:S02]  /*3ed60*/  IADD3 R18, P4, R24, R0, RZ ;  /* 0x0000000018127210 */ /* 0x000fc40007f9e0ff */
[----:B------:R-:W-:Y:S02]  /*3ed70*/  IADD3 R14, P6, R13, R0, RZ ;  /* 0x000000000d0e7210 */ /* 0x000fe40007fde0ff */
[-C--:B------:R-:W-:Y:S01]  /*3ed80*/  LEA.HI.X.SX32 R19, R24, R2.reuse, 0x1, P4 ;  /* 0x0000000218137211 */ /* 0x080fe200020f0eff */
[----:B------:R-:W-:Y:S01]  /*3ed90*/  IMAD R22, R23, 0x4, R25 ;  /* 0x0000000417167824 */ /* 0x000fe200078e0219 */
[----:B------:R-:W-:Y:S01]  /*3eda0*/  LEA.HI.X.SX32 R15, R13, R2, 0x1, P6 ;  /* 0x000000020d0f7211 */ /* 0x000fe200030f0eff */
[----:B------:R0:W-:Y:S02]  /*3edb0*/  STL [R1+0x1888], R5 ;  /* 0x0018880501007387 */ /* 0x0001e40000100800 */
[C---:B------:R-:W-:Y:S02]  /*3edc0*/  IMAD R27, R23.reuse, 0x4, R22 ;  /* 0x00000004171b7824 */ /* 0x040fe400078e0216 */
[----:B0-----:R-:W4:Y:S04]  /*3edd0*/  LDL.LU.64 R4, [R1+0xb0] ;  /* 0x0000b00001047983 */ /* 0x001f280000300a00 */
[----:B------:R-:W-:Y:S04]  /*3ede0*/  STL.64 [R1+0x250], R18 ;  /* 0x0002501201007387 */ /* 0x000fe80000100a00 */
[----:B------:R0:W-:Y:S01]  /*3edf0*/  STL.64 [R1+0x248], R14 ;  /* 0x0002480e01007387 */ /* 0x0001e20000100a00 */
[----:B------:R-:W-:Y:S01]  /*3ee00*/  IMAD R26, R23, 0x4, R27 ;  /* 0x00000004171a7824 */ /* 0x000fe200078e021b */
[----:B0-----:R-:W-:-:S04]  /*3ee10*/  IADD3 R14, P4, R29, R0, RZ ;  /* 0x000000001d0e7210 */ /* 0x001fc80007f9e0ff */
[----:B------:R-:W-:Y:S02]  /*3ee20*/  LEA.HI.X.SX32 R15, R29, R2, 0x1, P4 ;  /* 0x000000021d0f7211 */ /* 0x000fe400020f0eff */
[----:B------:R-:W-:-:S04]  /*3ee30*/  IADD3 R18, P6, R28, R0, RZ ;  /* 0x000000001c127210 */ /* 0x000fc80007fde0ff */
[----:B------:R-:W-:Y:S01]  /*3ee40*/  LEA.HI.X.SX32 R19, R28, R2, 0x1, P6 ;  /* 0x000000021c137211 */ /* 0x000fe200030f0eff */
[----:B--2---:R-:W-:Y:S04]  /*3ee50*/  STL.64 [R1+0x1868], R8 ;  /* 0x0018680801007387 */ /* 0x004fe80000100a00 */
[----:B------:R-:W-:Y:S04]  /*3ee60*/  STL.64 [R1+0x18f0], R26 ;  /* 0x0018f01a01007387 */ /* 0x000fe80000100a00 */
[----:B------:R0:W-:Y:S04]  /*3ee70*/  STL.64 [R1+0x240], R14 ;  /* 0x0002400e01007387 */ /* 0x0001e80000100a00 */
[----:B0-----:R-:W2:Y:S04]  /*3ee80*/  LDL.LU.64 R14, [R1+0x1920] ;  /* 0x00192000010e7983 */ /* 0x001ea80000300a00 */
[----:B------:R-:W5:Y:S04]  /*3ee90*/  LDL.LU R29, [R1+0x2c] ;  /* 0x00002c00011d7983 */ /* 0x000f680000300800 */
[----:B------:R-:W2:Y:S01]  /*3eea0*/  LDL.LU R28, [R1+0x34] ;  /* 0x00003400011c7983 */ /* 0x000ea20000300800 */
[----:B------:R-:W-:Y:S01]  /*3eeb0*/  PRMT R17, R8, 0x7772, RZ ;  /* 0x0000777208117816 */ /* 0x000fe200000000ff */
[----:B----4-:R-:W-:-:S02]  /*3eec0*/  IMAD.MOV.U32 R8, RZ, RZ, R4 ;  /* 0x000000ffff087224 */ /* 0x010fc400078e0004 */
[----:B------:R-:W-:Y:S01]  /*3eed0*/  IMAD R4, R23, 0x4, R26 ;  /* 0x0000000417047824 */ /* 0x000fe200078e021a */
[----:B------:R0:W-:Y:S01]  /*3eee0*/  STL.64 [R1+0x238], R18 ;  /* 0x0002381201007387 */ /* 0x0001e20000100a00 */
[----:B------:R-:W-:Y:S02]  /*3eef0*/  IMAD.MOV.U32 R9, RZ, RZ, R5 ;  /* 0x000000ffff097224 */ /* 0x000fe400078e0005 */
[----:B------:R-:W-:Y:S01]  /*3ef00*/  IMAD.MOV.U32 R26, RZ, RZ, R8 ;  /* 0x000000ffff1a7224 */ /* 0x000fe200078e0008 */
[CC--:B------:R-:W-:Y:S01]  /*3ef10*/  IADD3 R8, P6, R12.reuse, R0.reuse, RZ ;  /* 0x000000000c087210 */ /* 0x0c0fe20007fde0ff */
[----:B------:R-:W-:Y:S01]  /*3ef20*/  IMAD.MOV.U32 R27, RZ, RZ, R9 ;  /* 0x000000ffff1b7224 */ /* 0x000fe200078e0009 */
[----:B0-----:R-:W-:Y:S01]  /*3ef30*/  IADD3 R18, P4, R3, R0, RZ ;  /* 0x0000000003127210 */ /* 0x001fe20007f9e0ff */
[----:B------:R-:W-:Y:S01]  /*3ef40*/  IMAD R5, R23, 0x4, R4 ;  /* 0x0000000417057824 */ /* 0x000fe200078e0204 */
[-C--:B------:R-:W-:Y:S02]  /*3ef50*/  LEA.HI.X.SX32 R9, R12, R2.reuse, 0x1, P6 ;  /* 0x000000020c097211 */ /* 0x080fe400030f0eff */
[----:B------:R-:W-:Y:S01]  /*3ef60*/  LEA.HI.X.SX32 R19, R3, R2, 0x1, P4 ;  /* 0x0000000203137211 */ /* 0x000fe200020f0eff */
[----:B---3--:R-:W-:Y:S04]  /*3ef70*/  STG.E.U8 desc[UR12][R20.64], R17 ;  /* 0x0000001114007986 */ /* 0x008fe8000c10110c */
[----:B------:R0:W-:Y:S04]  /*3ef80*/  STL.64 [R1+0x230], R18 ;  /* 0x0002301201007387 */ /* 0x0001e80000100a00 */
[----:B0-----:R-:W3:Y:S04]  /*3ef90*/  LDL.LU.64 R18, [R1+0x1918] ;  /* 0x0019180001127983 */ /* 0x001ee80000300a00 */
[----:B------:R-:W-:Y:S04]  /*3efa0*/  STL [R1+0x30], R5 ;  /* 0x0000300501007387 */ /* 0x000fe80000100800 */
[----:B------:R-:W-:Y:S04]  /*3efb0*/  STL.64 [R1+0x228], R8 ;  /* 0x0002280801007387 */ /* 0x000fe80000100a00 */
[----:B------:R-:W4:Y:S04]  /*3efc0*/  LDL.LU.64 R20, [R1+0x1910] ;  /* 0x0019100001147983 */ /* 0x000f280000300a00 */
[----:B------:R-:W3:Y:S01]  /*3efd0*/  LDL.LU R17, [R1+0x1908] ;  /* 0x0019080001117983 */ /* 0x000ee20000300800 */
[----:B--2---:R-:W-:-:S04]  /*3efe0*/  IADD3 R12, P4, R28, R0, RZ ;  /* 0x000000001c0c7210 */ /* 0x004fc80007f9e0ff */
[----:B------:R-:W-:-:S05]  /*3eff0*/  LEA.HI.X.SX32 R13, R28, R2, 0x1, P4 ;  /* 0x000000021c0d7211 */ /* 0x000fca00020f0eff */
[----:B------:R0:W-:Y:S04]  /*3f000*/  STL.64 [R1+0x220], R12 ;  /* 0x0002200c01007387 */ /* 0x0001e80000100a00 */
[----:B0-----:R-:W2:Y:S01]  /*3f010*/  LDL.LU.64 R12, [R1+0x1900] ;  /* 0x00190000010c7983 */ /* 0x001ea20000300a00 */
[----:B------:R-:W-:Y:S01]  /*3f020*/  IMAD R24, R23, 0x4, R5 ;  /* 0x0000000417187824 */ /* 0x000fe200078e0205 */
[----:B-----5:R-:W-:-:S03]  /*3f030*/  IADD3 R8, P6, R29, R0, RZ ;  /* 0x000000001d087210 */ /* 0x020fc60007fde0ff */
[----:B------:R-:W-:Y:S01]  /*3f040*/  IMAD R5, R23, 0x4, R24 ;  /* 0x0000000417057824 */ /* 0x000fe200078e0218 */
[----:B------:R-:W-:Y:S01]  /*3f050*/  LEA.HI.X.SX32 R9, R29, R2, 0x1, P6 ;  /* 0x000000021d097211 */ /* 0x000fe200030f0eff */
[----:B------:R0:W-:Y:S02]  /*3f060*/  STL.64 [R1+0x18e0], R10 ;  /* 0x0018e00a01007387 */ /* 0x0001e40000100a00 */
[C---:B------:R-:W-:Y:S02]  /*3f070*/  IMAD R29, R23.reuse, 0x4, R5 ;  /* 0x00000004171d7824 */ /* 0x040fe400078e0205 */
[----:B------:R3:W-:Y:S01]  /*3f080*/  STL.64 [R1+0x218], R8 ;  /* 0x0002180801007387 */ /* 0x0007e20000100a00 */
[----:B0-----:R-:W-:Y:S01]  /*3f090*/  IADD3 R10, P4, R16, R0, RZ ;  /* 0x00000000100a7210 */ /* 0x001fe20007f9e0ff */
[----:B------:R-:W-:-:S03]  /*3f0a0*/  IMAD R28, R23, 0x4, R29 ;  /* 0x00000004171c7824 */ /* 0x000fc600078e021d */
[----:B------:R-:W-:Y:S02]  /*3f0b0*/  LEA.HI.X.SX32 R11, R16, R2, 0x1, P4 ;  /* 0x00000002100b7211 */ /* 0x000fe400020f0eff */
[----:B---3--:R-:W-:-:S04]  /*3f0c0*/  IADD3 R8, P6, R17, R0, RZ ;  /* 0x0000000011087210 */ /* 0x008fc80007fde0ff */
[----:B------:R-:W-:Y:S02]  /*3f0d0*/  LEA.HI.X.SX32 R9, R17, R2, 0x1, P6 ;  /* 0x0000000211097211 */ /* 0x000fe400030f0eff */
[----:B--2---:R-:W-:Y:S01]  /*3f0e0*/  PRMT R3, R12, 0x7772, RZ ;  /* 0x000077720c037816 */ /* 0x004fe200000000ff */
[----:B------:R0:W-:Y:S04]  /*3f0f0*/  STL.64 [R1+0x1858], R12 ;  /* 0x0018580c01007387 */ /* 0x0001e80000100a00 */
[----:B0-----:R-:W2:Y:S04]  /*3f100*/  LDL.LU.64 R12, [R1+0xc0] ;  /* 0x0000c000010c7983 */ /* 0x001ea80000300a00 */
[----:B------:R0:W-:Y:S04]  /*3f110*/  STL [R1+0x18d0], R29 ;  /* 0x0018d01d01007387 */ /* 0x0001e80000100800 */
[----:B------:R-:W3:Y:S04]  /*3f120*/  LDL.LU R16, [R1+0x18fc] ;  /* 0x0018fc0001107983 */ /* 0x000ee80000300800 */
[----:B0-----:R-:W5:Y:S04]  /*3f130*/  LDL.LU R29, [R1+0x30] ;  /* 0x00003000011d7983 */ /* 0x001f680000300800 */
[----:B------:R-:W2:Y:S04]  /*3f140*/  LDL.LU R17, [R1+0x18f8] ;  /* 0x0018f80001117983 */ /* 0x000ea80000300800 */
[----:B------:R4:W-:Y:S04]  /*3f150*/  STL.64 [R1+0x210], R10 ;  /* 0x0002100a01007387 */ /* 0x0009e80000100a00 */
[----:B------:R-:W-:Y:S04]  /*3f160*/  STL.64 [R1+0x18d8], R6 ;  /* 0x0018d80601007387 */ /* 0x000fe80000100a00 */
[----:B------:R0:W-:Y:S01]  /*3f170*/  STL.64 [R1+0x208], R8 ;  /* 0x0002080801007387 */ /* 0x0001e20000100a00 */
[----:B----4-:R-:W-:-:S04]  /*3f180*/  IADD3 R10, P4, R21, R0, RZ ;  /* 0x00000000150a7210 */ /* 0x010fc80007f9e0ff */
[----:B------:R-:W-:Y:S02]  /*3f190*/  LEA.HI.X.SX32 R11, R21, R2, 0x1, P4 ;  /* 0x00000002150b7211 */ /* 0x000fe400020f0eff */
[----:B0-----:R-:W-:Y:S01]  /*3f1a0*/  IADD3 R8, P6, R20, R0, RZ ;  /* 0x0000000014087210 */ /* 0x001fe20007fde0ff */
[----:B------:R-:W-:-:S03]  /*3f1b0*/  IMAD.MOV.U32 R7, RZ, RZ, R3 ;  /* 0x000000ffff077224 */ /* 0x000fc600078e0003 */
[----:B------:R-:W-:Y:S01]  /*3f1c0*/  LEA.HI.X.SX32 R9, R20, R2, 0x1, P6 ;  /* 0x0000000214097211 */ /* 0x000fe200030f0eff */
[----:B------:R-:W-:Y:S04]  /*3f1d0*/  STL.64 [R1+0x200], R10 ;  /* 0x0002000a01007387 */ /* 0x000fe80000100a00 */
[----:B------:R-:W-:Y:S04]  /*3f1e0*/  STL.64 [R1+0x1f8], R8 ;  /* 0x0001f80801007387 */ /* 0x000fe80000100a00 */
[----:B------:R-:W4:Y:S04]  /*3f1f0*/  LDL.LU.64 R20, [R1+0xb8] ;  /* 0x0000b80001147983 */ /* 0x000f280000300a00 */
[----:B------:R0:W-:Y:S04]  /*3f200*/  STG.E.U8 desc[UR12][R26.64], R7 ;  /* 0x000000071a007986 */ /* 0x0001e8000c10110c */
[----:B0-----:R-:W5:Y:S01]  /*3f210*/  LDL.LU.64 R26, [R1+0x18f0] ;  /* 0x0018f000011a7983 */ /* 0x001f620000300a00 */
[----:B---3--:R-:W-:Y:S01]  /*3f220*/  IMAD.MOV.U32 R8, RZ, RZ, R16 ;  /* 0x000000ffff087224 */ /* 0x008fe200078e0010 */
[----:B------:R-:W-:Y:S01]  /*3f230*/  IADD3 R16, P4, R25, R0, RZ ;  /* 0x0000000019107210 */ /* 0x000fe20007f9e0ff */
[----:B--2---:R-:W-:-:S03]  /*3f240*/  IMAD.MOV.U32 R9, RZ, RZ, R17 ;  /* 0x000000ffff097224 */ /* 0x004fc600078e0011 */
[----:B------:R-:W-:-:S05]  /*3f250*/  LEA.HI.X.SX32 R17, R25, R2, 0x1, P4 ;  /* 0x0000000219117211 */ /* 0x000fca00020f0eff */
[----:B------:R0:W-:Y:S04]  /*3f260*/  STL.64 [R1+0x1f0], R16 ;  /* 0x0001f01001007387 */ /* 0x0001e80000100a00 */
[----:B0-----:R-:W2:Y:S01]  /*3f270*/  LDL.LU.64 R16, [R1+0x18e8] ;  /* 0x0018e80001107983 */ /* 0x001ea20000300a00 */
[----:B------:R-:W-:Y:S01]  /*3f280*/  IMAD R3, R23, 0x4, R28 ;  /* 0x0000000417037824 */ /* 0x000fe200078e021c */
[----:B------:R-:W-:-:S03]  /*3f290*/  IADD3 R10, P6, R22, R0, RZ ;  /* 0x00000000160a7210 */ /* 0x000fc60007fde0ff */
[----:B------:R-:W-:Y:S01]  /*3f2a0*/  IMAD R6, R23, 0x4, R3 ;  /* 0x0000000417067824 */ /* 0x000fe200078e0203 */
[----:B------:R-:W-:-:S03]  /*3f2b0*/  LEA.HI.X.SX32 R11, R22, R2, 0x1, P6 ;  /* 0x00000002160b7211 */ /* 0x000fc600030f0eff */
[----:B------:R-:W-:-:S05]  /*3f2c0*/  IMAD R6, R23, 0x4, R6 ;  /* 0x0000000417067824 */ /* 0x000fca00078e0206 */
[----:B------:R-:W-:Y:S01]  /*3f2d0*/  STL [R1+0x3c], R6 ;  /* 0x00003c0601007387 */ /* 0x000fe20000100800 */
[----:B------:R-:W-:-:S03]  /*3f2e0*/  IMAD R22, R23, 0x4, R6 ;  /* 0x0000000417167824 */ /* 0x000fc600078e0206 */
[----:B------:R5:W-:Y:S02]  /*3f2f0*/  STL.64 [R1+0x1e8], R10 ;  /* 0x0001e80a01007387 */ /* 0x000be40000100a00 */
[CC--:B-----5:R-:W-:Y:S02]  /*3f300*/  IADD3 R10, P4, R27.reuse, R0.reuse, RZ ;  /* 0x000000001b0a7210 */ /* 0x0e0fe40007f9e0ff */
[C---:B------:R-:W-:Y:S02]  /*3f310*/  IADD3 R6, P6, R26.reuse, R0, RZ ;  /* 0x000000001a067210 */ /* 0x040fe40007fde0ff */
[-C--:B------:R-:W-:Y:S02]  /*3f320*/  LEA.HI.X.SX32 R11, R27, R2.reuse, 0x1, P4 ;  /* 0x000000021b0b7211 */ /* 0x080fe400020f0eff */
[----:B------:R-:W-:Y:S01]  /*3f330*/  LEA.HI.X.SX32 R7, R26, R2, 0x1, P6 ;  /* 0x000000021a077211 */ /* 0x000fe200030f0eff */
[----:B--2---:R-:W-:Y:S04]  /*3f340*/  STL.64 [R1+0x1850], R16 ;  /* 0x0018501001007387 */ /* 0x004fe80000100a00 */
[----:B------:R0:W-:Y:S04]  /*3f350*/  STL.64 [R1+0x1e0], R10 ;  /* 0x0001e00a01007387 */ /* 0x0001e80000100a00 */
[----:B0-----:R-:W2:Y:S04]  /*3f360*/  LDL.LU.64 R10, [R1+0x18e0] ;  /* 0x0018e000010a7983 */ /* 0x001ea80000300a00 */
[----:B------:R0:W-:Y:S02]  /*3f370*/  STL.64 [R1+0x1d8], R6 ;  /* 0x0001d80601007387 */ /* 0x0001e40000100a00 */
[----:B0-----:R-:W-:-:S04]  /*3f380*/  IADD3 R6, P4, R4, R0, RZ ;  /* 0x0000000004067210 */ /* 0x001fc80007f9e0ff */
[----:B------:R-:W-:-:S05]  /*3f390*/  LEA.HI.X.SX32 R7, R4, R2, 0x1, P4 ;  /* 0x0000000204077211 */ /* 0x000fca00020f0eff */
[----:B------:R0:W-:Y:S04]  /*3f3a0*/  STL.64 [R1+0x1d0], R6 ;  /* 0x0001d00601007387 */ /* 0x0001e80000100a00 */
[----:B0-----:R-:W3:Y:S01]  /*3f3b0*/  LDL.LU.64 R6, [R1+0x18d8] ;  /* 0x0018d80001067983 */ /* 0x001ee20000300a00 */
[----:B------:R-:W-:Y:S02]  /*3f3c0*/  IMAD.MOV.U32 R17, RZ, RZ, R13 ;  /* 0x000000ffff117224 */ /* 0x000fe400078e000d */
[----:B------:R-:W-:Y:S01]  /*3f3d0*/  IMAD R13, R23, 0x4, R22 ;  /* 0x00000004170d7824 */ /* 0x000fe200078e0216 */
[----:B------:R-:W-:Y:S01]  /*3f3e0*/  PRMT R25, R16, 0x7772, RZ ;  /* 0x0000777210197816 */ /* 0x000fe200000000ff */
[----:B------:R-:W-:Y:S01]  /*3f3f0*/  IMAD.MOV.U32 R16, RZ, RZ, R12 ;  /* 0x000000ffff107224 */ /* 0x000fe200078e000c */
[----:B------:R-:W-:Y:S01]  /*3f400*/  IADD3 R26, P6, R29, R0, RZ ;  /* 0x000000001d1a7210 */ /* 0x000fe20007fde0ff */
[----:B------:R-:W-:-:S03]  /*3f410*/  IMAD R12, R23, 0x4, R13 ;  /* 0x00000004170c7824 */ /* 0x000fc600078e020d */
[----:B------:R-:W-:Y:S01]  /*3f420*/  LEA.HI.X.SX32 R27, R29, R2, 0x1, P6 ;  /* 0x000000021d1b7211 */ /* 0x000fe200030f0eff */
[----:B------:R-:W-:Y:S01]  /*3f430*/  IMAD R4, R23, 0x4, R12 ;  /* 0x0000000417047824 */ /* 0x000fe200078e020c */
[----:B------:R-:W5:Y:S04]  /*3f440*/  LDL.LU R29, [R1+0x18d0] ;  /* 0x0018d000011d7983 */ /* 0x000f680000300800 */
[----:B----4-:R0:W-:Y:S04]  /*3f450*/  STG.E.U8 desc[UR12][R20.64], R25 ;  /* 0x0000001914007986 */ /* 0x0101e8000c10110c */
[----:B---3--:R1:W-:Y:S04]  /*3f460*/  STL.64 [R1+0x18c0], R6 ;  /* 0x0018c00601007387 */ /* 0x0083e80000100a00 */
[----:B------:R3:W-:Y:S04]  /*3f470*/  STL [R1+0x48], R4 ;  /* 0x0000480401007387 */ /* 0x0007e80000100800 */
[----:B------:R4:W-:Y:S04]  /*3f480*/  STL.64 [R1+0x1c8], R26 ;  /* 0x0001c81a01007387 */ /* 0x0009e80000100a00 */
[----:B0-----:R-:W2:Y:S01]  /*3f490*/  LDL.LU.64 R20, [R1+0x18c8] ;  /* 0x0018c80001147983 */ /* 0x001ea20000300a00 */
[----:B-1----:R-:W-:Y:S01]  /*3f4a0*/  IADD3 R6, P6, R5, R0, RZ ;  /* 0x0000000005067210 */ /* 0x002fe20007fde0ff */
[----:B---3--:R-:W-:-:S02]  /*3f4b0*/  IMAD R4, R23, 0x4, R4 ;  /* 0x0000000417047824 */ /* 0x008fc400078e0204 */
[----:B----4-:R-:W-:Y:S01]  /*3f4c0*/  IMAD.MOV.U32 R26, RZ, RZ, R18 ;  /* 0x000000ffff1a7224 */ /* 0x010fe200078e0012 */
[C---:B------:R-:W-:Y:S01]  /*3f4d0*/  IADD3 R18, P4, R24.reuse, R0, RZ ;  /* 0x0000000018127210 */ /* 0x040fe20007f9e0ff */
[----:B------:R-:W-:Y:S01]  /*3f4e0*/  IMAD.MOV.U32 R27, RZ, RZ, R19 ;  /* 0x000000ffff1b7224 */ /* 0x000fe200078e0013 */
[-C--:B------:R-:W-:Y:S02]  /*3f4f0*/  LEA.HI.X.SX32 R7, R5, R2.reuse, 0x1, P6 ;  /* 0x0000000205077211 */ /* 0x080fe400030f0eff */
[----:B------:R-:W-:Y:S01]  /*3f500*/  LEA.HI.X.SX32 R19, R24, R2, 0x1, P4 ;  /* 0x0000000218137211 */ /* 0x000fe200020f0eff */
[----:B------:R0:W-:Y:S04]  /*3f510*/  STL [R1+0x44], R4 ;  /* 0x0000440401007387 */ /* 0x0001e80000100800 */
[----:B------:R-:W3:Y:S04]  /*3f520*/  LDL.LU.64 R24, [R1+0x98] ;  /* 0x0000980001187983 */ /* 0x000ee80000300a00 */
[----:B------:R5:W-:Y:S01]  /*3f530*/  STL.64 [R1+0x1c0], R18 ;  /* 0x0001c01201007387 */ /* 0x000be20000100a00 */
[----:B0-----:R-:W-:-:S03]  /*3f540*/  IMAD R4, R23, 0x4, R4 ;  /* 0x0000000417047824 */ /* 0x001fc600078e0204 */
[----:B------:R0:W-:Y:S01]  /*3f550*/  STL.64 [R1+0x1b8], R6 ;  /* 0x0001b80601007387 */ /* 0x0001e20000100a00 */
[CC--:B-----5:R-:W-:Y:S02]  /*3f560*/  IADD3 R18, P4, R29.reuse, R0.reuse, RZ ;  /* 0x000000001d127210 */ /* 0x0e0fe40007f9e0ff */
[C---:B0-----:R-:W-:Y:S02]  /*3f570*/  IADD3 R6, P6, R28.reuse, R0, RZ ;  /* 0x000000001c067210 */ /* 0x041fe40007fde0ff */
[-C--:B------:R-:W-:Y:S02]  /*3f580*/  LEA.HI.X.SX32 R19, R29, R2.reuse, 0x1, P4 ;  /* 0x000000021d137211 */ /* 0x080fe400020f0eff */
[----:B------:R-:W-:Y:S02]  /*3f590*/  LEA.HI.X.SX32 R7, R28, R2, 0x1, P6 ;  /* 0x000000021c077211 */ /* 0x000fe400030f0eff */
[----:B--2---:R-:W-:Y:S01]  /*3f5a0*/  PRMT R5, R20, 0x7772, RZ ;  /* 0x0000777214057816 */ /* 0x004fe200000000ff */
[----:B------:R0:W-:Y:S04]  /*3f5b0*/  STL.64 [R1+0x1860], R20 ;  /* 0x0018601401007387 */ /* 0x0001e80000100a00 */
[----:B------:R-:W-:Y:S04]  /*3f5c0*/  STL [R1+0x50], R5 ;  /* 0x0000500501007387 */ /* 0x000fe80000100800 */
[----:B------:R1:W-:Y:S04]  /*3f5d0*/  STL [R1+0x18a8], R4 ;  /* 0x0018a80401007387 */ /* 0x0003e80000100800 */
[----:B------:R-:W2:Y:S04]  /*3f5e0*/  LDL.LU R29, [R1+0x3c] ;  /* 0x00003c00011d7983 */ /* 0x000ea80000300800 */
[----:B------:R-:W3:Y:S01]  /*3f5f0*/  LDL.LU R28, [R1+0x50] ;  /* 0x00005000011c7983 */ /* 0x000ee20000300800 */
[----:B0-----:R-:W-:-:S02]  /*3f600*/  IMAD.MOV.U32 R20, RZ, RZ, R16 ;  /* 0x000000ffff147224 */ /* 0x001fc400078e0010 */
[----:B------:R-:W-:Y:S01]  /*3f610*/  IMAD R16, R23, 0x4, R3 ;  /* 0x0000000417107824 */ /* 0x000fe200078e0203 */
[----:B------:R-:W-:Y:S04]  /*3f620*/  STL.64 [R1+0x1b0], R18 ;  /* 0x0001b01201007387 */ /* 0x000fe80000100a00 */
[----:B------:R0:W-:Y:S01]  /*3f630*/  STL.64 [R1+0x18b0], R10 ;  /* 0x0018b00a01007387 */ /* 0x0001e20000100a00 */
[----:B------:R-:W-:-:S03]  /*3f640*/  IMAD.MOV.U32 R21, RZ, RZ, R17 ;  /* 0x000000ffff157224 */ /* 0x000fc600078e0011 */
[----:B------:R4:W-:Y:S01]  /*3f650*/  STL.64 [R1+0x1a8], R6 ;  /* 0x0001a80601007387 */ /* 0x0009e20000100a00 */
[----:B------:R-:W-:Y:S02]  /*3f660*/  IMAD R17, R23, 0x4, R4 ;  /* 0x0000000417117824 */ /* 0x000fe400078e0204 */
[----:B-1----:R-:W-:Y:S01]  /*3f670*/  IMAD.MOV.U32 R4, RZ, RZ, R20 ;  /* 0x000000ffff047224 */ /* 0x002fe200078e0014 */
[CC--:B0-----:R-:W-:Y:S01]  /*3f680*/  IADD3 R10, P6, R16.reuse, R0.reuse, RZ ;  /* 0x00000000100a7210 */ /* 0x0c1fe20007fde0ff */
[----:B------:R-:W-:Y:S01]  /*3f690*/  IMAD.MOV.U32 R5, RZ, RZ, R21 ;  /* 0x000000ffff057224 */ /* 0x000fe200078e0015 */
[----:B------:R-:W5:Y:S01]  /*3f6a0*/  LDL.LU R20, [R1+0x48] ;  /* 0x0000480001147983 */ /* 0x000f620000300800 */
[C---:B----4-:R-:W-:Y:S02]  /*3f6b0*/  IADD3 R6, P4, R3.reuse, R0, RZ ;  /* 0x0000000003067210 */ /* 0x050fe40007f9e0ff */
[-C--:B------:R-:W-:Y:S01]  /*3f6c0*/  LEA.HI.X.SX32 R11, R16, R2.reuse, 0x1, P6 ;  /* 0x00000002100b7211 */ /* 0x080fe200030f0eff */
[----:B------:R-:W4:Y:S01]  /*3f6d0*/  LDL.LU R21, [R1+0x44] ;  /* 0x0000440001157983 */ /* 0x000f220000300800 */
[----:B------:R-:W-:-:S05]  /*3f6e0*/  LEA.HI.X.SX32 R7, R3, R2, 0x1, P4 ;  /* 0x0000000203077211 */ /* 0x000fca00020f0eff */
[----:B------:R0:W-:Y:S04]  /*3f6f0*/  STL.64 [R1+0x1a0], R6 ;  /* 0x0001a00601007387 */ /* 0x0001e80000100a00 */
[----:B0-----:R-:W4:Y:S04]  /*3f700*/  LDL.LU.64 R6, [R1+0x18c0] ;  /* 0x0018c00001067983 */ /* 0x001f280000300a00 */
[----:B------:R-:W-:Y:S04]  /*3f710*/  STL.64 [R1+0x18a0], R14 ;  /* 0x0018a00e01007387 */ /* 0x000fe80000100a00 */
[----:B------:R-:W-:Y:S04]  /*3f720*/  STL.64 [R1+0x198], R10 ;  /* 0x0001980a01007387 */ /* 0x000fe80000100a00 */
[----:B---3--:R0:W-:Y:S04]  /*3f730*/  STG.E.U8 desc[UR12][R24.64], R28 ;  /* 0x0000001c18007986 */ /* 0x0081e8000c10110c */
[----:B0-----:R-:W3:Y:S01]  /*3f740*/  LDL.LU.64 R24, [R1+0x18b8] ;  /* 0x0018b80001187983 */ /* 0x001ee20000300a00 */
[CC--:B--2---:R-:W-:Y:S01]  /*3f750*/  IADD3 R10, P4, R29.reuse, R0.reuse, RZ ;  /* 0x000000001d0a7210 */ /* 0x0c4fe20007f9e0ff */
[----:B------:R-:W-:Y:S01]  /*3f760*/  IMAD.MOV.U32 R14, RZ, RZ, R4 ;  /* 0x000000ffff0e7224 */ /* 0x000fe200078e0004 */
[----:B------:R-:W-:Y:S01]  /*3f770*/  IADD3 R4, P6, R22, R0, RZ ;  /* 0x0000000016047210 */ /* 0x000fe20007fde0ff */
[----:B------:R-:W-:Y:S01]  /*3f780*/  IMAD.MOV.U32 R15, RZ, RZ, R5 ;  /* 0x000000ffff0f7224 */ /* 0x000fe200078e0005 */
[----:B------:R-:W-:-:S02]  /*3f790*/  LEA.HI.X.SX32 R11, R29, R2, 0x1, P4 ;  /* 0x000000021d0b7211 */ /* 0x000fc400020f0eff */
[----:B------:R-:W-:Y:S02]  /*3f7a0*/  LEA.HI.X.SX32 R5, R22, R2, 0x1, P6 ;  /* 0x0000000216057211 */ /* 0x000fe400030f0eff */
[----:B------:R-:W2:Y:S04]  /*3f7b0*/  LDL.LU R22, [R1+0x10] ;  /* 0x0000100001167983 */ /* 0x000ea80000300800 */
[----:B------:R0:W-:Y:S04]  /*3f7c0*/  STL.64 [R1+0x190], R10 ;  /* 0x0001900a01007387 */ /* 0x0001e80000100a00 */
[----:B------:R1:W-:Y:S01]  /*3f7d0*/  STL.64 [R1+0x188], R4 ;  /* 0x0001880401007387 */ /* 0x0003e20000100a00 */
[----:B0-----:R-:W-:-:S02]  /*3f7e0*/  IADD3 R10, P4, R13, R0, RZ ;  /* 0x000000000d0a7210 */ /* 0x001fc40007f9e0ff */
[C---:B-1----:R-:W-:Y:S02]  /*3f7f0*/  IADD3 R4, P6, R12.reuse, R0, RZ ;  /* 0x000000000c047210 */ /* 0x042fe40007fde0ff */
[-C--:B------:R-:W-:Y:S02]  /*3f800*/  LEA.HI.X.SX32 R11, R13, R2.reuse, 0x1, P4 ;  /* 0x000000020d0b7211 */ /* 0x080fe400020f0eff */
[----:B------:R-:W-:Y:S01]  /*3f810*/  LEA.HI.X.SX32 R5, R12, R2, 0x1, P6 ;  /* 0x000000020c057211 */ /* 0x000fe200030f0eff */
[----:B---3--:R-:W-:Y:S04]  /*3f820*/  STL.64 [R1+0x1878], R24 ;  /* 0x0018781801007387 */ /* 0x008fe80000100a00 */
[----:B------:R0:W-:Y:S04]  /*3f830*/  STL.64 [R1+0x180], R10 ;  /* 0x0001800a01007387 */ /* 0x0001e80000100a00 */
[----:B0-----:R-:W3:Y:S04]  /*3f840*/  LDL.LU.64 R10, [R1+0x18b0] ;  /* 0x0018b000010a7983 */ /* 0x001ee80000300a00 */
[----:B------:R5:W-:Y:S02]  /*3f850*/  STL.64 [R1+0x178], R4 ;  /* 0x0001780401007387 */ /* 0x000be40000100a00 */
[----:B-----5:R-:W-:-:S04]  /*3f860*/  IADD3 R4, P4, R20, R0, RZ ;  /* 0x0000000014047210 */ /* 0x020fc80007f9e0ff */
[----:B------:R-:W-:-:S05]  /*3f870*/  LEA.HI.X.SX32 R5, R20, R2, 0x1, P4 ;  /* 0x0000000214057211 */ /* 0x000fca00020f0eff */
[----:B------:R0:W-:Y:S04]  /*3f880*/  STL.64 [R1+0x170], R4 ;  /* 0x0001700401007387 */ /* 0x0001e80000100a00 */
[----:B0-----:R-:W5:Y:S01]  /*3f890*/  LDL.LU R4, [R1+0x18a8] ;  /* 0x0018a80001047983 */ /* 0x001f620000300800 */
[----:B------:R-:W-:-:S04]  /*3f8a0*/  IMAD R19, R23, 0x4, R17 ;  /* 0x0000000417137824 */ /* 0x000fc800078e0211 */
[----:B------:R-:W-:-:S04]  /*3f8b0*/  IMAD R18, R23, 0x4, R19 ;  /* 0x0000000417127824 */ /* 0x000fc800078e0213 */
[----:B------:R-:W-:Y:S01]  /*3f8c0*/  IMAD R16, R23, 0x4, R18 ;  /* 0x0000000417107824 */ /* 0x000fe200078e0212 */
[----:B------:R-:W-:-:S03]  /*3f8d0*/  PRMT R3, R24, 0x7772, RZ ;  /* 0x0000777218037816 */ /* 0x000fc600000000ff */
[----:B------:R-:W-:-:S04]  /*3f8e0*/  IMAD R29, R23, 0x4, R16 ;  /* 0x00000004171d7824 */ /* 0x000fc800078e0210 */
[----:B------:R-:W-:Y:S02]  /*3f8f0*/  IMAD R28, R23, 0x4, R29 ;  /* 0x00000004171c7824 */ /* 0x000fe400078e021d */
[----:B------:R-:W-:Y:S01]  /*3f900*/  IMAD.MOV.U32 R25, RZ, RZ, R3 ;  /* 0x000000ffff197224 */ /* 0x000fe200078e0003 */
[----:B----4-:R-:W-:Y:S01]  /*3f910*/  IADD3 R12, P6, R21, R0, RZ ;  /* 0x00000000150c7210 */ /* 0x010fe20007fde0ff */
[----:B------:R-:W-:-:S03]  /*3f920*/  IMAD R3, R23, 0x4, R28 ;  /* 0x0000000417037824 */ /* 0x000fc600078e021c */
[----:B------:R-:W-:Y:S01]  /*3f930*/  LEA.HI.X.SX32 R13, R21, R2, 0x1, P6 ;  /* 0x00000002150d7211 */ /* 0x000fe200030f0eff */
[----:B------:R-:W-:Y:S01]  /*3f940*/  IMAD R5, R23, 0x4, R3 ;  /* 0x0000000417057824 */ /* 0x000fe200078e0203 */
[----:B------:R0:W-:Y:S04]  /*3f950*/  STL.64 [R1+0x1890], R26 ;  /* 0x0018901a01007387 */ /* 0x0001e80000100a00 */
[----:B------:R-:W-:Y:S04]  /*3f960*/  STL [R1+0x3c], R5 ;  /* 0x00003c0501007387 */ /* 0x000fe80000100800 */
[----:B------:R1:W-:Y:S04]  /*3f970*/  STL.64 [R1+0x168], R12 ;  /* 0x0001680c01007387 */ /* 0x0003e80000100a00 */
[----:B------:R4:W-:Y:S04]  /*3f980*/  STG.E.U8 desc[UR12][R14.64], R25 ;  /* 0x000000190e007986 */ /* 0x0009e8000c10110c */
[----:B0-----:R-:W3:Y:S01]  /*3f990*/  LDL.LU.64 R26, [R1+0x88] ;  /* 0x00008800011a7983 */ /* 0x001ee20000300a00 */
[----:B-1----:R-:W-:-:S04]  /*3f9a0*/  IADD3 R12, P6, R17, R0, RZ ;  /* 0x00000000110c7210 */ /* 0x002fc80007fde0ff */
[----:B------:R-:W-:Y:S01]  /*3f9b0*/  LEA.HI.X.SX32 R13, R17, R2, 0x1, P6 ;  /* 0x00000002110d7211 */ /* 0x000fe200030f0eff */
[----:B----4-:R-:W4:Y:S01]  /*3f9c0*/  LDL.LU.64 R14, [R1+0x18a0] ;  /* 0x0018a000010e7983 */ /* 0x010f220000300a00 */
[----:B-----5:R-:W-:-:S04]  /*3f9d0*/  IADD3 R20, P4, R4, R0, RZ ;  /* 0x0000000004147210 */ /* 0x020fc80007f9e0ff */
[----:B------:R-:W-:Y:S02]  /*3f9e0*/  LEA.HI.X.SX32 R21, R4, R2, 0x1, P4 ;  /* 0x0000000204157211 */ /* 0x000fe400020f0eff */
[C---:B------:R-:W-:Y:S01]  /*3f9f0*/  IADD3 R24, P4, R19.reuse, R0, RZ ;  /* 0x0000000013187210 */ /* 0x040fe20007f9e0ff */
[----:B------:R-:W5:Y:S03]  /*3fa00*/  LDL.LU R4, [R1+0x1898] ;  /* 0x0018980001047983 */ /* 0x000f660000300800 */
[----:B------:R-:W-:Y:S01]  /*3fa10*/  LEA.HI.X.SX32 R25, R19, R2, 0x1, P4 ;  /* 0x0000000213197211 */ /* 0x000fe200020f0eff */
[----:B------:R-:W-:Y:S04]  /*3fa20*/  STL.64 [R1+0x160], R20 ;  /* 0x0001601401007387 */ /* 0x000fe80000100a00 */
[----:B------:R-:W-:Y:S04]  /*3fa30*/  STL.64 [R1+0x158], R12 ;  /* 0x0001580c01007387 */ /* 0x000fe80000100a00 */
[----:B------:R0:W-:Y:S04]  /*3fa40*/  STL.64 [R1+0x150], R24 ;  /* 0x0001501801007387 */ /* 0x0001e80000100a00 */
[----:B0-----:R-:W4:Y:S01]  /*3fa50*/  LDL.LU.64 R24, [R1+0xc8] ;  /* 0x0000c80001187983 */ /* 0x001f220000300a00 */
[----:B------:R-:W-:-:S04]  /*3fa60*/  IADD3 R12, P6, R18, R0, RZ ;  /* 0x00000000120c7210 */ /* 0x000fc80007fde0ff */
[----:B------:R-:W-:Y:S02]  /*3fa70*/  LEA.HI.X.SX32 R13, R18, R2, 0x1, P6 ;  /* 0x00000002120d7211 */ /* 0x000fe400030f0eff */
[----:B--2---:R-:W-:-:S05]  /*3fa80*/  PRMT R17, R22, 0x7773, RZ ;  /* 0x0000777316117816 */ /* 0x004fca00000000ff */
[----:B---3--:R-:W-:Y:S04]  /*3fa90*/  STG.E.U8 desc[UR12][R26.64], R17 ;  /* 0x000000111a007986 */ /* 0x008fe8000c10110c */
[----:B----4-:R0:W-:Y:S04]  /*3faa0*/  STL.64 [R1+0x1880], R24 ;  /* 0x0018801801007387 */ /* 0x0101e80000100a00 */
[----:B------:R1:W-:Y:S01]  /*3fab0*/  STL.64 [R1+0x148], R12 ;  /* 0x0001480c01007387 */ /* 0x0003e20000100a00 */
[-C--:B0-----:R-:W-:Y:S02]  /*3fac0*/  IADD3 R24, P4, R16, R0.reuse, RZ ;  /* 0x0000000010187210 */ /* 0x081fe40007f9e0ff */
[----:B-1----:R-:W-:-:S02]  /*3fad0*/  IADD3 R12, P6, R29, R0, RZ ;  /* 0x000000001d0c7210 */ /* 0x002fc40007fde0ff */
[-C--:B------:R-:W-:Y:S02]  /*3fae0*/  LEA.HI.X.SX32 R25, R16, R2.reuse, 0x1, P4 ;  /* 0x0000000210197211 */ /* 0x080fe400020f0eff */
[----:B------:R-:W-:-:S03]  /*3faf0*/  LEA.HI.X.SX32 R13, R29, R2, 0x1, P6 ;  /* 0x000000021d0d7211 */ /* 0x000fc600030f0eff */
[----:B------:R0:W-:Y:S04]  /*3fb00*/  STL.64 [R1+0x140], R24 ;  /* 0x0001401801007387 */ /* 0x0001e80000100a00 */
[----:B------:R1:W-:Y:S04]  /*3fb10*/  STL.64 [R1+0x138], R12 ;  /* 0x0001380c01007387 */ /* 0x0003e80000100a00 */
[----:B------:R-:W2:Y:S01]  /*3fb20*/  LDL.LU.64 R26, [R1+0x1890] ;  /* 0x00189000011a7983 */ /* 0x000ea20000300a00 */
[----:B0-----:R-:W-:-:S04]  /*3fb30*/  IADD3 R24, P4, R28, R0, RZ ;  /* 0x000000001c187210 */ /* 0x001fc80007f9e0ff */
[----:B------:R-:W-:Y:S02]  /*3fb40*/  LEA.HI.X.SX32 R25, R28, R2, 0x1, P4 ;  /* 0x000000021c197211 */ /* 0x000fe400020f0eff */
[----:B------:R-:W3:Y:S01]  /*3fb50*/  LDL.LU R28, [R1+0x3c] ;  /* 0x00003c00011c7983 */ /* 0x000ee20000300800 */
[----:B-1----:R-:W-:Y:S01]  /*3fb60*/  IADD3 R12, P6, R3, R0, RZ ;  /* 0x00000000030c7210 */ /* 0x002fe20007fde0ff */
[----:B------:R-:W-:-:S03]  /*3fb70*/  IMAD R5, R23, 0x4, R5 ;  /* 0x0000000417057824 */ /* 0x000fc600078e0205 */
[----:B------:R-:W-:Y:S01]  /*3fb80*/  LEA.HI.X.SX32 R13, R3, R2, 0x1, P6 ;  /* 0x00000002030d7211 */ /* 0x000fe200030f0eff */
[----:B------:R-:W-:Y:S01]  /*3fb90*/  STL.64 [R1+0x130], R24 ;  /* 0x0001301801007387 */ /* 0x000fe20000100a00 */
[----:B------:R-:W-:-:S03]  /*3fba0*/  IMAD R21, R23, 0x4, R5 ;  /* 0x0000000417157824 */ /* 0x000fc600078e0205 */
[----:B------:R0:W-:Y:S02]  /*3fbb0*/  STL.64 [R1+0x128], R12 ;  /* 0x0001280c01007387 */ /* 0x0001e40000100a00 */
[----:B0-----:R-:W-:-:S04]  /*3fbc0*/  IADD3 R12, P6, R5, R0, RZ ;  /* 0x00000000050c7210 */ /* 0x001fc80007fde0ff */
[----:B------:R-:W-:Y:S02]  /*3fbd0*/  LEA.HI.X.SX32 R13, R5, R2, 0x1, P6 ;  /* 0x00000002050d7211 */ /* 0x000fe400030f0eff */
[----:B------:R-:W4:Y:S01]  /*3fbe0*/  LDL.LU R5, [R1+0x1888] ;  /* 0x0018880001057983 */ /* 0x000f220000300800 */
[----:B---3--:R-:W-:-:S04]  /*3fbf0*/  IADD3 R24, P4, R28, R0, RZ ;  /* 0x000000001c187210 */ /* 0x008fc80007f9e0ff */
[----:B------:R-:W-:-:S05]  /*3fc00*/  LEA.HI.X.SX32 R25, R28, R2, 0x1, P4 ;  /* 0x000000021c197211 */ /* 0x000fca00020f0eff */
[----:B------:R0:W-:Y:S04]  /*3fc10*/  STL.64 [R1+0x120], R24 ;  /* 0x0001201801007387 */ /* 0x0001e80000100a00 */
[----:B------:R-:W-:Y:S01]  /*3fc20*/  STL.64 [R1+0x118], R12 ;  /* 0x0001180c01007387 */ /* 0x000fe20000100a00 */
[----:B0-----:R-:W-:-:S04]  /*3fc30*/  IADD3 R24, P4, R21, R0, RZ ;  /* 0x0000000015187210 */ /* 0x001fc80007f9e0ff */
[----:B------:R-:W-:-:S05]  /*3fc40*/  LEA.HI.X.SX32 R25, R21, R2, 0x1, P4 ;  /* 0x0000000215197211 */ /* 0x000fca00020f0eff */
[----:B------:R0:W-:Y:S04]  /*3fc50*/  STL.64 [R1+0x110], R24 ;  /* 0x0001101801007387 */ /* 0x0001e80000100a00 */
[----:B0-----:R-:W3:Y:S01]  /*3fc60*/  LDL.LU.64 R24, [R1+0x1880] ;  /* 0x0018800001187983 */ /* 0x001ee20000300a00 */
[----:B------:R-:W-:-:S04]  /*3fc70*/  IMAD R20, R23, 0x4, R21 ;  /* 0x0000000417147824 */ /* 0x000fc800078e0215 */
[----:B------:R-:W-:Y:S01]  /*3fc80*/  IMAD R18, R23, 0x4, R20 ;  /* 0x0000000417127824 */ /* 0x000fe200078e0214 */
[----:B------:R-:W-:-:S03]  /*3fc90*/  IADD3 R12, P6, R20, R0, RZ ;  /* 0x00000000140c7210 */ /* 0x000fc60007fde0ff */
[C---:B------:R-:W-:Y:S01]  /*3fca0*/  IMAD R16, R23.reuse, 0x4, R18 ;  /* 0x0000000417107824 */ /* 0x040fe200078e0212 */
[----:B------:R-:W-:Y:S02]  /*3fcb0*/  LEA.HI.X.SX32 R13, R20, R2, 0x1, P6 ;  /* 0x00000002140d7211 */ /* 0x000fe400030f0eff */
[----:B------:R-:W-:Y:S01]  /*3fcc0*/  IADD3 R20, P4, R18, R0, RZ ;  /* 0x0000000012147210 */ /* 0x000fe20007f9e0ff */
[C---:B------:R-:W-:Y:S02]  /*3fcd0*/  IMAD R19, R23.reuse, 0x4, R16 ;  /* 0x0000000417137824 */ /* 0x040fe400078e0210 */
[----:B------:R0:W-:Y:S01]  /*3fce0*/  STL.64 [R1+0x108], R12 ;  /* 0x0001080c01007387 */ /* 0x0001e20000100a00 */
[----:B-----5:R-:W-:Y:S02]  /*3fcf0*/  PRMT R22, R4, 0x7773, RZ ;  /* 0x0000777304167816 */ /* 0x020fe400000000ff */
[----:B------:R-:W-:Y:S01]  /*3fd00*/  LEA.HI.X.SX32 R21, R18, R2, 0x1, P4 ;  /* 0x0000000212157211 */ /* 0x000fe200020f0eff */
[----:B------:R-:W-:Y:S01]  /*3fd10*/  IMAD R17, R23, 0x4, R19 ;  /* 0x0000000417117824 */ /* 0x000fe200078e0213 */
[----:B0-----:R-:W-:-:S04]  /*3fd20*/  IADD3 R12, P6, R16, R0, RZ ;  /* 0x00000000100c7210 */ /* 0x001fc80007fde0ff */
[----:B------:R-:W-:Y:S01]  /*3fd30*/  LEA.HI.X.SX32 R13, R16, R2, 0x1, P6 ;  /* 0x00000002100d7211 */ /* 0x000fe200030f0eff */
[----:B------:R-:W-:Y:S01]  /*3fd40*/  IMAD R29, R23, 0x4, R17 ;  /* 0x00000004171d7824 */ /* 0x000fe200078e0211 */
[----:B----4-:R-:W-:-:S03]  /*3fd50*/  PRMT R16, R5, 0x7773, RZ ;  /* 0x0000777305107816 */ /* 0x010fc600000000ff */
[----:B------:R-:W-:Y:S01]  /*3fd60*/  IMAD R28, R23, 0x4, R29 ;  /* 0x00000004171c7824 */ /* 0x000fe200078e021d */
[----:B---3--:R0:W-:Y:S04]  /*3fd70*/  STG.E.U8 desc[UR12][R24.64], R22 ;  /* 0x0000001618007986 */ /* 0x0081e8000c10110c */
[----:B0-----:R-:W3:Y:S04]  /*3fd80*/  LDL.LU.64 R24, [R1+0x1878] ;  /* 0x0018780001187983 */ /* 0x001ee80000300a00 */
[----:B------:R0:W-:Y:S04]  /*3fd90*/  STL.64 [R1+0x100], R20 ;  /* 0x0001001401007387 */ /* 0x0001e80000100a00 */
[----:B------:R1:W-:Y:S04]  /*3fda0*/  STL.64 [R1+0xf8], R12 ;  /* 0x0000f80c01007387 */ /* 0x0003e80000100a00 */
[----:B------:R-:W4:Y:S01]  /*3fdb0*/  LDL.LU R5, [R1+0x1870] ;  /* 0x0018700001057983 */ /* 0x000f220000300800 */
[----:B0-----:R-:W-:-:S02]  /*3fdc0*/  IADD3 R20, P4, R19, R0, RZ ;  /* 0x0000000013147210 */ /* 0x001fc40007f9e0ff */
[----:B-1----:R-:W-:Y:S02]  /*3fdd0*/  IADD3 R12, P6, R17, R0, RZ ;  /* 0x00000000110c7210 */ /* 0x002fe40007fde0ff */
[-C--:B------:R-:W-:Y:S02]  /*3fde0*/  LEA.HI.X.SX32 R21, R19, R2.reuse, 0x1, P4 ;  /* 0x0000000213157211 */ /* 0x080fe400020f0eff */
[----:B------:R-:W-:-:S05]  /*3fdf0*/  LEA.HI.X.SX32 R13, R17, R2, 0x1, P6 ;  /* 0x00000002110d7211 */ /* 0x000fca00030f0eff */
[----:B------:R2:W-:Y:S04]  /*3fe00*/  STL.64 [R1+0xe8], R12 ;  /* 0x0000e80c01007387 */ /* 0x0005e80000100a00 */
[----:B------:R0:W-:Y:S01]  /*3fe10*/  STL.64 [R1+0xf0], R20 ;  /* 0x0000f01401007387 */ /* 0x0001e20000100a00 */
[----:B--2---:R-:W-:Y:S01]  /*3fe20*/  IMAD.MOV.U32 R12, RZ, RZ, R26 ;  /* 0x000000ffff0c7224 */ /* 0x004fe200078e001a */
[CC--:B------:R-:W-:Y:S01]  /*3fe30*/  IADD3 R26, P4, R29.reuse, R0.reuse, RZ ;  /* 0x000000001d1a7210 */ /* 0x0c0fe20007f9e0ff */
[----:B------:R-:W-:Y:S01]  /*3fe40*/  IMAD.MOV.U32 R13, RZ, RZ, R27 ;  /* 0x000000ffff0d7224 */ /* 0x000fe200078e001b */
[C---:B0-----:R-:W-:Y:S02]  /*3fe50*/  IADD3 R20, P6, R28.reuse, R0, RZ ;  /* 0x000000001c147210 */ /* 0x041fe40007fde0ff */
[-C--:B------:R-:W-:Y:S01]  /*3fe60*/  LEA.HI.X.SX32 R27, R29, R2.reuse, 0x1, P4 ;  /* 0x000000021d1b7211 */ /* 0x080fe200020f0eff */
[----:B------:R-:W-:Y:S01]  /*3fe70*/  IMAD.MOV.U32 R29, RZ, RZ, R16 ;  /* 0x000000ffff1d7224 */ /* 0x000fe200078e0010 */
[----:B------:R-:W-:-:S03]  /*3fe80*/  LEA.HI.X.SX32 R21, R28, R2, 0x1, P6 ;  /* 0x000000021c157211 */ /* 0x000fc600030f0eff */
[----:B------:R-:W-:Y:S04]  /*3fe90*/  STL.64 [R1+0xe0], R26 ;  /* 0x0000e01a01007387 */ /* 0x000fe80000100a00 */
[----:B------:R-:W-:Y:S04]  /*3fea0*/  STL.64 [R1+0xd8], R20 ;  /* 0x0000d81401007387 */ /* 0x000fe80000100a00 */
[----:B------:R0:W-:Y:S04]  /*3feb0*/  STG.E.U8 desc[UR12][R8.64], R29 ;  /* 0x0000001d08007986 */ /* 0x0001e8000c10110c */
[----:B0-----:R-:W2:Y:S01]  /*3fec0*/  LDL.LU.64 R8, [R1+0x1868] ;  /* 0x0018680001087983 */ /* 0x001ea20000300a00 */
[----:B------:R-:W-:-:S04]  /*3fed0*/  IMAD R4, R23, 0x4, R28 ;  /* 0x0000000417047824 */ /* 0x000fc800078e021c */
[----:B------:R-:W-:Y:S01]  /*3fee0*/  IMAD R3, R23, 0x4, R4 ;  /* 0x0000000417037824 */ /* 0x000fe200078e0204 */
[----:B------:R-:W-:-:S03]  /*3fef0*/  IADD3 R26, P4, R4, R0, RZ ;  /* 0x00000000041a7210 */ /* 0x000fc60007f9e0ff */
[----:B------:R-:W-:Y:S01]  /*3ff00*/  IMAD R22, R23, 0x4, R3 ;  /* 0x0000000417167824 */ /* 0x000fe200078e0203 */
[----:B------:R-:W-:Y:S02]  /*3ff10*/  IADD3 R20, P6, R3, R0, RZ ;  /* 0x0000000003147210 */ /* 0x000fe40007fde0ff */
[-C--:B------:R-:W-:Y:S01]  /*3ff20*/  LEA.HI.X.SX32 R27, R4, R2.reuse, 0x1, P4 ;  /* 0x00000002041b7211 */ /* 0x080fe200020f0eff */
[----:B------:R-:W-:Y:S01]  /*3ff30*/  IMAD R18, R23, 0x4, R22 ;  /* 0x0000000417127824 */ /* 0x000fe200078e0216 */
[----:B------:R-:W-:-:S03]  /*3ff40*/  LEA.HI.X.SX32 R21, R3, R2, 0x1, P6 ;  /* 0x0000000203157211 */ /* 0x000fc600030f0eff */
[----:B------:R0:W-:Y:S04]  /*3ff50*/  STL.64 [R1+0xd0], R26 ;  /* 0x0000d01a01007387 */ /* 0x0001e80000100a00 */
[----:B------:R1:W-:Y:S01]  /*3ff60*/  STL.64 [R1+0xc8], R20 ;  /* 0x0000c81401007387 */ /* 0x0003e20000100a00 */
[----:B------:R-:W-:Y:S01]  /*3ff70*/  IMAD R17, R23, 0x4, R18 ;  /* 0x0000000417117824 */ /* 0x000fe200078e0212 */
[-C--:B0-----:R-:W-:Y:S02]  /*3ff80*/  IADD3 R26, P4, R22, R0.reuse, RZ ;  /* 0x00000000161a7210 */ /* 0x081fe40007f9e0ff */
[----:B-1----:R-:W-:Y:S02]  /*3ff90*/  IADD3 R20, P6, R18, R0, RZ ;  /* 0x0000000012147210 */ /* 0x002fe40007fde0ff */
[----:B------:R-:W-:-:S02]  /*3ffa0*/  LEA.HI.X.SX32 R27, R22, R2, 0x1, P4 ;  /* 0x00000002161b7211 */ /* 0x000fc400020f0eff */
[----:B------:R-:W-:Y:S01]  /*3ffb0*/  LEA.HI.X.SX32 R21, R18, R2, 0x1, P6 ;  /* 0x0000000212157211 */ /* 0x000fe200030f0eff */
[----:B------:R-:W-:Y:S02]  /*3ffc0*/  IMAD R16, R23, 0x4, R17 ;  /* 0x0000000417107824 */ /* 0x000fe400078e0211 */
[----:B------:R0:W-:Y:S04]  /*3ffd0*/  STL.64 [R1+0xc0], R26 ;  /* 0x0000c01a01007387 */ /* 0x0001e80000100a00 */
[----:B------:R1:W-:Y:S01]  /*3ffe0*/  STL.64 [R1+0xb8], R20 ;  /* 0x0000b81401007387 */ /* 0x0003e20000100a00 */
[----:B0-----:R-:W-:Y:S01]  /*3fff0*/  IMAD.MOV.U32 R26, RZ, RZ, R10 ;  /* 0x000000ffff1a7224 */ /* 0x001fe200078e000a */
[CC--:B------:R-:W-:Y:S02]  /*40000*/  IADD3 R10, P6, R16.reuse, R0.reuse, RZ ;  /* 0x00000000100a7210 */ /* 0x0c0fe40007fde0ff */
[----:B-1----:R-:W-:Y:S01]  /*40010*/  IADD3 R20, P4, R17, R0, RZ ;  /* 0x0000000011147210 */ /* 0x002fe20007f9e0ff */
[----:B------:R-:W-:Y:S01]  /*40020*/  IMAD.MOV.U32 R27, RZ, RZ, R11 ;  /* 0x000000ffff1b7224 */ /* 0x000fe200078e000b */
[----:B------:R-:W-:-:S02]  /*40030*/  LEA.HI.X.SX32 R11, R16, R2, 0x1, P6 ;  /* 0x00000002100b7211 */ /* 0x000fc400030f0eff */
[----:B------:R-:W-:-:S05]  /*40040*/  LEA.HI.X.SX32 R21, R17, R2, 0x1, P4 ;  /* 0x0000000211157211 */ /* 0x000fca00020f0eff */
[----:B------:R0:W-:Y:S04]  /*40050*/  STL.64 [R1+0xb0], R20 ;  /* 0x0000b01401007387 */ /* 0x0001e80000100a00 */
[----:B0-----:R-:W5:Y:S04]  /*40060*/  LDL.LU.64 R20, [R1+0x1860] ;  /* 0x0018600001147983 */ /* 0x001f680000300a00 */
[----:B------:R-:W-:Y:S01]  /*40070*/  STL.64 [R1+0xa8], R10 ;  /* 0x0000a80a01007387 */ /* 0x000fe20000100a00 */
[----:B--2---:R-:W-:-:S05]  /*40080*/  PRMT R8, R8, 0x7773, RZ ;  /* 0x0000777308087816 */ /* 0x004fca00000000ff */
[----:B------:R0:W-:Y:S04]  /*40090*/  STG.E.U8 desc[UR12][R12.64], R8 ;  /* 0x000000080c007986 */ /* 0x0001e8000c10110c */
[----:B0-----:R-:W2:Y:S01]  /*400a0*/  LDL.LU.64 R12, [R1+0x1858] ;  /* 0x00185800010c7983 */ /* 0x001ea20000300a00 */
[----:B------:R-:W-:-:S04]  /*400b0*/  IMAD R19, R23, 0x4, R16 ;  /* 0x0000000417137824 */ /* 0x000fc800078e0210 */
[----:B------:R-:W-:Y:S01]  /*400c0*/  IMAD R28, R23, 0x4, R19 ;  /* 0x00000004171c7824 */ /* 0x000fe200078e0213 */
[----:B------:R-:W-:-:S03]  /*400d0*/  IADD3 R16, P4, R19, R0, RZ ;  /* 0x0000000013107210 */ /* 0x000fc60007f9e0ff */
[----:B------:R-:W-:Y:S01]  /*400e0*/  IMAD R4, R23, 0x4, R28 ;  /* 0x0000000417047824 */ /* 0x000fe200078e021c */
[C---:B------:R-:W-:Y:S02]  /*400f0*/  IADD3 R10, P6, R28.reuse, R0, RZ ;  /* 0x000000001c0a7210 */ /* 0x040fe40007fde0ff */
[-C--:B------:R-:W-:Y:S01]  /*40100*/  LEA.HI.X.SX32 R17, R19, R2.reuse, 0x1, P4 ;  /* 0x0000000213117211 */ /* 0x080fe200020f0eff */
[----:B------:R-:W-:Y:S01]  /*40110*/  IMAD R3, R23, 0x4, R4 ;  /* 0x0000000417037824 */ /* 0x000fe200078e0204 */
[----:B------:R-:W-:-:S03]  /*40120*/  LEA.HI.X.SX32 R11, R28, R2, 0x1, P6 ;  /* 0x000000021c0b7211 */ /* 0x000fc600030f0eff */
[----:B------:R0:W-:Y:S01]  /*40130*/  STL.64 [R1+0xa0], R16 ;  /* 0x0000a01001007387 */ /* 0x0001e20000100a00 */
[----:B------:R-:W-:-:S03]  /*40140*/  IMAD R29, R23, 0x4, R3 ;  /* 0x00000004171d7824 */ /* 0x000fc600078e0203 */
[----:B------:R1:W-:Y:S01]  /*40150*/  STL.64 [R1+0x98], R10 ;  /* 0x0000980a01007387 */ /* 0x0003e20000100a00 */
[----:B------:R-:W-:Y:S01]  /*40160*/  IMAD R18, R23, 0x4, R29 ;  /* 0x0000000417127824 */ /* 0x000fe200078e021d */
[CC--:B0-----:R-:W-:Y:S02]  /*40170*/  IADD3 R16, P4, R4.reuse, R0.reuse, RZ ;  /* 0x0000000004107210 */ /* 0x0c1fe40007f9e0ff */
[C---:B-1----:R-:W-:Y:S02]  /*40180*/  IADD3 R10, P6, R3.reuse, R0, RZ ;  /* 0x00000000030a7210 */ /* 0x042fe40007fde0ff */
[-C--:B------:R-:W-:Y:S02]  /*40190*/  LEA.HI.X.SX32 R17, R4, R2.reuse, 0x1, P4 ;  /* 0x0000000204117211 */ /* 0x080fe400020f0eff */
        /* <DEDUP_REMOVED lines=10> */
[----:B------:R-:W-:Y:S01]  /*40240*/  IADD3 R18, P4, R28, R0, RZ ;  /* 0x000000001c127210 */ /* 0x000fe20007f9e0ff */
[----:B------:R-:W-:-:S03]  /*40250*/  IMAD R4, R23, 0x4, R8 ;  /* 0x0000000417047824 */ /* 0x000fc600078e0208 */
[----:B------:R-:W-:Y:S01]  /*40260*/  LEA.HI.X.SX32 R19, R28, R2, 0x1, P4 ;  /* 0x000000021c137211 */ /* 0x000fe200020f0eff */
[----:B0-----:R-:W3:Y:S04]  /*40270*/  LDL.LU.64 R16, [R1+0x1850] ;  /* 0x0018500001107983 */ /* 0x001ee80000300a00 */
[----:B------:R0:W-:Y:S01]  /*40280*/  STL.64 [R1+0x78], R10 ;  /* 0x0000780a01007387 */ /* 0x0001e20000100a00 */
[----:B------:R-:W-:-:S03]  /*40290*/  IMAD R3, R23, 0x4, R4 ;  /* 0x0000000417037824 */ /* 0x000fc600078e0204 */
[----:B------:R1:W-:Y:S01]  /*402a0*/  STL.64 [R1+0x70], R18 ;  /* 0x0000701201007387 */ /* 0x0003e20000100a00 */
[----:B0-----:R-:W-:-:S04]  /*402b0*/  IADD3 R10, P6, R8, R0, RZ ;  /* 0x00000000080a7210 */ /* 0x001fc80007fde0ff */
[----:B------:R-:W-:Y:S02]  /*402c0*/  LEA.HI.X.SX32 R11, R8, R2, 0x1, P6 ;  /* 0x00000002080b7211 */ /* 0x000fe400030f0eff */
[----:B-1----:R-:W-:-:S03]  /*402d0*/  IADD3 R18, P4, R4, R0, RZ ;  /* 0x0000000004127210 */ /* 0x002fc60007f9e0ff */
[----:B------:R0:W-:Y:S01]  /*402e0*/  STL.64 [R1+0x68], R10 ;  /* 0x0000680a01007387 */ /* 0x0001e20000100a00 */
[----:B------:R-:W-:Y:S02]  /*402f0*/  LEA.HI.X.SX32 R19, R4, R2, 0x1, P4 ;  /* 0x0000000204137211 */ /* 0x000fe400020f0eff */
[----:B0-----:R-:W-:-:S04]  /*40300*/  IADD3 R10, P6, R3, R0, RZ ;  /* 0x00000000030a7210 */ /* 0x001fc80007fde0ff */
[----:B------:R-:W-:Y:S01]  /*40310*/  LEA.HI.X.SX32 R11, R3, R2, 0x1, P6 ;  /* 0x00000002030b7211 */ /* 0x000fe200030f0eff */
[----:B------:R-:W-:Y:S04]  /*40320*/  STL.64 [R1+0x60], R18 ;  /* 0x0000601201007387 */ /* 0x000fe80000100a00 */
[----:B------:R-:W-:Y:S01]  /*40330*/  STL.64 [R1+0x58], R10 ;  /* 0x0000580a01007387 */ /* 0x000fe20000100a00 */
[----:B--2---:R-:W-:-:S05]  /*40340*/  PRMT R22, R12, 0x7773, RZ ;  /* 0x000077730c167816 */ /* 0x004fca00000000ff */
[----:B------:R0:W-:Y:S04]  /*40350*/  STG.E.U8 desc[UR12][R26.64], R22 ;  /* 0x000000161a007986 */ /* 0x0001e8000c10110c */
[----:B0-----:R-:W2:Y:S01]  /*40360*/  LDL.LU.64 R26, [R1+0x340] ;  /* 0x00034000011a7983 */ /* 0x001ea20000300a00 */
[----:B------:R-:W-:-:S04]  /*40370*/  IMAD R12, R23, 0x4, R3 ;  /* 0x00000004170c7824 */ /* 0x000fc800078e0203 */
[----:B------:R-:W-:Y:S01]  /*40380*/  IMAD R8, R23, 0x4, R12 ;  /* 0x0000000417087824 */ /* 0x000fe200078e020c */
[----:B------:R-:W-:-:S04]  /*40390*/  IADD3 R18, P4, R12, R0, RZ ;  /* 0x000000000c127210 */ /* 0x000fc80007f9e0ff */
[----:B------:R-:W-:Y:S02]  /*403a0*/  IADD3 R10, P6, R8, R0, RZ ;  /* 0x00000000080a7210 */ /* 0x000fe40007fde0ff */
[-C--:B------:R-:W-:Y:S02]  /*403b0*/  LEA.HI.X.SX32 R19, R12, R2.reuse, 0x1, P4 ;  /* 0x000000020c137211 */ /* 0x080fe400020f0eff */
[----:B------:R-:W-:-:S03]  /*403c0*/  LEA.HI.X.SX32 R11, R8, R2, 0x1, P6 ;  /* 0x00000002080b7211 */ /* 0x000fc600030f0eff */
[----:B------:R0:W-:Y:S01]  /*403d0*/  STL.64 [R1+0x50], R18 ;  /* 0x0000501201007387 */ /* 0x0001e20000100a00 */
[----:B-----5:R-:W-:Y:S02]  /*403e0*/  PRMT R20, R20, 0x7773, RZ ;  /* 0x0000777314147816 */ /* 0x020fe400000000ff */
[----:B---3--:R-:W-:Y:S01]  /*403f0*/  PRMT R28, R16, 0x7773, RZ ;  /* 0x00007773101c7816 */ /* 0x008fe200000000ff */
[----:B------:R-:W-:-:S04]  /*40400*/  IMAD R16, R23, 0x4, R8 ;  /* 0x0000000417107824 */ /* 0x000fc800078e0208 */
[----:B------:R-:W-:-:S04]  /*40410*/  IMAD R3, R23, 0x4, R16 ;  /* 0x0000000417037824 */ /* 0x000fc800078e0210 */
[----:B------:R-:W-:-:S04]  /*40420*/  IMAD R12, R23, 0x4, R3 ;  /* 0x00000004170c7824 */ /* 0x000fc800078e0203 */
[----:B------:R-:W-:Y:S01]  /*40430*/  IMAD R4, R23, 0x4, R12 ;  /* 0x0000000417047824 */ /* 0x000fe200078e020c */
[----:B------:R-:W-:Y:S04]  /*40440*/  STG.E.U8 desc[UR12][R14.64], R28 ;  /* 0x0000001c0e007986 */ /* 0x000fe8000c10110c */
[----:B--2---:R1:W-:Y:S04]  /*40450*/  STL.64 [R1+0x1848], R26 ;  /* 0x0018481a01007387 */ /* 0x0043e80000100a00 */
[----:B------:R2:W-:Y:S04]  /*40460*/  STL.64 [R1+0x48], R10 ;  /* 0x0000480a01007387 */ /* 0x0005e80000100a00 */
[----:B0-----:R-:W3:Y:S01]  /*40470*/  LDL.LU.64 R18, [R1+0x338] ;  /* 0x0003380001127983 */ /* 0x001ee20000300a00 */
[----:B-1----:R-:W-:Y:S01]  /*40480*/  IMAD.MOV.U32 R26, RZ, RZ, R6 ;  /* 0x000000ffff1a7224 */ /* 0x002fe200078e0006 */
[-C--:B------:R-:W-:Y:S01]  /*40490*/  IADD3 R6, P4, R16, R0.reuse, RZ ;  /* 0x0000000010067210 */ /* 0x080fe20007f9e0ff */
[----:B------:R-:W-:Y:S01]  /*404a0*/  IMAD.MOV.U32 R27, RZ, RZ, R7 ;  /* 0x000000ffff1b7224 */ /* 0x000fe200078e0007 */
[----:B--2---:R-:W-:-:S02]  /*404b0*/  IADD3 R10, P6, R3, R0, RZ ;  /* 0x00000000030a7210 */ /* 0x004fc40007fde0ff */
[-C--:B------:R-:W-:Y:S02]  /*404c0*/  LEA.HI.X.SX32 R7, R16, R2.reuse, 0x1, P4 ;  /* 0x0000000210077211 */ /* 0x080fe400020f0eff */
[----:B------:R-:W-:-:S03]  /*404d0*/  LEA.HI.X.SX32 R11, R3, R2, 0x1, P6 ;  /* 0x00000002030b7211 */ /* 0x000fc600030f0eff */
[----:B------:R0:W-:Y:S01]  /*404e0*/  STL.64 [R1+0x40], R6 ;  /* 0x0000400601007387 */ /* 0x0001e20000100a00 */
[----:B------:R-:W-:Y:S01]  /*404f0*/  IADD3 R14, P4, R12, R0, RZ ;  /* 0x000000000c0e7210 */ /* 0x000fe20007f9e0ff */
[----:B------:R-:W-:-:S03]  /*40500*/  IMAD R3, R23, 0x4, R4 ;  /* 0x0000000417037824 */ /* 0x000fc600078e0204 */
[----:B------:R-:W-:Y:S01]  /*40510*/  LEA.HI.X.SX32 R15, R12, R2, 0x1, P4 ;  /* 0x000000020c0f7211 */ /* 0x000fe200020f0eff */
[----:B0-----:R-:W2:Y:S04]  /*40520*/  LDL.LU.64 R6, [R1+0x330] ;  /* 0x0003300001067983 */ /* 0x001ea80000300a00 */
[----:B------:R0:W-:Y:S01]  /*40530*/  STL.64 [R1+0x38], R10 ;  /* 0x0000380a01007387 */ /* 0x0001e20000100a00 */
[----:B------:R-:W-:-:S03]  /*40540*/  IMAD R8, R23, 0x4, R3 ;  /* 0x0000000417087824 */ /* 0x000fc600078e0203 */
[----:B------:R-:W5:Y:S01]  /*40550*/  LDL.LU R12, [R1+0x1c] ;  /* 0x00001c00010c7983 */ /* 0x000f620000300800 */
[----:B0-----:R-:W-:-:S04]  /*40560*/  IADD3 R10, P6, R4, R0, RZ ;  /* 0x00000000040a7210 */ /* 0x001fc80007fde0ff */
[----:B------:R-:W-:-:S05]  /*40570*/  LEA.HI.X.SX32 R11, R4, R2, 0x1, P6 ;  /* 0x00000002040b7211 */ /* 0x000fca00030f0eff */
[----:B------:R-:W-:Y:S04]  /*40580*/  STL.64 [R1+0x28], R10 ;  /* 0x0000280a01007387 */ /* 0x000fe80000100a00 */
[----:B------:R0:W-:Y:S01]  /*40590*/  STL.64 [R1+0x30], R14 ;  /* 0x0000300e01007387 */ /* 0x0001e20000100a00 */
[CC--:B------:R-:W-:Y:S02]  /*405a0*/  IADD3 R28, P6, R8.reuse, R0.reuse, RZ ;  /* 0x00000000081c7210 */ /* 0x0c0fe40007fde0ff */
[C---:B0-----:R-:W-:Y:S01]  /*405b0*/  IADD3 R14, P4, R3.reuse, R0, RZ ;  /* 0x00000000030e7210 */ /* 0x041fe20007f9e0ff */
[----:B------:R-:W5:Y:S03]  /*405c0*/  LDL.LU.64 R10, [R1+0x318] ;  /* 0x00031800010a7983 */ /* 0x000f660000300a00 */
[-C--:B------:R-:W-:Y:S01]  /*405d0*/  LEA.HI.X.SX32 R15, R3, R2.reuse, 0x1, P4 ;  /* 0x00000002030f7211 */ /* 0x080fe200020f0eff */
[----:B------:R-:W5:Y:S01]  /*405e0*/  LDL.LU R4, [R1+0x4] ;  /* 0x0000040001047983 */ /* 0x000f620000300800 */
[----:B------:R-:W-:-:S03]  /*405f0*/  LEA.HI.X.SX32 R29, R8, R2, 0x1, P6 ;  /* 0x00000002081d7211 */ /* 0x000fc600030f0eff */
[----:B------:R-:W5:Y:S04]  /*40600*/  LDL.LU R3, [R1+0x18] ;  /* 0x0000180001037983 */ /* 0x000f680000300800 */
[----:B------:R-:W5:Y:S04]  /*40610*/  LDL.LU.64 R22, [R1+0x310] ;  /* 0x0003100001167983 */ /* 0x000f680000300a00 */
[----:B------:R0:W-:Y:S04]  /*40620*/  STL.64 [R1+0x20], R14 ;  /* 0x0000200e01007387 */ /* 0x0001e80000100a00 */
[----:B------:R-:W-:Y:S04]  /*40630*/  STG.E.U8 desc[UR12][R26.64], R20 ;  /* 0x000000141a007986 */ /* 0x000fe8000c10110c */
[----:B0-----:R-:W5:Y:S04]  /*40640*/  LDL.LU.64 R14, [R1+0x308] ;  /* 0x00030800010e7983 */ /* 0x001f680000300a00 */
[----:B------:R-:W3:Y:S04]  /*40650*/  LDL.LU R8, [R1+0x14] ;  /* 0x0000140001087983 */ /* 0x000ee80000300800 */
[----:B------:R-:W-:Y:S04]  /*40660*/  STL [R1+0x15ac], R28 ;  /* 0x0015ac1c01007387 */ /* 0x000fe80000100800 */
[----:B------:R0:W-:Y:S04]  /*40670*/  STL [R1+0x15a8], R29 ;  /* 0x0015a81d01007387 */ /* 0x0001e80000100800 */
[----:B0-----:R-:W5:Y:S04]  /*40680*/  LDL.LU.64 R28, [R1+0x300] ;  /* 0x00030000011c7983 */ /* 0x001f680000300a00 */
[----:B------:R-:W2:Y:S01]  /*40690*/  LDL.LU.64 R26, [R1+0x1848] ;  /* 0x00184800011a7983 */ /* 0x000ea20000300a00 */
[----:B------:R-:W-:-:S02]  /*406a0*/  PRMT R24, R24, 0x7773, RZ ;  /* 0x0000777318187816 */ /* 0x000fc400000000ff */
[----:B----4-:R-:W-:Y:S02]  /*406b0*/  PRMT R0, R5, 0x7770, RZ ;  /* 0x0000777005007816 */ /* 0x010fe400000000ff */
[C---:B---3--:R-:W-:Y:S01]  /*406c0*/  PRMT R2, R8.reuse, 0x7770, RZ ;  /* 0x0000777008027816 */ /* 0x048fe200000000ff */
[----:B--2---:R0:W-:Y:S04]  /*406d0*/  STG.E.U8 desc[UR12][R26.64], R24 ;  /* 0x000000181a007986 */ /* 0x0041e8000c10110c */
[----:B0-----:R-:W2:Y:S04]  /*406e0*/  LDL.LU.64 R26, [R1+0x1840] ;  /* 0x00184000011a7983 */ /* 0x001ea80000300a00 */
[----:B------:R-:W3:Y:S04]  /*406f0*/  LDL.LU R24, [R1+0x8] ;  /* 0x0000080001187983 */ /* 0x000ee80000300800 */
[----:B------:R-:W4:Y:S04]  /*40700*/  LDL.LU R20, [R1+0xc] ;  /* 0x00000c0001147983 */ /* 0x000f280000300800 */
[----:B------:R0:W-:Y:S04]  /*40710*/  STG.E.U8 desc[UR12][R18.64], R2 ;  /* 0x0000000212007986 */ /* 0x0001e8000c10110c */
[----:B------:R1:W-:Y:S04]  /*40720*/  STG.E.U8 desc[UR12][R6.64], R0 ;  /* 0x0000000006007986 */ /* 0x0003e8000c10110c */
[----:B0-----:R-:W2:Y:S04]  /*40730*/  LDL.LU.64 R18, [R1+0x1838] ;  /* 0x0018380001127983 */ /* 0x001ea80000300a00 */
[----:B-1----:R-:W2:Y:S01]  /*40740*/  LDL.LU.64 R6, [R1+0x2f8] ;  /* 0x0002f80001067983 */ /* 0x002ea20000300a00 */
[----:B------:R-:W-:-:S02]  /*40750*/  PRMT R0, R8, 0x7773, RZ ;  /* 0x0000777308007816 */ /* 0x000fc400000000ff */
[----:B-----5:R-:W-:-:S03]  /*40760*/  PRMT R2, R3, 0x7773, RZ ;  /* 0x0000777303027816 */ /* 0x020fc600000000ff */
[----:B------:R0:W-:Y:S04]  /*40770*/  STL [R1+0x34c], R0 ;  /* 0x00034c0001007387 */ /* 0x0001e80000100800 */
[----:B------:R1:W-:Y:S01]  /*40780*/  STL [R1+0x348], R2 ;  /* 0x0003480201007387 */ /* 0x0003e20000100800 */
[C---:B0-----:R-:W-:Y:S02]  /*40790*/  PRMT R0, R3.reuse, 0x7772, RZ ;  /* 0x0000777203007816 */ /* 0x041fe400000000ff */
[----:B-1----:R-:W-:-:S03]  /*407a0*/  PRMT R2, R3, 0x7771, RZ ;  /* 0x0000777103027816 */ /* 0x002fc600000000ff */
[----:B------:R0:W-:Y:S04]  /*407b0*/  STL [R1+0x344], R0 ;  /* 0x0003440001007387 */ /* 0x0001e80000100800 */
[----:B------:R1:W-:Y:S01]  /*407c0*/  STL [R1+0x340], R2 ;  /* 0x0003400201007387 */ /* 0x0003e20000100800 */
[----:B0-----:R-:W-:Y:S02]  /*407d0*/  PRMT R0, R3, 0x7770, RZ ;  /* 0x0000777003007816 */ /* 0x001fe400000000ff */
[C---:B------:R-:W-:Y:S02]  /*407e0*/  PRMT R3, R12.reuse, 0x7773, RZ ;  /* 0x000077730c037816 */ /* 0x040fe400000000ff */
[----:B-1----:R-:W-:Y:S01]  /*407f0*/  PRMT R2, R12, 0x7772, RZ ;  /* 0x000077720c027816 */ /* 0x002fe200000000ff */
[----:B------:R0:W-:Y:S04]  /*40800*/  STL [R1+0x330], R0 ;  /* 0x0003300001007387 */ /* 0x0001e80000100800 */
[----:B------:R1:W-:Y:S04]  /*40810*/  STL [R1+0x33c], R3 ;  /* 0x00033c0301007387 */ /* 0x0003e80000100800 */
[----:B------:R5:W-:Y:S01]  /*40820*/  STL [R1+0x338], R2 ;  /* 0x0003380201007387 */ /* 0x000be20000100800 */
[----:B0-----:R-:W-:-:S02]  /*40830*/  PRMT R0, R4, 0x7770, RZ ;  /* 0x0000777004007816 */ /* 0x001fc400000000ff */
[C---:B-1----:R-:W-:Y:S02]  /*40840*/  PRMT R3, R12.reuse, 0x7771, RZ ;  /* 0x000077710c037816 */ /* 0x042fe400000000ff */
[----:B-----5:R-:W-:-:S03]  /*40850*/  PRMT R2, R12, 0x7770, RZ ;  /* 0x000077700c027816 */ /* 0x020fc600000000ff */
[----:B------:R0:W-:Y:S04]  /*40860*/  STL [R1+0x334], R3 ;  /* 0x0003340301007387 */ /* 0x0001e80000100800 */
[----:B------:R1:W-:Y:S04]  /*40870*/  STL [R1+0x32c], R2 ;  /* 0x00032c0201007387 */ /* 0x0003e80000100800 */
[----:B------:R5:W-:Y:S01]  /*40880*/  STG.E.U8 desc[UR12][R10.64], R0 ;  /* 0x000000000a007986 */ /* 0x000be2000c10110c */
[----:B0-----:R-:W-:Y:S02]  /*40890*/  PRMT R3, R9, 0x7770, RZ ;  /* 0x0000777009037816 */ /* 0x001fe400000000ff */
[----:B-1----:R-:W-:-:S03]  /*408a0*/  PRMT R2, R13, 0x7770, RZ ;  /* 0x000077700d027816 */ /* 0x002fc600000000ff */
[----:B------:R0:W-:Y:S01]  /*408b0*/  STG.E.U8 desc[UR12][R22.64], R3 ;  /* 0x0000000316007986 */ /* 0x0001e2000c10110c */
[----:B-----5:R-:W-:-:S03]  /*408c0*/  PRMT R0, R17, 0x7770, RZ ;  /* 0x0000777011007816 */ /* 0x020fc600000000ff */
[----:B------:R-:W-:Y:S04]  /*408d0*/  STG.E.U8 desc[UR12][R14.64], R2 ;  /* 0x000000020e007986 */ /* 0x000fe8000c10110c */
[----:B------:R1:W-:Y:S04]  /*408e0*/  STG.E.U8 desc[UR12][R28.64], R0 ;  /* 0x000000001c007986 */ /* 0x0003e8000c10110c */
[----:B------:R-:W5:Y:S04]  /*408f0*/  LDL.LU.64 R10, [R1+0x1830] ;  /* 0x00183000010a7983 */ /* 0x000f680000300a00 */
[----:B0-----:R-:W5:Y:S01]  /*40900*/  LDL.LU.64 R22, [R1+0x1828] ;  /* 0x0018280001167983 */ /* 0x001f620000300a00 */
[----:B-1----:R-:W-:-:S03]  /*40910*/  PRMT R0, R4, 0x7773, RZ ;  /* 0x0000777304007816 */ /* 0x002fc600000000ff */
[----:B------:R-:W5:Y:S04]  /*40920*/  LDL.LU.64 R14, [R1+0x1820] ;  /* 0x00182000010e7983 */ /* 0x000f680000300a00 */
[----:B------:R-:W5:Y:S04]  /*40930*/  LDL.LU.64 R28, [R1+0x2c0] ;  /* 0x0002c000011c7983 */ /* 0x000f680000300a00 */
[----:B------:R0:W-:Y:S01]  /*40940*/  STL [R1+0x328], R0 ;  /* 0x0003280001007387 */ /* 0x0001e20000100800 */
[C---:B---3--:R-:W-:Y:S02]  /*40950*/  PRMT R2, R24.reuse, 0x7773, RZ ;  /* 0x0000777318027816 */ /* 0x048fe400000000ff */
[----:B------:R-:W-:-:S02]  /*40960*/  PRMT R3, R24, 0x7772, RZ ;  /* 0x0000777218037816 */ /* 0x000fc400000000ff */
[C---:B0-----:R-:W-:Y:S01]  /*40970*/  PRMT R0, R24.reuse, 0x7771, RZ ;  /* 0x0000777118007816 */ /* 0x041fe200000000ff */
[----:B------:R0:W-:Y:S04]  /*40980*/  STL [R1+0x324], R2 ;  /* 0x0003240201007387 */ /* 0x0001e80000100800 */
[----:B------:R1:W-:Y:S01]  /*40990*/  STL [R1+0x320], R3 ;  /* 0x0003200301007387 */ /* 0x0003e20000100800 */
[----:B0-----:R-:W-:-:S03]  /*409a0*/  PRMT R2, R24, 0x7770, RZ ;  /* 0x0000777018027816 */ /* 0x001fc600000000ff */
[----:B------:R0:W-:Y:S01]  /*409b0*/  STL [R1+0x31c], R0 ;  /* 0x00031c0001007387 */ /* 0x0001e20000100800 */
[C---:B----4-:R-:W-:Y:S02]  /*409c0*/  PRMT R24, R20.reuse, 0x7771, RZ ;  /* 0x0000777114187816 */ /* 0x050fe400000000ff */
[C---:B-1----:R-:W-:Y:S01]  /*409d0*/  PRMT R3, R20.reuse, 0x7773, RZ ;  /* 0x0000777314037816 */ /* 0x042fe200000000ff */
[----:B------:R1:W-:Y:S01]  /*409e0*/  STL [R1+0x30c], R2 ;  /* 0x00030c0201007387 */ /* 0x0003e20000100800 */
[----:B0-----:R-:W-:-:S03]  /*409f0*/  PRMT R0, R20, 0x7772, RZ ;  /* 0x0000777214007816 */ /* 0x001fc600000000ff */
[----:B------:R-:W-:Y:S01]  /*40a00*/  STL [R1+0x318], R3 ;  /* 0x0003180301007387 */ /* 0x000fe20000100800 */
[----:B-1----:R-:W-:-:S03]  /*40a10*/  PRMT R2, R21, 0x7770, RZ ;  /* 0x0000777015027816 */ /* 0x002fc600000000ff */
[----:B------:R-:W-:Y:S04]  /*40a20*/  STL [R1+0x314], R0 ;  /* 0x0003140001007387 */ /* 0x000fe80000100800 */
[----:B------:R-:W-:Y:S04]  /*40a30*/  STL [R1+0x310], R24 ;  /* 0x0003101801007387 */ /* 0x000fe80000100800 */
[----:B--2---:R0:W-:Y:S04]  /*40a40*/  STG.E.U8 desc[UR12][R6.64], R2 ;  /* 0x0000000206007986 */ /* 0x0041e8000c10110c */
[----:B0-----:R-:W2:Y:S01]  /*40a50*/  LDL.LU.64 R6, [R1+0x1818] ;  /* 0x0018180001067983 */ /* 0x001ea20000300a00 */
[----:B------:R-:W-:-:S02]  /*40a60*/  PRMT R3, R20, 0x7770, RZ ;  /* 0x0000777014037816 */ /* 0x000fc400000000ff */
[----:B------:R-:W-:-:S03]  /*40a70*/  PRMT R0, R25, 0x7770, RZ ;  /* 0x0000777019007816 */ /* 0x000fc600000000ff */
[----:B------:R0:W-:Y:S04]  /*40a80*/  STL [R1+0x308], R3 ;  /* 0x0003080301007387 */ /* 0x0001e80000100800 */
[----:B0-----:R-:W3:Y:S04]  /*40a90*/  LDL.LU.64 R2, [R1+0x2e8] ;  /* 0x0002e80001027983 */ /* 0x001ee80000300a00 */
[----:B--2---:R0:W-:Y:S04]  /*40aa0*/  STG.E.U8 desc[UR12][R6.64], R0 ;  /* 0x0000000006007986 */ /* 0x0041e8000c10110c */
[----:B0-----:R-:W2:Y:S01]  /*40ab0*/  LDL.LU.64 R6, [R1+0x1810] ;  /* 0x0018100001067983 */ /* 0x001ea20000300a00 */
[----:B------:R-:W-:-:S02]  /*40ac0*/  PRMT R16, R8, 0x7772, RZ ;  /* 0x0000777208107816 */ /* 0x000fc400000000ff */
[----:B------:R-:W-:Y:S02]  /*40ad0*/  PRMT R8, R8, 0x7771, RZ ;  /* 0x0000777108087816 */ /* 0x000fe400000000ff */
[----:B------:R-:W-:-:S03]  /*40ae0*/  PRMT R0, R5, 0x7773, RZ ;  /* 0x0000777305007816 */ /* 0x000fc600000000ff */
[----:B---3--:R2:W-:Y:S04]  /*40af0*/  STG.E.U8 desc[UR12][R2.64], R8 ;  /* 0x0000000802007986 */ /* 0x0085e8000c10110c */
[----:B------:R0:W-:Y:S01]  /*40b00*/  STL [R1+0x304], R0 ;  /* 0x0003040001007387 */ /* 0x0001e20000100800 */
[C---:B--2---:R-:W-:Y:S02]  /*40b10*/  PRMT R2, R6.reuse, 0x7773, RZ ;  /* 0x0000777306027816 */ /* 0x044fe400000000ff */
[C---:B0-----:R-:W-:Y:S02]  /*40b20*/  PRMT R0, R6.reuse, 0x7772, RZ ;  /* 0x0000777206007816 */ /* 0x041fe400000000ff */
[C---:B------:R-:W-:Y:S01]  /*40b30*/  PRMT R8, R6.reuse, 0x7771, RZ ;  /* 0x0000777106087816 */ /* 0x040fe200000000ff */
[----:B------:R0:W-:Y:S04]  /*40b40*/  STL [R1+0x300], R2 ;  /* 0x0003000201007387 */ /* 0x0001e80000100800 */
[----:B------:R1:W-:Y:S01]  /*40b50*/  STL [R1+0x2fc], R0 ;  /* 0x0002fc0001007387 */ /* 0x0003e20000100800 */
[----:B0-----:R-:W-:-:S02]  /*40b60*/  PRMT R2, R6, 0x7770, RZ ;  /* 0x0000777006027816 */ /* 0x001fc400000000ff */
[C---:B------:R-:W-:Y:S02]  /*40b70*/  PRMT R6, R7.reuse, 0x7772, RZ ;  /* 0x0000777207067816 */ /* 0x040fe400000000ff */
[C---:B-1----:R-:W-:Y:S01]  /*40b80*/  PRMT R0, R7.reuse, 0x7773, RZ ;  /* 0x0000777307007816 */ /* 0x042fe200000000ff */
[----:B------:R-:W-:Y:S04]  /*40b90*/  STL [R1+0x2f8], R8 ;  /* 0x0002f80801007387 */ /* 0x000fe80000100800 */
[----:B------:R0:W-:Y:S04]  /*40ba0*/  STL [R1+0x2e8], R2 ;  /* 0x0002e80201007387 */ /* 0x0001e80000100800 */
[----:B------:R1:W-:Y:S04]  /*40bb0*/  STL [R1+0x2f4], R0 ;  /* 0x0002f40001007387 */ /* 0x0003e80000100800 */
[----:B------:R2:W-:Y:S01]  /*40bc0*/  STL [R1+0x2f0], R6 ;  /* 0x0002f00601007387 */ /* 0x0005e20000100800 */
[----:B0-----:R-:W-:-:S02]  /*40bd0*/  PRMT R2, R7, 0x7771, RZ ;  /* 0x0000777107027816 */ /* 0x001fc400000000ff */
[----:B-1----:R-:W-:Y:S02]  /*40be0*/  PRMT R0, R7, 0x7770, RZ ;  /* 0x0000777007007816 */ /* 0x002fe400000000ff */
[----:B--2---:R-:W2:Y:S01]  /*40bf0*/  LDL.LU.64 R6, [R1+0x2e0] ;  /* 0x0002e00001067983 */ /* 0x004ea20000300a00 */
[C---:B------:R-:W-:Y:S02]  /*40c00*/  PRMT R3, R5.reuse, 0x7772, RZ ;  /* 0x0000777205037816 */ /* 0x040fe400000000ff */
[C---:B------:R-:W-:Y:S02]  /*40c10*/  PRMT R12, R4.reuse, 0x7772, RZ ;  /* 0x00007772040c7816 */ /* 0x040fe400000000ff */
[----:B------:R-:W-:Y:S02]  /*40c20*/  PRMT R5, R5, 0x7771, RZ ;  /* 0x0000777105057816 */ /* 0x000fe400000000ff */
[----:B------:R-:W-:Y:S01]  /*40c30*/  PRMT R4, R4, 0x7771, RZ ;  /* 0x0000777104047816 */ /* 0x000fe200000000ff */
[----:B------:R-:W-:Y:S04]  /*40c40*/  STL [R1+0x2ec], R2 ;  /* 0x0002ec0201007387 */ /* 0x000fe80000100800 */
[----:B------:R-:W-:Y:S04]  /*40c50*/  STL [R1+0x2dc], R0 ;  /* 0x0002dc0001007387 */ /* 0x000fe80000100800 */
[----:B--2---:R0:W-:Y:S04]  /*40c60*/  STG.E.U8 desc[UR12][R6.64], R5 ;  /* 0x0000000506007986 */ /* 0x0041e8000c10110c */
[----:B-----5:R1:W-:Y:S04]  /*40c70*/  STG.E.U8 desc[UR12][R14.64], R4 ;  /* 0x000000040e007986 */ /* 0x0203e8000c10110c */
[----:B0-----:R-:W2:Y:S04]  /*40c80*/  LDL.LU.64 R6, [R1+0x298] ;  /* 0x0002980001067983 */ /* 0x001ea80000300a00 */
[----:B-1----:R-:W3:Y:S04]  /*40c90*/  LDL.LU.64 R14, [R1+0x1808] ;  /* 0x00180800010e7983 */ /* 0x002ee80000300a00 */
[----:B------:R-:W4:Y:S01]  /*40ca0*/  LDL.LU.64 R4, [R1+0x2c8] ;  /* 0x0002c80001047983 */ /* 0x000f220000300a00 */
[----:B------:R-:W-:-:S02]  /*40cb0*/  PRMT R0, R9, 0x7771, RZ ;  /* 0x0000777109007816 */ /* 0x000fc400000000ff */
[----:B------:R-:W-:-:S03]  /*40cc0*/  PRMT R2, R13, 0x7771, RZ ;  /* 0x000077710d027816 */ /* 0x000fc600000000ff */
[----:B----4-:R3:W-:Y:S04]  /*40cd0*/  STG.E.U8 desc[UR12][R4.64], R0 ;  /* 0x0000000004007986 */ /* 0x0107e8000c10110c */
[----:B------:R0:W-:Y:S01]  /*40ce0*/  STG.E.U8 desc[UR12][R28.64], R2 ;  /* 0x000000021c007986 */ /* 0x0001e2000c10110c */
[C---:B---3--:R-:W-:Y:S02]  /*40cf0*/  PRMT R0, R14.reuse, 0x7773, RZ ;  /* 0x000077730e007816 */ /* 0x048fe400000000ff */
[----:B0-----:R-:W-:Y:S02]  /*40d00*/  PRMT R2, R13, 0x7773, RZ ;  /* 0x000077730d027816 */ /* 0x001fe400000000ff */
[----:B------:R-:W-:-:S03]  /*40d10*/  PRMT R5, R14, 0x7772, RZ ;  /* 0x000077720e057816 */ /* 0x000fc600000000ff */
[----:B------:R0:W-:Y:S04]  /*40d20*/  STL [R1+0x2d4], R2 ;  /* 0x0002d40201007387 */ /* 0x0001e80000100800 */
[----:B------:R1:W-:Y:S01]  /*40d30*/  STL [R1+0x2d0], R0 ;  /* 0x0002d00001007387 */ /* 0x0003e20000100800 */
[----:B0-----:R-:W-:-:S03]  /*40d40*/  PRMT R2, R14, 0x7771, RZ ;  /* 0x000077710e027816 */ /* 0x001fc600000000ff */
[----:B------:R-:W-:Y:S01]  /*40d50*/  STL [R1+0x2cc], R5 ;  /* 0x0002cc0501007387 */ /* 0x000fe20000100800 */
[----:B-1----:R-:W-:-:S03]  /*40d60*/  PRMT R0, R14, 0x7770, RZ ;  /* 0x000077700e007816 */ /* 0x002fc600000000ff */
[----:B------:R0:W-:Y:S01]  /*40d70*/  STL [R1+0x2c8], R2 ;  /* 0x0002c80201007387 */ /* 0x0001e20000100800 */
[----:B------:R-:W-:-:S03]  /*40d80*/  PRMT R8, R15, 0x7771, RZ ;  /* 0x000077710f087816 */ /* 0x000fc600000000ff */
[----:B------:R1:W-:Y:S01]  /*40d90*/  STL [R1+0x2b4], R0 ;  /* 0x0002b40001007387 */ /* 0x0003e20000100800 */
[C---:B0-----:R-:W-:Y:S02]  /*40da0*/  PRMT R2, R15.reuse, 0x7772, RZ ;  /* 0x000077720f027816 */ /* 0x041fe400000000ff */
[----:B------:R-:W-:Y:S02]  /*40db0*/  PRMT R5, R15, 0x7770, RZ ;  /* 0x000077700f057816 */ /* 0x000fe400000000ff */
[----:B-1----:R-:W-:Y:S01]  /*40dc0*/  PRMT R0, R17, 0x7771, RZ ;  /* 0x0000777111007816 */ /* 0x002fe200000000ff */
[----:B------:R0:W-:Y:S01]  /*40dd0*/  STL [R1+0x2c4], R2 ;  /* 0x0002c40201007387 */ /* 0x0001e20000100800 */
[----:B------:R-:W-:-:S03]  /*40de0*/  PRMT R28, R15, 0x7773, RZ ;  /* 0x000077730f1c7816 */ /* 0x000fc600000000ff */
[----:B------:R-:W-:Y:S04]  /*40df0*/  STL [R1+0x2c0], R8 ;  /* 0x0002c00801007387 */ /* 0x000fe80000100800 */
[----:B------:R-:W3:Y:S01]  /*40e00*/  LDL.LU.64 R14, [R1+0x2a0] ;  /* 0x0002a000010e7983 */ /* 0x000ee20000300a00 */
[----:B0-----:R-:W-:-:S03]  /*40e10*/  PRMT R2, R21, 0x7771, RZ ;  /* 0x0000777115027816 */ /* 0x001fc600000000ff */
[----:B------:R0:W-:Y:S04]  /*40e20*/  STG.E.U8 desc[UR12][R22.64], R0 ;  /* 0x0000000016007986 */ /* 0x0001e8000c10110c */
[----:B------:R-:W-:Y:S04]  /*40e30*/  STL [R1+0x2b0], R5 ;  /* 0x0002b00501007387 */ /* 0x000fe80000100800 */
[----:B------:R1:W-:Y:S04]  /*40e40*/  STG.E.U8 desc[UR12][R10.64], R2 ;  /* 0x000000020a007986 */ /* 0x0003e8000c10110c */
[----:B0-----:R-:W4:Y:S04]  /*40e50*/  LDL.LU.64 R22, [R1+0x1800] ;  /* 0x0018000001167983 */ /* 0x001f280000300a00 */
[----:B-1----:R-:W5:Y:S01]  /*40e60*/  LDL.LU.64 R10, [R1+0x17f8] ;  /* 0x0017f800010a7983 */ /* 0x002f620000300a00 */
[----:B------:R-:W-:-:S05]  /*40e70*/  PRMT R0, R9, 0x7773, RZ ;  /* 0x0000777309007816 */ /* 0x000fca00000000ff */
[----:B------:R0:W-:Y:S01]  /*40e80*/  STL [R1+0x2a8], R0 ;  /* 0x0002a80001007387 */ /* 0x0001e20000100800 */
[C---:B-----5:R-:W-:Y:S02]  /*40e90*/  PRMT R5, R10.reuse, 0x7773, RZ ;  /* 0x000077730a057816 */ /* 0x060fe400000000ff */
[C---:B------:R-:W-:Y:S02]  /*40ea0*/  PRMT R2, R10.reuse, 0x7772, RZ ;  /* 0x000077720a027816 */ /* 0x040fe400000000ff */
[----:B0-----:R-:W-:Y:S01]  /*40eb0*/  PRMT R0, R10, 0x7771, RZ ;  /* 0x000077710a007816 */ /* 0x001fe200000000ff */
[----:B------:R0:W-:Y:S04]  /*40ec0*/  STL [R1+0x26c], R5 ;  /* 0x00026c0501007387 */ /* 0x0001e80000100800 */
[----:B------:R1:W-:Y:S01]  /*40ed0*/  STL [R1+0x268], R2 ;  /* 0x0002680201007387 */ /* 0x0003e20000100800 */
[----:B------:R-:W-:-:S02]  /*40ee0*/  PRMT R8, R11, 0x7772, RZ ;  /* 0x000077720b087816 */ /* 0x000fc400000000ff */
[----:B0-----:R-:W-:Y:S01]  /*40ef0*/  PRMT R5, R10, 0x7770, RZ ;  /* 0x000077700a057816 */ /* 0x001fe200000000ff */
[----:B------:R0:W-:Y:S01]  /*40f00*/  STL [R1+0x1c], R0 ;  /* 0x00001c0001007387 */ /* 0x0001e20000100800 */
[----:B-1----:R-:W-:-:S03]  /*40f10*/  PRMT R2, R11, 0x7773, RZ ;  /* 0x000077730b027816 */ /* 0x002fc600000000ff */
[----:B------:R1:W-:Y:S04]  /*40f20*/  STL [R1+0x10], R5 ;  /* 0x0000100501007387 */ /* 0x0003e80000100800 */
[----:B------:R5:W-:Y:S01]  /*40f30*/  STL [R1+0x2ac], R2 ;  /* 0x0002ac0201007387 */ /* 0x000be20000100800 */
[----:B0-----:R-:W-:Y:S02]  /*40f40*/  PRMT R0, R25, 0x7771, RZ ;  /* 0x0000777119007816 */ /* 0x001fe400000000ff */
[C---:B-1----:R-:W-:Y:S01]  /*40f50*/  PRMT R5, R11.reuse, 0x7771, RZ ;  /* 0x000077710b057816 */ /* 0x042fe200000000ff */
[----:B------:R-:W-:Y:S01]  /*40f60*/  STL [R1+0x18], R8 ;  /* 0x0000180801007387 */ /* 0x000fe20000100800 */
[----:B-----5:R-:W-:-:S03]  /*40f70*/  PRMT R2, R11, 0x7770, RZ ;  /* 0x000077700b027816 */ /* 0x020fc600000000ff */
[----:B---3--:R-:W-:Y:S04]  /*40f80*/  STG.E.U8 desc[UR12][R14.64], R0 ;  /* 0x000000000e007986 */ /* 0x008fe8000c10110c */
[----:B------:R-:W3:Y:S04]  /*40f90*/  LDL.LU.64 R10, [R1+0x280] ;  /* 0x00028000010a7983 */ /* 0x000ee80000300a00 */
[----:B------:R0:W-:Y:S04]  /*40fa0*/  STL [R1+0x14], R5 ;  /* 0x0000140501007387 */ /* 0x0001e80000100800 */
[----:B--2---:R-:W-:Y:S04]  /*40fb0*/  STG.E.U8 desc[UR12][R6.64], R16 ;  /* 0x0000001006007986 */ /* 0x004fe8000c10110c */
[----:B------:R-:W-:Y:S04]  /*40fc0*/  STL [R1+0xc], R2 ;  /* 0x00000c0201007387 */ /* 0x000fe80000100800 */
[----:B------:R1:W-:Y:S01]  /*40fd0*/  STG.E.U8 desc[UR12][R18.64], R3 ;  /* 0x0000000312007986 */ /* 0x0003e2000c10110c */
[----:B0-----:R-:W-:-:S03]  /*40fe0*/  PRMT R5, R21, 0x7773, RZ ;  /* 0x0000777315057816 */ /* 0x001fc600000000ff */
[----:B-1----:R-:W2:Y:S04]  /*40ff0*/  LDL.LU.64 R18, [R1+0x17f0] ;  /* 0x0017f00001127983 */ /* 0x002ea80000300a00 */
[----:B------:R-:W5:Y:S04]  /*41000*/  LDL.LU.64 R2, [R1+0x288] ;  /* 0x0002880001027983 */ /* 0x000f680000300a00 */
[----:B------:R-:W-:Y:S04]  /*41010*/  STL [R1+0x4], R5 ;  /* 0x0000040501007387 */ /* 0x000fe80000100800 */
[----:B------:R-:W3:Y:S01]  /*41020*/  LDL.LU.64 R6, [R1+0x278] ;  /* 0x0002780001067983 */ /* 0x000ee20000300a00 */
[----:B----4-:R-:W-:-:S02]  /*41030*/  PRMT R0, R22, 0x7773, RZ ;  /* 0x0000777316007816 */ /* 0x010fc400000000ff */
[----:B------:R-:W-:Y:S02]  /*41040*/  PRMT R29, R23, 0x7773, RZ ;  /* 0x00007773171d7816 */ /* 0x000fe400000000ff */
[----:B------:R-:W-:Y:S02]  /*41050*/  PRMT R9, R9, 0x7772, RZ ;  /* 0x0000777209097816 */ /* 0x000fe400000000ff */
[C---:B------:R-:W-:Y:S02]  /*41060*/  PRMT R16, R23.reuse, 0x7772, RZ ;  /* 0x0000777217107816 */ /* 0x040fe400000000ff */
[C---:B------:R-:W-:Y:S02]  /*41070*/  PRMT R24, R22.reuse, 0x7772, RZ ;  /* 0x0000777216187816 */ /* 0x040fe400000000ff */
[C---:B------:R-:W-:Y:S02]  /*41080*/  PRMT R20, R22.reuse, 0x7771, RZ ;  /* 0x0000777116147816 */ /* 0x040fe400000000ff */
[----:B------:R-:W-:Y:S01]  /*41090*/  PRMT R15, R23, 0x7771, RZ ;  /* 0x00007771170f7816 */ /* 0x000fe200000000ff */
[----:B------:R-:W-:Y:S01]  /*410a0*/  STL [R1], R0 ;  /* 0x0000000001007387 */ /* 0x000fe20000100800 */
[----:B------:R-:W-:-:S02]  /*410b0*/  PRMT R22, R22, 0x7770, RZ ;  /* 0x0000777016167816 */ /* 0x000fc400000000ff */
[----:B------:R-:W-:Y:S01]  /*410c0*/  PRMT R23, R23, 0x7770, RZ ;  /* 0x0000777017177816 */ /* 0x000fe200000000ff */
[----:B------:R-:W-:Y:S01]  /*410d0*/  STL.64 [R1+0x15b8], R28 ;  /* 0x0015b81c01007387 */ /* 0x000fe20000100a00 */
[----:B------:R-:W-:Y:S02]  /*410e0*/  PRMT R4, R13, 0x7772, RZ ;  /* 0x000077720d047816 */ /* 0x000fe400000000ff */
[C---:B------:R-:W-:Y:S01]  /*410f0*/  PRMT R14, R17.reuse, 0x7773, RZ ;  /* 0x00007773110e7816 */ /* 0x040fe200000000ff */
[----:B------:R-:W-:Y:S04]  /*41100*/  STL [R1+0x1660], R16 ;  /* 0x0016601001007387 */ /* 0x000fe80000100800 */
[----:B------:R-:W-:Y:S01]  /*41110*/  STL [R1+0x1788], R15 ;  /* 0x0017880f01007387 */ /* 0x000fe20000100800 */
[----:B------:R-:W-:-:S03]  /*41120*/  PRMT R17, R17, 0x7772, RZ ;  /* 0x0000777211117816 */ /* 0x000fc600000000ff */
[----:B------:R-:W-:Y:S04]  /*41130*/  STL.64 [R1+0x1750], R22 ;  /* 0x0017501601007387 */ /* 0x000fe80000100a00 */
[----:B------:R-:W-:Y:S01]  /*41140*/  STL [R1+0x1798], R14 ;  /* 0x0017980e01007387 */ /* 0x000fe20000100800 */
[----:B--2---:R-:W-:-:S03]  /*41150*/  PRMT R13, R18, 0x7773, RZ ;  /* 0x00007773120d7816 */ /* 0x004fc600000000ff */
[----:B-----5:R0:W-:Y:S04]  /*41160*/  STG.E.U8 desc[UR12][R2.64], R12 ;  /* 0x0000000c02007986 */ /* 0x0201e8000c10110c */
[----:B---3--:R1:W-:Y:S01]  /*41170*/  STG.E.U8 desc[UR12][R10.64], R9 ;  /* 0x000000090a007986 */ /* 0x0083e2000c10110c */
[----:B------:R-:W-:-:S03]  /*41180*/  PRMT R8, R19, 0x7771, RZ ;  /* 0x0000777113087816 */ /* 0x000fc600000000ff */
[----:B------:R-:W-:Y:S01]  /*41190*/  STL [R1+0x1680], R13 ;  /* 0x0016800d01007387 */ /* 0x000fe20000100800 */
[C---:B0-----:R-:W-:Y:S02]  /*411a0*/  PRMT R12, R18.reuse, 0x7772, RZ ;  /* 0x00007772120c7816 */ /* 0x041fe400000000ff */
[C---:B-1----:R-:W-:Y:S02]  /*411b0*/  PRMT R11, R18.reuse, 0x7771, RZ ;  /* 0x00007771120b7816 */ /* 0x042fe400000000ff */
[----:B------:R-:W-:Y:S02]  /*411c0*/  PRMT R18, R18, 0x7770, RZ ;  /* 0x0000777012127816 */ /* 0x000fe400000000ff */
[C---:B------:R-:W-:Y:S01]  /*411d0*/  PRMT R10, R19.reuse, 0x7773, RZ ;  /* 0x00007773130a7816 */ /* 0x040fe200000000ff */
[----:B------:R-:W-:Y:S01]  /*411e0*/  STL [R1+0x16e0], R12 ;  /* 0x0016e00c01007387 */ /* 0x000fe20000100800 */
[C---:B------:R-:W-:Y:S02]  /*411f0*/  PRMT R9, R19.reuse, 0x7772, RZ ;  /* 0x0000777213097816 */ /* 0x040fe400000000ff */
[----:B------:R-:W-:Y:S01]  /*41200*/  PRMT R19, R19, 0x7770, RZ ;  /* 0x0000777013137816 */ /* 0x000fe200000000ff */
[----:B------:R-:W-:Y:S04]  /*41210*/  STL [R1+0x1734], R11 ;  /* 0x0017340b01007387 */ /* 0x000fe80000100800 */
[----:B------:R-:W-:Y:S04]  /*41220*/  STL [R1+0x1760], R18 ;  /* 0x0017601201007387 */ /* 0x000fe80000100800 */
[----:B------:R-:W-:Y:S04]  /*41230*/  STL [R1+0x1690], R10 ;  /* 0x0016900a01007387 */ /* 0x000fe80000100800 */
[----:B------:R-:W-:Y:S04]  /*41240*/  STL.64 [R1+0x1628], R8 ;  /* 0x0016280801007387 */ /* 0x000fe80000100a00 */
[----:B------:R-:W-:Y:S04]  /*41250*/  STG.E.U8 desc[UR12][R6.64], R4 ;  /* 0x0000000406007986 */ /* 0x000fe8000c10110c */
[----:B------:R-:W-:Y:S04]  /*41260*/  STL [R1+0x16a0], R19 ;  /* 0x0016a01301007387 */ /* 0x000fe80000100800 */
[----:B------:R0:W-:Y:S04]  /*41270*/  STG.E.U8 desc[UR12][R26.64], R17 ;  /* 0x000000111a007986 */ /* 0x0001e8000c10110c */
[----:B0-----:R-:W2:Y:S04]  /*41280*/  LDL.LU.64 R26, [R1+0x17e8] ;  /* 0x0017e800011a7983 */ /* 0x001ea80000300a00 */
[----:B------:R-:W3:Y:S04]  /*41290*/  LDL.LU R14, [R1+0x2a8] ;  /* 0x0002a800010e7983 */ /* 0x000ee80000300800 */
[----:B---3--:R0:W-:Y:S04]  /*412a0*/  STL [R1+0x17a8], R14 ;  /* 0x0017a80e01007387 */ /* 0x0081e80000100800 */
[----:B0-----:R-:W3:Y:S04]  /*412b0*/  LDL.LU R14, [R1+0x328] ;  /* 0x00032800010e7983 */ /* 0x001ee80000300800 */
[----:B---3--:R0:W-:Y:S04]  /*412c0*/  STL [R1+0x17b8], R14 ;  /* 0x0017b80e01007387 */ /* 0x0081e80000100800 */
[----:B0-----:R-:W3:Y:S04]  /*412d0*/  LDL.LU R14, [R1+0x304] ;  /* 0x00030400010e7983 */ /* 0x001ee80000300800 */
[----:B---3--:R0:W-:Y:S04]  /*412e0*/  STL [R1+0x17c8], R14 ;  /* 0x0017c80e01007387 */ /* 0x0081e80000100800 */
[----:B0-----:R-:W3:Y:S04]  /*412f0*/  LDL.LU R14, [R1+0x34c] ;  /* 0x00034c00010e7983 */ /* 0x001ee80000300800 */
[----:B------:R-:W3:Y:S04]  /*41300*/  LDL.LU R15, [R1+0x2d4] ;  /* 0x0002d400010f7983 */ /* 0x000ee80000300800 */
[----:B---3--:R0:W-:Y:S04]  /*41310*/  STL.64 [R1+0x17d8], R14 ;  /* 0x0017d80e01007387 */ /* 0x0081e80000100a00 */
[----:B0-----:R-:W3:Y:S04]  /*41320*/  LDL.LU.64 R14, [R1+0x258] ;  /* 0x00025800010e7983 */ /* 0x001ee80000300a00 */
[----:B---3--:R0:W-:Y:S04]  /*41330*/  STL.64 [R1+0x17e0], R14 ;  /* 0x0017e00e01007387 */ /* 0x0081e80000100a00 */
[----:B0-----:R-:W3:Y:S04]  /*41340*/  LDL.LU.64 R14, [R1+0x260] ;  /* 0x00026000010e7983 */ /* 0x001ee80000300a00 */
[----:B------:R-:W4:Y:S04]  /*41350*/  LDL.LU R18, [R1+0x330] ;  /* 0x0003300001127983 */ /* 0x000f280000300800 */
[----:B------:R-:W5:Y:S04]  /*41360*/  LDL.LU.64 R22, [R1+0x200] ;  /* 0x0002000001167983 */ /* 0x000f680000300a00 */
[----:B-----5:R0:W-:Y:S04]  /*41370*/  STL.64 [R1+0x1758], R22 ;  /* 0x0017581601007387 */ /* 0x0201e80000100a00 */
[----:B0-----:R-:W5:Y:S04]  /*41380*/  LDL.LU.64 R22, [R1+0x208] ;  /* 0x0002080001167983 */ /* 0x001f680000300a00 */
        /* <DEDUP_REMOVED lines=15> */
[----:B0-----:R-:W5:Y:S01]  /*41480*/  LDL.LU.64 R22, [R1+0x248] ;  /* 0x0002480001167983 */ /* 0x001f620000300a00 */
[----:B--2---:R-:W-:-:S02]  /*41490*/  PRMT R6, R26, 0x7773, RZ ;  /* 0x000077731a067816 */ /* 0x004fc400000000ff */
[----:B------:R-:W-:Y:S02]  /*414a0*/  PRMT R5, R26, 0x7772, RZ ;  /* 0x000077721a057816 */ /* 0x000fe400000000ff */
[C---:B------:R-:W-:Y:S02]  /*414b0*/  PRMT R3, R27.reuse, 0x7773, RZ ;  /* 0x000077731b037816 */ /* 0x040fe400000000ff */
[C---:B------:R-:W-:Y:S02]  /*414c0*/  PRMT R2, R27.reuse, 0x7772, RZ ;  /* 0x000077721b027816 */ /* 0x040fe400000000ff */
[----:B------:R-:W-:Y:S02]  /*414d0*/  PRMT R0, R27, 0x7771, RZ ;  /* 0x000077711b007816 */ /* 0x000fe400000000ff */
[----:B------:R-:W-:-:S05]  /*414e0*/  PRMT R21, R21, 0x7772, RZ ;  /* 0x0000777215157816 */ /* 0x000fca00000000ff */
[----:B---3--:R-:W-:Y:S04]  /*414f0*/  STG.E.U8 desc[UR12][R14.64], R21 ;  /* 0x000000150e007986 */ /* 0x008fe8000c10110c */
[----:B-----5:R0:W-:Y:S04]  /*41500*/  STL.64 [R1+0x17d0], R22 ;  /* 0x0017d01601007387 */ /* 0x0201e80000100a00 */
[----:B0-----:R-:W2:Y:S04]  /*41510*/  LDL.LU.64 R22, [R1+0x250] ;  /* 0x0002500001167983 */ /* 0x001ea80000300a00 */
[----:B------:R-:W3:Y:S04]  /*41520*/  LDL.LU R17, [R1+0x10] ;  /* 0x0000100001117983 */ /* 0x000ee80000300800 */
[----:B------:R-:W5:Y:S04]  /*41530*/  LDL.LU R19, [R1+0x2b4] ;  /* 0x0002b40001137983 */ /* 0x000f680000300800 */
[----:B------:R-:W5:Y:S04]  /*41540*/  LDL.LU.64 R8, [R1+0x1d0] ;  /* 0x0001d00001087983 */ /* 0x000f680000300a00 */
[----:B------:R-:W5:Y:S04]  /*41550*/  LDL.LU R16, [R1+0x340] ;  /* 0x0003400001107983 */ /* 0x000f680000300800 */
[----:B------:R-:W5:Y:S04]  /*41560*/  LDL.LU.64 R10, [R1+0x1c8] ;  /* 0x0001c800010a7983 */ /* 0x000f680000300a00 */
[----:B------:R-:W5:Y:S04]  /*41570*/  LDL.LU R28, [R1+0x2f8] ;  /* 0x0002f800011c7983 */ /* 0x000f680000300800 */
[----:B------:R-:W5:Y:S04]  /*41580*/  LDL.LU.64 R12, [R1+0x1c0] ;  /* 0x0001c000010c7983 */ /* 0x000f680000300a00 */
[----:B------:R-:W5:Y:S04]  /*41590*/  LDL.LU R29, [R1+0x31c] ;  /* 0x00031c00011d7983 */ /* 0x000f680000300800 */
[----:B------:R0:W-:Y:S04]  /*415a0*/  STL [R1+0x16b0], R6 ;  /* 0x0016b00601007387 */ /* 0x0001e80000100800 */
[----:B0-----:R-:W4:Y:S04]  /*415b0*/  LDL.LU R6, [R1+0x4] ;  /* 0x0000040001067983 */ /* 0x001f280000300800 */
[----:B------:R0:W-:Y:S04]  /*415c0*/  STL [R1+0x16f0], R5 ;  /* 0x0016f00501007387 */ /* 0x0001e80000100800 */
[----:B0-----:R-:W3:Y:S04]  /*415d0*/  LDL.LU R5, [R1+0x30c] ;  /* 0x00030c0001057983 */ /* 0x001ee80000300800 */
[----:B------:R0:W-:Y:S04]  /*415e0*/  STL.64 [R1+0x15d8], R2 ;  /* 0x0015d80201007387 */ /* 0x0001e80000100a00 */
[----:B0-----:R-:W5:Y:S04]  /*415f0*/  LDL.LU.64 R2, [R1+0x1d8] ;  /* 0x0001d80001027983 */ /* 0x001f680000300a00 */
[----:B------:R0:W-:Y:S04]  /*41600*/  STL [R1+0x1700], R0 ;  /* 0x0017000001007387 */ /* 0x0001e80000100800 */
[----:B0-----:R-:W3:Y:S04]  /*41610*/  LDL.LU R0, [R1+0x2e8] ;  /* 0x0002e80001007983 */ /* 0x001ee80000300800 */
[----:B------:R-:W2:Y:S01]  /*41620*/  LDL.LU.64 R14, [R1+0x17e0] ;  /* 0x0017e000010e7983 */ /* 0x000ea20000300a00 */
[----:B------:R-:W-:-:S02]  /*41630*/  PRMT R7, R25, 0x7773, RZ ;  /* 0x0000777319077816 */ /* 0x000fc400000000ff */
[----:B------:R-:W-:Y:S01]  /*41640*/  PRMT R25, R25, 0x7772, RZ ;  /* 0x0000777219197816 */ /* 0x000fe200000000ff */
[----:B------:R0:W-:Y:S04]  /*41650*/  STL [R1+0x1730], R20 ;  /* 0x0017301401007387 */ /* 0x0001e80000100800 */
[----:B0-----:R-:W5:Y:S04]  /*41660*/  LDL.LU.64 R20, [R1+0x1e0] ;  /* 0x0001e00001147983 */ /* 0x001f680000300a00 */
[----:B--2---:R0:W-:Y:S04]  /*41670*/  STG.E.U8 desc[UR12][R14.64], R25 ;  /* 0x000000190e007986 */ /* 0x0041e8000c10110c */
[----:B0-----:R-:W2:Y:S04]  /*41680*/  LDL.LU.64 R14, [R1+0x17d8] ;  /* 0x0017d800010e7983 */ /* 0x001ea80000300a00 */
[----:B------:R0:W-:Y:S04]  /*41690*/  STL [R1+0x16d0], R24 ;  /* 0x0016d01801007387 */ /* 0x0001e80000100800 */
[----:B0-----:R-:W5:Y:S04]  /*416a0*/  LDL.LU.64 R24, [R1+0x1e8] ;  /* 0x0001e80001187983 */ /* 0x001f680000300a00 */
[----:B--2---:R0:W-:Y:S04]  /*416b0*/  STG.E.U8 desc[UR12][R22.64], R14 ;  /* 0x0000000e16007986 */ /* 0x0041e8000c10110c */
[----:B0-----:R-:W2:Y:S04]  /*416c0*/  LDL.LU.64 R22, [R1+0x17d0] ;  /* 0x0017d00001167983 */ /* 0x001ea80000300a00 */
[----:B------:R-:W2:Y:S04]  /*416d0*/  LDL.LU R14, [R1+0x17c8] ;  /* 0x0017c800010e7983 */ /* 0x000ea80000300800 */
        /* <DEDUP_REMOVED lines=8> */
[----:B------:R-:W4:Y:S04]  /*41760*/  LDL.LU R14, [R1+0x1798] ;  /* 0x00179800010e7983 */ /* 0x000f280000300800 */
[----:B--2---:R0:W-:Y:S04]  /*41770*/  STG.E.U8 desc[UR12][R22.64], R15 ;  /* 0x0000000f16007986 */ /* 0x0041e8000c10110c */
[----:B0-----:R-:W4:Y:S04]  /*41780*/  LDL.LU.64 R22, [R1+0x1790] ;  /* 0x0017900001167983 */ /* 0x001f280000300a00 */
[----:B------:R-:W2:Y:S04]  /*41790*/  LDL.LU R15, [R1+0x1788] ;  /* 0x00178800010f7983 */ /* 0x000ea80000300800 */
[----:B----4-:R0:W-:Y:S04]  /*417a0*/  STG.E.U8 desc[UR12][R22.64], R14 ;  /* 0x0000000e16007986 */ /* 0x0101e8000c10110c */
[----:B0-----:R-:W4:Y:S04]  /*417b0*/  LDL.LU.64 R22, [R1+0x1780] ;  /* 0x0017800001167983 */ /* 0x001f280000300a00 */
[----:B--2---:R0:W-:Y:S04]  /*417c0*/  STL [R1+0x1630], R15 ;  /* 0x0016300f01007387 */ /* 0x0041e80000100800 */
[----:B0-----:R-:W5:Y:S04]  /*417d0*/  LDL.LU.64 R14, [R1+0x1f0] ;  /* 0x0001f000010e7983 */ /* 0x001f680000300a00 */
[----:B----4-:R0:W-:Y:S04]  /*417e0*/  STG.E.U8 desc[UR12][R22.64], R6 ;  /* 0x0000000616007986 */ /* 0x0101e8000c10110c */
[----:B0-----:R-:W2:Y:S04]  /*417f0*/  LDL.LU.64 R22, [R1+0x1778] ;  /* 0x0017780001167983 */ /* 0x001ea80000300a00 */
[----:B--2---:R0:W-:Y:S04]  /*41800*/  STG.E.U8 desc[UR12][R22.64], R7 ;  /* 0x0000000716007986 */ /* 0x0041e8000c10110c */
[----:B0-----:R-:W2:Y:S04]  /*41810*/  LDL.LU.64 R22, [R1+0x1770] ;  /* 0x0017700001167983 */ /* 0x001ea80000300a00 */
[----:B------:R-:W4:Y:S04]  /*41820*/  LDL.LU.64 R6, [R1+0x1f8] ;  /* 0x0001f80001067983 */ /* 0x000f280000300a00 */
[----:B--2---:R0:W-:Y:S04]  /*41830*/  STG.E.U8 desc[UR12][R22.64], R18 ;  /* 0x0000001216007986 */ /* 0x0041e8000c10110c */
[----:B0-----:R-:W3:Y:S04]  /*41840*/  LDL.LU.64 R22, [R1+0x1768] ;  /* 0x0017680001167983 */ /* 0x001ee80000300a00 */
[----:B------:R-:W2:Y:S04]  /*41850*/  LDL.LU R18, [R1+0x1760] ;  /* 0x0017600001127983 */ /* 0x000ea80000300800 */
[----:B---3--:R0:W-:Y:S04]  /*41860*/  STG.E.U8 desc[UR12][R22.64], R0 ;  /* 0x0000000016007986 */ /* 0x0081e8000c10110c */
[----:B0-----:R-:W3:Y:S01]  /*41870*/  LDL.LU.64 R22, [R1+0x1758] ;  /* 0x0017580001167983 */ /* 0x001ee20000300a00 */
[----:B------:R-:W-:-:S02]  /*41880*/  PRMT R4, R26, 0x7771, RZ ;  /* 0x000077711a047816 */ /* 0x000fc400000000ff */
[----:B------:R-:W-:Y:S01]  /*41890*/  PRMT R26, R26, 0x7770, RZ ;  /* 0x000077701a1a7816 */ /* 0x000fe200000000ff */
[----:B---3--:R0:W-:Y:S04]  /*418a0*/  STG.E.U8 desc[UR12][R22.64], R5 ;  /* 0x0000000516007986 */ /* 0x0081e8000c10110c */
[----:B0-----:R-:W3:Y:S04]  /*418b0*/  LDL.LU.64 R22, [R1+0x1750] ;  /* 0x0017500001167983 */ /* 0x001ee80000300a00 */
[----:B----4-:R-:W-:Y:S04]  /*418c0*/  STG.E.U8 desc[UR12][R6.64], R17 ;  /* 0x0000001106007986 */ /* 0x010fe8000c10110c */
[----:B-----5:R-:W-:Y:S04]  /*418d0*/  STG.E.U8 desc[UR12][R14.64], R19 ;  /* 0x000000130e007986 */ /* 0x020fe8000c10110c */
[----:B--2---:R-:W-:Y:S04]  /*418e0*/  STG.E.U8 desc[UR12][R24.64], R18 ;  /* 0x0000001218007986 */ /* 0x004fe8000c10110c */
[----:B---3--:R-:W-:Y:S04]  /*418f0*/  STG.E.U8 desc[UR12][R20.64], R22 ;  /* 0x0000001614007986 */ /* 0x008fe8000c10110c */
[----:B------:R-:W-:Y:S04]  /*41900*/  STG.E.U8 desc[UR12][R2.64], R26 ;  /* 0x0000001a02007986 */ /* 0x000fe8000c10110c */
[----:B------:R-:W-:Y:S04]  /*41910*/  STG.E.U8 desc[UR12][R8.64], R16 ;  /* 0x0000001008007986 */ /* 0x000fe8000c10110c */
[----:B------:R-:W-:Y:S04]  /*41920*/  STL [R1+0x1640], R23 ;  /* 0x0016401701007387 */ /* 0x000fe80000100800 */
[----:B------:R0:W-:Y:S04]  /*41930*/  STG.E.U8 desc[UR12][R10.64], R28 ;  /* 0x0000001c0a007986 */ /* 0x0001e8000c10110c */
[----:B0-----:R-:W2:Y:S04]  /*41940*/  LDL.LU R11, [R1+0x2c8] ;  /* 0x0002c800010b7983 */ /* 0x001ea80000300800 */
[----:B--2---:R0:W-:Y:S04]  /*41950*/  STL [R1+0x1740], R11 ;  /* 0x0017400b01007387 */ /* 0x0041e80000100800 */
[----:B0-----:R-:W2:Y:S04]  /*41960*/  LDL.LU R11, [R1+0x1c] ;  /* 0x00001c00010b7983 */ /* 0x001ea80000300800 */
[----:B------:R-:W3:Y:S04]  /*41970*/  LDL.LU.64 R20, [R1+0x1a8] ;  /* 0x0001a80001147983 */ /* 0x000ee80000300a00 */
[----:B---3--:R0:W-:Y:S04]  /*41980*/  STL.64 [R1+0x1738], R20 ;  /* 0x0017381401007387 */ /* 0x0081e80000100a00 */
[----:B0-----:R-:W3:Y:S04]  /*41990*/  LDL.LU.64 R20, [R1+0x1b0] ;  /* 0x0001b00001147983 */ /* 0x001ee80000300a00 */
[----:B---3--:R0:W-:Y:S04]  /*419a0*/  STL.64 [R1+0x1748], R20 ;  /* 0x0017481401007387 */ /* 0x0081e80000100a00 */
[----:B0-----:R-:W2:Y:S04]  /*419b0*/  LDL.LU.64 R20, [R1+0x1b8] ;  /* 0x0001b80001147983 */ /* 0x001ea80000300a00 */
[----:B------:R-:W3:Y:S04]  /*419c0*/  LDL.LU R0, [R1+0x2fc] ;  /* 0x0002fc0001007983 */ /* 0x000ee80000300800 */
[----:B---3--:R0:W-:Y:S04]  /*419d0*/  STL [R1+0x1710], R0 ;  /* 0x0017100001007387 */ /* 0x0081e80000100800 */
[----:B0-----:R-:W3:Y:S04]  /*419e0*/  LDL.LU R0, [R1+0x344] ;  /* 0x0003440001007983 */ /* 0x001ee80000300800 */
[----:B------:R-:W4:Y:S04]  /*419f0*/  LDL.LU R5, [R1+0x320] ;  /* 0x0003200001057983 */ /* 0x000f280000300800 */
[----:B------:R-:W-:Y:S04]  /*41a00*/  STG.E.U8 desc[UR12][R12.64], R29 ;  /* 0x0000001d0c007986 */ /* 0x000fe8000c10110c */
[----:B----4-:R0:W-:Y:S04]  /*41a10*/  STL.64 [R1+0x1728], R4 ;  /* 0x0017280401007387 */ /* 0x0101e80000100a00 */
[----:B0-----:R-:W4:Y:S04]  /*41a20*/  LDL.LU.64 R4, [R1+0x1a0] ;  /* 0x0001a00001047983 */ /* 0x001f280000300a00 */
[----:B------:R-:W5:Y:S04]  /*41a30*/  LDL.LU R12, [R1+0x268] ;  /* 0x00026800010c7983 */ /* 0x000f680000300800 */
[----:B------:R-:W2:Y:S04]  /*41a40*/  LDL.LU.64 R24, [R1+0x168] ;  /* 0x0001680001187983 */ /* 0x000ea80000300a00 */
[----:B--2---:R0:W-:Y:S04]  /*41a50*/  STL.64 [R1+0x16d8], R24 ;  /* 0x0016d81801007387 */ /* 0x0041e80000100a00 */
[----:B0-----:R-:W2:Y:S04]  /*41a60*/  LDL.LU.64 R24, [R1+0x170] ;  /* 0x0001700001187983 */ /* 0x001ea80000300a00 */
        /* <DEDUP_REMOVED lines=10> */
[----:B------:R-:W5:Y:S04]  /*41b10*/  LDL.LU R6, [R1+0x348] ;  /* 0x0003480001067983 */ /* 0x000f680000300800 */
[----:B------:R-:W5:Y:S04]  /*41b20*/  LDL.LU R19, [R1+0x300] ;  /* 0x0003000001137983 */ /* 0x000f680000300800 */
[----:B------:R-:W5:Y:S04]  /*41b30*/  LDL.LU R10, [R1+0x324] ;  /* 0x00032400010a7983 */ /* 0x000f680000300800 */
[----:B------:R-:W5:Y:S04]  /*41b40*/  LDL.LU R13, [R1+0x26c] ;  /* 0x00026c00010d7983 */ /* 0x000f680000300800 */
[----:B------:R-:W5:Y:S04]  /*41b50*/  LDL.LU R16, [R1] ;  /* 0x0000000001107983 */ /* 0x000f680000300800 */
[----:B------:R-:W3:Y:S01]  /*41b60*/  LDL.LU R26, [R1+0x2dc] ;  /* 0x0002dc00011a7983 */ /* 0x000ee20000300800 */
[----:B------:R-:W-:-:S05]  /*41b70*/  PRMT R27, R27, 0x7770, RZ ;  /* 0x000077701b1b7816 */ /* 0x000fca00000000ff */
[----:B---3--:R0:W-:Y:S04]  /*41b80*/  STL.64 [R1+0x1650], R26 ;  /* 0x0016501a01007387 */ /* 0x0081e80000100a00 */
[----:B0-----:R-:W3:Y:S04]  /*41b90*/  LDL.LU.64 R26, [R1+0x110] ;  /* 0x00011000011a7983 */ /* 0x001ee80000300a00 */
        /* <DEDUP_REMOVED lines=20> */
[----:B------:R-:W4:Y:S04]  /*41ce0*/  LDL.LU.64 R22, [R1+0x100] ;  /* 0x0001000001167983 */ /* 0x000f280000300a00 */
[----:B------:R-:W-:Y:S04]  /*41cf0*/  STG.E.U8 desc[UR12][R20.64], R11 ;  /* 0x0000000b14007986 */ /* 0x000fe8000c10110c */
[----:B----4-:R0:W-:Y:S04]  /*41d00*/  STL.64 [R1+0x1648], R22 ;  /* 0x0016481601007387 */ /* 0x0101e80000100a00 */
[----:B0-----:R-:W4:Y:S04]  /*41d10*/  LDL.LU.64 R22, [R1+0x108] ;  /* 0x0001080001167983 */ /* 0x001f280000300a00 */
[----:B------:R-:W4:Y:S04]  /*41d20*/  LDL.LU R18, [R1+0x308] ;  /* 0x0003080001127983 */ /* 0x000f280000300800 */
[----:B------:R-:W4:Y:S04]  /*41d30*/  LDL.LU R7, [R1+0xc] ;  /* 0x00000c0001077983 */ /* 0x000f280000300800 */
[----:B------:R-:W4:Y:S04]  /*41d40*/  LDL.LU R17, [R1+0x2b0] ;  /* 0x0002b00001117983 */ /* 0x000f280000300800 */
[----:B------:R-:W4:Y:S04]  /*41d50*/  LDL.LU.64 R14, [R1+0xd8] ;  /* 0x0000d800010e7983 */ /* 0x000f280000300a00 */
[----:B------:R-:W4:Y:S04]  /*41d60*/  LDL.LU.64 R2, [R1+0xd0] ;  /* 0x0000d00001027983 */ /* 0x000f280000300a00 */
[----:B------:R-:W4:Y:S04]  /*41d70*/  LDL.LU R28, [R1+0x334] ;  /* 0x00033400011c7983 */ /* 0x000f280000300800 */
[----:B------:R-:W4:Y:S04]  /*41d80*/  LDL.LU.64 R8, [R1+0xc8] ;  /* 0x0000c80001087983 */ /* 0x000f280000300a00 */
[----:B------:R-:W4:Y:S04]  /*41d90*/  LDL.LU R29, [R1+0x2ec] ;  /* 0x0002ec00011d7983 */ /* 0x000f280000300800 */
[----:B------:R-:W2:Y:S04]  /*41da0*/  LDL.LU.64 R20, [R1+0x1748] ;  /* 0x0017480001147983 */ /* 0x000ea80000300a00 */
[----:B------:R-:W2:Y:S04]  /*41db0*/  LDL.LU R11, [R1+0x1740] ;  /* 0x00174000010b7983 */ /* 0x000ea80000300800 */
[----:B--2---:R0:W-:Y:S04]  /*41dc0*/  STG.E.U8 desc[UR12][R20.64], R11 ;  /* 0x0000000b14007986 */ /* 0x0041e8000c10110c */
[----:B0-----:R-:W2:Y:S04]  /*41dd0*/  LDL.LU.64 R20, [R1+0x1738] ;  /* 0x0017380001147983 */ /* 0x001ea80000300a00 */
[----:B------:R-:W2:Y:S04]  /*41de0*/  LDL.LU R11, [R1+0x1734] ;  /* 0x00173400010b7983 */ /* 0x000ea80000300800 */
[----:B--2---:R0:W-:Y:S04]  /*41df0*/  STG.E.U8 desc[UR12][R20.64], R11 ;  /* 0x0000000b14007986 */ /* 0x0041e8000c10110c */
[----:B0-----:R-:W2:Y:S04]  /*41e00*/  LDL.LU R20, [R1+0x1730] ;  /* 0x0017300001147983 */ /* 0x001ea80000300800 */
[----:B------:R-:W4:Y:S04]  /*41e10*/  LDL.LU R11, [R1+0x32c] ;  /* 0x00032c00010b7983 */ /* 0x000f280000300800 */
[----:B--2---:R0:W-:Y:S04]  /*41e20*/  STG.E.U8 desc[UR12][R4.64], R20 ;  /* 0x0000001404007986 */ /* 0x0041e8000c10110c */
[----:B0-----:R-:W2:Y:S04]  /*41e30*/  LDL.LU.64 R4, [R1+0x1728] ;  /* 0x0017280001047983 */ /* 0x001ea80000300a00 */
[----:B------:R-:W4:Y:S04]  /*41e40*/  LDL.LU.64 R20, [R1+0xe0] ;  /* 0x0000e00001147983 */ /* 0x000f280000300a00 */
[----:B--2---:R0:W-:Y:S04]  /*41e50*/  STG.E.U8 desc[UR12][R24.64], R4 ;  /* 0x0000000418007986 */ /* 0x0041e8000c10110c */
[----:B0-----:R-:W2:Y:S04]  /*41e60*/  LDL.LU.64 R24, [R1+0x1720] ;  /* 0x0017200001187983 */ /* 0x001ea80000300a00 */
[----:B------:R-:W3:Y:S04]  /*41e70*/  LDL.LU R4, [R1+0x2cc] ;  /* 0x0002cc0001047983 */ /* 0x000ee80000300800 */
[----:B--2---:R0:W-:Y:S04]  /*41e80*/  STG.E.U8 desc[UR12][R24.64], R0 ;  /* 0x0000000018007986 */ /* 0x0041e8000c10110c */
[----:B0-----:R-:W2:Y:S04]  /*41e90*/  LDL.LU.64 R24, [R1+0x1718] ;  /* 0x0017180001187983 */ /* 0x001ea80000300a00 */
[----:B------:R-:W2:Y:S04]  /*41ea0*/  LDL.LU R0, [R1+0x1710] ;  /* 0x0017100001007983 */ /* 0x000ea80000300800 */
[----:B--2---:R0:W-:Y:S04]  /*41eb0*/  STG.E.U8 desc[UR12][R24.64], R0 ;  /* 0x0000000018007986 */ /* 0x0041e8000c10110c */
[----:B0-----:R-:W2:Y:S04]  /*41ec0*/  LDL.LU.64 R24, [R1+0x1708] ;  /* 0x0017080001187983 */ /* 0x001ea80000300a00 */
[----:B------:R-:W4:Y:S04]  /*41ed0*/  LDL.LU R0, [R1+0x1700] ;  /* 0x0017000001007983 */ /* 0x000f280000300800 */
[----:B--2---:R0:W-:Y:S04]  /*41ee0*/  STG.E.U8 desc[UR12][R24.64], R5 ;  /* 0x0000000518007986 */ /* 0x0041e8000c10110c */
[----:B0-----:R-:W5:Y:S04]  /*41ef0*/  LDL.LU.64 R24, [R1+0x16f8] ;  /* 0x0016f80001187983 */ /* 0x001f680000300a00 */
[----:B------:R-:W2:Y:S04]  /*41f00*/  LDL.LU R5, [R1+0x16f0] ;  /* 0x0016f00001057983 */ /* 0x000ea80000300800 */
[----:B-----5:R0:W-:Y:S04]  /*41f10*/  STG.E.U8 desc[UR12][R24.64], R12 ;  /* 0x0000000c18007986 */ /* 0x0201e8000c10110c */
[----:B0-----:R-:W3:Y:S04]  /*41f20*/  LDL.LU.64 R24, [R1+0x16e8] ;  /* 0x0016e80001187983 */ /* 0x001ee80000300a00 */
[----:B------:R-:W5:Y:S04]  /*41f30*/  LDL.LU R12, [R1+0x16e0] ;  /* 0x0016e000010c7983 */ /* 0x000f680000300800 */
[----:B---3--:R0:W-:Y:S04]  /*41f40*/  STG.E.U8 desc[UR12][R24.64], R4 ;  /* 0x0000000418007986 */ /* 0x0081e8000c10110c */
[----:B0-----:R-:W5:Y:S04]  /*41f50*/  LDL.LU.64 R24, [R1+0x16d8] ;  /* 0x0016d80001187983 */ /* 0x001f680000300a00 */
[----:B-----5:R0:W-:Y:S04]  /*41f60*/  STG.E.U8 desc[UR12][R24.64], R12 ;  /* 0x0000000c18007986 */ /* 0x0201e8000c10110c */
[----:B0-----:R-:W3:Y:S04]  /*41f70*/  LDL.LU R24, [R1+0x16d0] ;  /* 0x0016d00001187983 */ /* 0x001ee80000300800 */
[----:B------:R-:W5:Y:S04]  /*41f80*/  LDL.LU R12, [R1+0x2d0] ;  /* 0x0002d000010c7983 */ /* 0x000f680000300800 */
[----:B---3--:R0:W-:Y:S04]  /*41f90*/  STG.E.U8 desc[UR12][R26.64], R24 ;  /* 0x000000181a007986 */ /* 0x0081e8000c10110c */
[----:B0-----:R-:W2:Y:S04]  /*41fa0*/  LDL.LU.64 R26, [R1+0x16c8] ;  /* 0x0016c800011a7983 */ /* 0x001ea80000300a00 */
[----:B------:R-:W3:Y:S04]  /*41fb0*/  LDL.LU.64 R24, [R1+0xe8] ;  /* 0x0000e80001187983 */ /* 0x000ee80000300a00 */
[----:B--2---:R0:W-:Y:S04]  /*41fc0*/  STG.E.U8 desc[UR12][R26.64], R5 ;  /* 0x000000051a007986 */ /* 0x0041e8000c10110c */
[----:B0-----:R-:W2:Y:S04]  /*41fd0*/  LDL.LU.64 R26, [R1+0x16c0] ;  /* 0x0016c000011a7983 */ /* 0x001ea80000300a00 */
[----:B------:R-:W3:Y:S04]  /*41fe0*/  LDL.LU.64 R4, [R1+0xf0] ;  /* 0x0000f00001047983 */ /* 0x000ee80000300a00 */
[----:B--2---:R0:W-:Y:S04]  /*41ff0*/  STG.E.U8 desc[UR12][R26.64], R6 ;  /* 0x000000061a007986 */ /* 0x0041e8000c10110c */
[----:B0-----:R-:W2:Y:S04]  /*42000*/  LDL.LU.64 R26, [R1+0x16b8] ;  /* 0x0016b800011a7983 */ /* 0x001ea80000300a00 */
[----:B------:R-:W4:Y:S04]  /*42010*/  LDL.LU R6, [R1+0x16b0] ;  /* 0x0016b00001067983 */ /* 0x000f280000300800 */
[----:B--2---:R0:W-:Y:S04]  /*42020*/  STG.E.U8 desc[UR12][R26.64], R19 ;  /* 0x000000131a007986 */ /* 0x0041e8000c10110c */
[----:B0-----:R-:W2:Y:S04]  /*42030*/  LDL.LU.64 R26, [R1+0x16a8] ;  /* 0x0016a800011a7983 */ /* 0x001ea80000300a00 */
[----:B------:R-:W3:Y:S04]  /*42040*/  LDL.LU R19, [R1+0x16a0] ;  /* 0x0016a00001137983 */ /* 0x000ee80000300800 */
[----:B--2---:R0:W-:Y:S04]  /*42050*/  STG.E.U8 desc[UR12][R26.64], R10 ;  /* 0x0000000a1a007986 */ /* 0x0041e8000c10110c */
[----:B0-----:R-:W2:Y:S04]  /*42060*/  LDL.LU.64 R26, [R1+0x1698] ;  /* 0x00169800011a7983 */ /* 0x001ea80000300a00 */
[----:B------:R-:W3:Y:S04]  /*42070*/  LDL.LU R10, [R1+0x1690] ;  /* 0x00169000010a7983 */ /* 0x000ee80000300800 */
[----:B--2---:R0:W-:Y:S04]  /*42080*/  STG.E.U8 desc[UR12][R26.64], R13 ;  /* 0x0000000d1a007986 */ /* 0x0041e8000c10110c */
[----:B0-----:R-:W5:Y:S04]  /*42090*/  LDL.LU.64 R26, [R1+0x1688] ;  /* 0x00168800011a7983 */ /* 0x001f680000300a00 */
[----:B------:R-:W2:Y:S04]  /*420a0*/  LDL.LU R13, [R1+0x1680] ;  /* 0x00168000010d7983 */ /* 0x000ea80000300800 */
[----:B-----5:R0:W-:Y:S04]  /*420b0*/  STG.E.U8 desc[UR12][R26.64], R12 ;  /* 0x0000000c1a007986 */ /* 0x0201e8000c10110c */
[----:B0-----:R-:W2:Y:S04]  /*420c0*/  LDL.LU.64 R26, [R1+0x1678] ;  /* 0x00167800011a7983 */ /* 0x001ea80000300a00 */
[----:B--2---:R0:W-:Y:S04]  /*420d0*/  STG.E.U8 desc[UR12][R26.64], R13 ;  /* 0x0000000d1a007986 */ /* 0x0041e8000c10110c */
[----:B0-----:R-:W2:Y:S04]  /*420e0*/  LDL.LU.64 R26, [R1+0x1670] ;  /* 0x00167000011a7983 */ /* 0x001ea80000300a00 */
[----:B------:R-:W5:Y:S04]  /*420f0*/  LDL.LU.64 R12, [R1+0xf8] ;  /* 0x0000f800010c7983 */ /* 0x000f680000300a00 */
[----:B--2---:R0:W-:Y:S04]  /*42100*/  STG.E.U8 desc[UR12][R26.64], R16 ;  /* 0x000000101a007986 */ /* 0x0041e8000c10110c */
[----:B0-----:R-:W4:Y:S04]  /*42110*/  LDL.LU.64 R26, [R1+0x1668] ;  /* 0x00166800011a7983 */ /* 0x001f280000300a00 */
[----:B------:R-:W2:Y:S04]  /*42120*/  LDL.LU R16, [R1+0x1660] ;  /* 0x0016600001107983 */ /* 0x000ea80000300800 */
[----:B----4-:R0:W-:Y:S04]  /*42130*/  STG.E.U8 desc[UR12][R26.64], R6 ;  /* 0x000000061a007986 */ /* 0x0101e8000c10110c */
[----:B0-----:R-:W4:Y:S04]  /*42140*/  LDL.LU.64 R26, [R1+0x1658] ;  /* 0x00165800011a7983 */ /* 0x001f280000300a00 */
[----:B----4-:R0:W-:Y:S04]  /*42150*/  STG.E.U8 desc[UR12][R26.64], R11 ;  /* 0x0000000b1a007986 */ /* 0x0101e8000c10110c */
[----:B0-----:R-:W4:Y:S04]  /*42160*/  LDL.LU.64 R26, [R1+0x1650] ;  /* 0x00165000011a7983 */ /* 0x001f280000300a00 */
[----:B----4-:R0:W-:Y:S04]  /*42170*/  STG.E.U8 desc[UR12][R22.64], R26 ;  /* 0x0000001a16007986 */ /* 0x0101e8000c10110c */
[----:B0-----:R-:W4:Y:S04]  /*42180*/  LDL.LU.64 R22, [R1+0x1648] ;  /* 0x0016480001167983 */ /* 0x001f280000300a00 */
[----:B----4-:R0:W-:Y:S04]  /*42190*/  STG.E.U8 desc[UR12][R22.64], R18 ;  /* 0x0000001216007986 */ /* 0x0101e8000c10110c */
[----:B0-----:R-:W4:Y:S04]  /*421a0*/  LDL.LU R23, [R1+0x1640] ;  /* 0x0016400001177983 */ /* 0x001f280000300800 */
[----:B-----5:R-:W-:Y:S04]  /*421b0*/  STG.E.U8 desc[UR12][R12.64], R7 ;  /* 0x000000070c007986 */ /* 0x020fe8000c10110c */
[----:B---3--:R-:W-:Y:S04]  /*421c0*/  STG.E.U8 desc[UR12][R4.64], R17 ;  /* 0x0000001104007986 */ /* 0x008fe8000c10110c */
[----:B------:R0:W-:Y:S04]  /*421d0*/  STG.E.U8 desc[UR12][R24.64], R19 ;  /* 0x0000001318007986 */ /* 0x0001e8000c10110c */
[----:B0-----:R-:W3:Y:S04]  /*421e0*/  LDL.LU R25, [R1+0x310] ;  /* 0x0003100001197983 */ /* 0x001ee80000300800 */
[----:B----4-:R-:W-:Y:S04]  /*421f0*/  STG.E.U8 desc[UR12][R20.64], R23 ;  /* 0x0000001714007986 */ /* 0x010fe8000c10110c */
[----:B------:R0:W-:Y:S04]  /*42200*/  STG.E.U8 desc[UR12][R14.64], R27 ;  /* 0x0000001b0e007986 */ /* 0x0001e8000c10110c */
[----:B0-----:R-:W4:Y:S04]  /*42210*/  LDL.LU.64 R14, [R1+0xb8] ;  /* 0x0000b800010e7983 */ /* 0x001f280000300a00 */
[----:B------:R-:W-:Y:S04]  /*42220*/  STG.E.U8 desc[UR12][R2.64], R28 ;  /* 0x0000001c02007986 */ /* 0x000fe8000c10110c */
[----:B------:R-:W-:Y:S04]  /*42230*/  STG.E.U8 desc[UR12][R8.64], R29 ;  /* 0x0000001d08007986 */ /* 0x000fe8000c10110c */
[----:B----4-:R0:W-:Y:S04]  /*42240*/  STL.64 [R1+0x1638], R14 ;  /* 0x0016380e01007387 */ /* 0x0101e80000100a00 */
[----:B0-----:R-:W3:Y:S04]  /*42250*/  LDL.LU.64 R14, [R1+0xc0] ;  /* 0x0000c000010e7983 */ /* 0x001ee80000300a00 */
[----:B------:R-:W4:Y:S04]  /*42260*/  LDL.LU R17, [R1+0x14] ;  /* 0x0000140001117983 */ /* 0x000f280000300800 */
[----:B------:R-:W5:Y:S04]  /*42270*/  LDL.LU.64 R8, [R1+0xb0] ;  /* 0x0000b00001087983 */ /* 0x000f680000300a00 */
[----:B------:R-:W5:Y:S04]  /*42280*/  LDL.LU R21, [R1+0x2c0] ;  /* 0x0002c00001157983 */ /* 0x000f680000300800 */
[----:B------:R-:W2:Y:S04]  /*42290*/  LDL.LU R27, [R1+0x18] ;  /* 0x00001800011b7983 */ /* 0x000ea80000300800 */
[----:B------:R-:W2:Y:S04]  /*422a0*/  LDL.LU R23, [R1+0x2c4] ;  /* 0x0002c40001177983 */ /* 0x000ea80000300800 */
[----:B------:R-:W3:Y:S04]  /*422b0*/  LDL.LU.64 R2, [R1+0x60] ;  /* 0x0000600001027983 */ /* 0x000ee80000300a00 */
        /* <DEDUP_REMOVED lines=18> */
[----:B------:R-:W2:Y:S04]  /*423e0*/  LDL.LU R19, [R1+0x33c] ;  /* 0x00033c0001137983 */ /* 0x000ea80000300800 */
[----:B------:R-:W2:Y:S04]  /*423f0*/  LDL.LU R6, [R1+0x2f4] ;  /* 0x0002f40001067983 */ /* 0x000ea80000300800 */
[----:B------:R-:W2:Y:S04]  /*42400*/  LDL.LU R24, [R1+0x318] ;  /* 0x0003180001187983 */ /* 0x000ea80000300800 */
[----:B------:R-:W4:Y:S04]  /*42410*/  LDL.LU.64 R28, [R1+0x38] ;  /* 0x00003800011c7983 */ /* 0x000f280000300a00 */
[----:B----4-:R0:W-:Y:S04]  /*42420*/  STL.64 [R1+0x15c0], R28 ;  /* 0x0015c01c01007387 */ /* 0x0101e80000100a00 */
[----:B0-----:R-:W4:Y:S04]  /*42430*/  LDL.LU.64 R28, [R1+0x48] ;  /* 0x00004800011c7983 */ /* 0x001f280000300a00 */
[----:B----4-:R0:W-:Y:S04]  /*42440*/  STL.64 [R1+0x15c8], R28 ;  /* 0x0015c81c01007387 */ /* 0x0101e80000100a00 */
[----:B0-----:R-:W4:Y:S04]  /*42450*/  LDL.LU.64 R28, [R1+0x50] ;  /* 0x00005000011c7983 */ /* 0x001f280000300a00 */
[----:B----4-:R0:W-:Y:S04]  /*42460*/  STL.64 [R1+0x15d0], R28 ;  /* 0x0015d01c01007387 */ /* 0x0101e80000100a00 */
[----:B0-----:R-:W4:Y:S04]  /*42470*/  LDL.LU.64 R28, [R1+0x58] ;  /* 0x00005800011c7983 */ /* 0x001f280000300a00 */
[----:B------:R-:W4:Y:S04]  /*42480*/  LDL.LU R20, [R1+0x2ac] ;  /* 0x0002ac0001147983 */ /* 0x000f280000300800 */
[----:B------:R-:W5:Y:S04]  /*42490*/  LDL.LU.64 R12, [R1+0x28] ;  /* 0x00002800010c7983 */ /* 0x000f680000300a00 */
[----:B------:R-:W-:Y:S04]  /*424a0*/  STG.E.U8 desc[UR12][R14.64], R25 ;  /* 0x000000190e007986 */ /* 0x000fe8000c10110c */
[----:B-----5:R0:W-:Y:S04]  /*424b0*/  STL.64 [R1+0x15b0], R12 ;  /* 0x0015b00c01007387 */ /* 0x0201e80000100a00 */
[----:B0-----:R-:W5:Y:S04]  /*424c0*/  LDL.LU.64 R12, [R1+0x30] ;  /* 0x00003000010c7983 */ /* 0x001f680000300a00 */
[----:B------:R-:W5:Y:S04]  /*424d0*/  LDL.LU.64 R4, [R1+0x20] ;  /* 0x0000200001047983 */ /* 0x000f680000300a00 */
[----:B------:R-:W5:Y:S04]  /*424e0*/  LDL.LU R11, [R1+0x35c] ;  /* 0x00035c00010b7983 */ /* 0x000f680000300800 */
[----:B------:R-:W3:Y:S04]  /*424f0*/  LDL.LU.64 R14, [R1+0x1638] ;  /* 0x00163800010e7983 */ /* 0x000ee80000300a00 */
[----:B------:R-:W5:Y:S04]  /*42500*/  LDL.LU R26, [R1+0x358] ;  /* 0x00035800011a7983 */ /* 0x000f680000300800 */
[----:B------:R-:W5:Y:S04]  /*42510*/  LDL.LU R22, [R1+0x354] ;  /* 0x0003540001167983 */ /* 0x000f680000300800 */
[----:B------:R-:W5:Y:S04]  /*42520*/  LDL.LU R7, [R1+0x350] ;  /* 0x0003500001077983 */ /* 0x000f680000300800 */
[----:B------:R-:W5:Y:S04]  /*42530*/  LDL.LU R18, [R1+0x438] ;  /* 0x0004380001127983 */ /* 0x000f680000300800 */
[----:B---3--:R0:W-:Y:S04]  /*42540*/  STG.E.U8 desc[UR12][R14.64], R17 ;  /* 0x000000110e007986 */ /* 0x0081e8000c10110c */
[----:B------:R1:W-:Y:S04]  /*42550*/  STG.E.U8 desc[UR12][R8.64], R21 ;  /* 0x0000001508007986 */ /* 0x0003e8000c10110c */
[----:B0-----:R-:W3:Y:S04]  /*42560*/  LDL.LU R15, [R1+0x1630] ;  /* 0x00163000010f7983 */ /* 0x001ee80000300800 */
[----:B------:R-:W5:Y:S04]  /*42570*/  LDL.LU R14, [R1+0x434] ;  /* 0x00043400010e7983 */ /* 0x000f680000300800 */
[----:B------:R-:W5:Y:S04]  /*42580*/  LDL.LU R25, [R1+0x430] ;  /* 0x0004300001197983 */ /* 0x000f680000300800 */
[----:B------:R-:W5:Y:S04]  /*42590*/  LDL.LU R17, [R1+0x42c] ;  /* 0x00042c0001117983 */ /* 0x000f680000300800 */
[----:B-1----:R-:W2:Y:S04]  /*425a0*/  LDL.LU.64 R8, [R1+0x1628] ;  /* 0x0016280001087983 */ /* 0x002ea80000300a00 */
[----:B------:R-:W5:Y:S04]  /*425b0*/  LDL.LU R21, [R1+0x15a4] ;  /* 0x0015a40001157983 */ /* 0x000f680000300800 */
[----:B--2---:R0:W-:Y:S04]  /*425c0*/  STG.E.U8 desc[UR12][R2.64], R8 ;  /* 0x0000000802007986 */ /* 0x0041e8000c10110c */
[----:B0-----:R-:W3:Y:S04]  /*425d0*/  LDL.LU.64 R2, [R1+0x1620] ;  /* 0x0016200001027983 */ /* 0x001ee80000300a00 */
[----:B------:R-:W2:Y:S04]  /*425e0*/  LDL.LU R8, [R1+0x314] ;  /* 0x0003140001087983 */ /* 0x000ea80000300800 */
[----:B---3--:R0:W-:Y:S04]  /*425f0*/  STG.E.U8 desc[UR12][R2.64], R15 ;  /* 0x0000000f02007986 */ /* 0x0081e8000c10110c */
[----:B0-----:R-:W3:Y:S04]  /*42600*/  LDL.LU.64 R2, [R1+0x1618] ;  /* 0x0016180001027983 */ /* 0x001ee80000300a00 */
[----:B------:R-:W4:Y:S04]  /*42610*/  LDL.LU R15, [R1+0x2f0] ;  /* 0x0002f000010f7983 */ /* 0x000f280000300800 */
[----:B---3--:R0:W-:Y:S04]  /*42620*/  STG.E.U8 desc[UR12][R2.64], R0 ;  /* 0x0000000002007986 */ /* 0x0081e8000c10110c */
[----:B0-----:R-:W3:Y:S04]  /*42630*/  LDL.LU.64 R2, [R1+0x1610] ;  /* 0x0016100001027983 */ /* 0x001ee80000300a00 */
[----:B------:R-:W3:Y:S04]  /*42640*/  LDL.LU R0, [R1+0x338] ;  /* 0x0003380001007983 */ /* 0x000ee80000300800 */
[----:B---3--:R0:W-:Y:S04]  /*42650*/  STG.E.U8 desc[UR12][R2.64], R0 ;  /* 0x0000000002007986 */ /* 0x0081e8000c10110c */
[----:B0-----:R-:W4:Y:S04]  /*42660*/  LDL.LU.64 R2, [R1+0x1608] ;  /* 0x0016080001027983 */ /* 0x001f280000300a00 */
[----:B----4-:R0:W-:Y:S04]  /*42670*/  STG.E.U8 desc[UR12][R2.64], R15 ;  /* 0x0000000f02007986 */ /* 0x0101e8000c10110c */
[----:B0-----:R-:W2:Y:S04]  /*42680*/  LDL.LU.64 R2, [R1+0x1600] ;  /* 0x0016000001027983 */ /* 0x001ea80000300a00 */
[----:B--2---:R0:W-:Y:S04]  /*42690*/  STG.E.U8 desc[UR12][R2.64], R8 ;  /* 0x0000000802007986 */ /* 0x0041e8000c10110c */
[----:B0-----:R-:W2:Y:S04]  /*426a0*/  LDL.LU.64 R2, [R1+0x15f8] ;  /* 0x0015f80001027983 */ /* 0x001ea80000300a00 */
[----:B--2---:R0:W-:Y:S04]  /*426b0*/  STG.E.U8 desc[UR12][R2.64], R27 ;  /* 0x0000001b02007986 */ /* 0x0041e8000c10110c */
[----:B0-----:R-:W2:Y:S04]  /*426c0*/  LDL.LU.64 R2, [R1+0x15f0] ;  /* 0x0015f00001027983 */ /* 0x001ea80000300a00 */
[----:B--2---:R0:W-:Y:S04]  /*426d0*/  STG.E.U8 desc[UR12][R2.64], R23 ;  /* 0x0000001702007986 */ /* 0x0041e8000c10110c */
[----:B0-----:R-:W2:Y:S04]  /*426e0*/  LDL.LU.64 R2, [R1+0x15e8] ;  /* 0x0015e80001027983 */ /* 0x001ea80000300a00 */
[----:B--2---:R0:W-:Y:S04]  /*426f0*/  STG.E.U8 desc[UR12][R2.64], R9 ;  /* 0x0000000902007986 */ /* 0x0041e8000c10110c */
[----:B0-----:R-:W2:Y:S04]  /*42700*/  LDL.LU.64 R2, [R1+0x15e0] ;  /* 0x0015e00001027983 */ /* 0x001ea80000300a00 */
[----:B------:R-:W3:Y:S04]  /*42710*/  LDL.LU.64 R8, [R1+0x40] ;  /* 0x0000400001087983 */ /* 0x000ee80000300a00 */
        /* <DEDUP_REMOVED lines=8> */
[----:B---3--:R0:W-:Y:S01]  /*427a0*/  STG.E.U8 desc[UR12][R8.64], R24 ;  /* 0x0000001808007986 */ /* 0x0081e2000c10110c */
[----:B-----5:R-:W-:-:S02]  /*427b0*/  FSEL R7, R7, -INF , P2 ;  /* 0xff80000007077808 */ /* 0x020fc40001000000 */
[----:B------:R-:W-:Y:S01]  /*427c0*/  FSEL R6, R22, -INF , P5 ;  /* 0xff80000016067808 */ /* 0x000fe20002800000 */
[----:B0-----:R-:W0:Y:S01]  /*427d0*/  LDC.64 R8, c[0x0][0x230] ;  /* 0x00008c00ff087b82 */ /* 0x001e220000000a00 */
[----:B--2---:R1:W-:Y:S04]  /*427e0*/  STG.E.U8 desc[UR12][R28.64], R20 ;  /* 0x000000141c007986 */ /* 0x0043e8000c10110c */
[----:B-1----:R-:W2:Y:S04]  /*427f0*/  LDL.LU.64 R28, [R1+0x15b8] ;  /* 0x0015b800011c7983 */ /* 0x002ea80000300a00 */
[----:B--2---:R1:W-:Y:S04]  /*42800*/  STG.E.U8 desc[UR12][R12.64], R28 ;  /* 0x0000001c0c007986 */ /* 0x0043e8000c10110c */
[----:B-1----:R-:W2:Y:S04]  /*42810*/  LDL.LU.64 R12, [R1+0x15b0] ;  /* 0x0015b000010c7983 */ /* 0x002ea80000300a00 */
[----:B------:R-:W3:Y:S01]  /*42820*/  LDL.LU R28, [R1+0x15ac] ;  /* 0x0015ac00011c7983 */ /* 0x000ee20000300800 */
[----:B------:R-:W-:-:S02]  /*42830*/  FFMA R7, R7, 0.69314718246459960938, R17 ;  /* 0x3f31721807077823 */ /* 0x000fc40000000011 */
[----:B------:R-:W1:Y:S01]  /*42840*/  S2R R17, SR_TID.X ;  /* 0x0000000000117919 */ /* 0x000e620000002100 */
[----:B--2---:R-:W-:Y:S04]  /*42850*/  STG.E.U8 desc[UR12][R12.64], R10 ;  /* 0x0000000a0c007986 */ /* 0x004fe8000c10110c */
[----:B------:R2:W-:Y:S04]  /*42860*/  STG.E.U8 desc[UR12][R4.64], R29 ;  /* 0x0000001d04007986 */ /* 0x0005e8000c10110c */
[----:B--2---:R-:W3:Y:S01]  /*42870*/  LDL.LU R29, [R1+0x15a8] ;  /* 0x0015a800011d7983 */ /* 0x004ee20000300800 */
[----:B------:R-:W-:-:S02]  /*42880*/  FSEL R4, R11, -INF , P1 ;  /* 0xff8000000b047808 */ /* 0x000fc40000800000 */
[----:B------:R-:W-:Y:S01]  /*42890*/  FSEL R5, R26, -INF , P3 ;  /* 0xff8000001a057808 */ /* 0x000fe20001800000 */
[----:B-1----:R-:W-:Y:S02]  /*428a0*/  IMAD.SHL.U32 R17, R17, 0x4, RZ ;  /* 0x0000000411117824 */ /* 0x002fe400078e00ff */
[----:B------:R-:W-:Y:S01]  /*428b0*/  FFMA R6, R6, 0.69314718246459960938, R25 ;  /* 0x3f31721806067823 */ /* 0x000fe20000000019 */
[----:B------:R-:W-:Y:S01]  /*428c0*/  FFMA R4, R4, 0.69314718246459960938, R18 ;  /* 0x3f31721804047823 */ /* 0x000fe20000000012 */
[----:B------:R-:W-:Y:S01]  /*428d0*/  FFMA R5, R5, 0.69314718246459960938, R14 ;  /* 0x3f31721805057823 */ /* 0x000fe2000000000e */
[----:B------:R-:W-:Y:S01]  /*428e0*/  LOP3.LUT R17, R17, 0x70, RZ, 0xc0, !PT ;  /* 0x0000007011117812 */ /* 0x000fe200078ec0ff */
[----:B------:R-:W-:Y:S01]  /*428f0*/  UIMAD UR4, UR7, UR4, URZ ;  /* 0x00000004070472a4 */ /* 0x000fe2000f8e023f */
[----:B------:R-:W-:-:S03]  /*42900*/  IMAD.SHL.U32 R11, R21, 0x4, RZ ;  /* 0x00000004150b7824 */ /* 0x000fc600078e00ff */
[----:B------:R-:W-:Y:S02]  /*42910*/  USHF.L.U32 UR7, UR4, 0x2, URZ ;  /* 0x0000000204077899 */ /* 0x000fe4000800063f */
[----:B------:R-:W-:Y:S01]  /*42920*/  UIMAD.WIDE UR4, UR4, 0x4, URZ ;  /* 0x00000004040478a5 */ /* 0x000fe2000f8e023f */
[----:B------:R-:W-:-:S03]  /*42930*/  IMAD.HI R0, R21, 0x4, RZ ;  /* 0x0000000415007827 */ /* 0x000fc600078e02ff */
[----:B0-----:R-:W-:-:S04]  /*42940*/  IADD3 R8, P1, P2, R11, UR7, R8 ;  /* 0x000000070b087c10 */ /* 0x001fc8000fa3e008 */
[----:B------:R-:W-:Y:S01]  /*42950*/  IADD3.X R9, R0, UR5, R9, P1, P2 ;  /* 0x0000000500097c10 */ /* 0x000fe20008fe4409 */
[----:B---3--:R0:W-:Y:S01]  /*42960*/  STG.E.U8 desc[UR12][R28.64], R3 ;  /* 0x000000031c007986 */ /* 0x0081e2000c10110c */
[----:B------:R-:W-:Y:S06]  /*42970*/  BAR.SYNC.DEFER_BLOCKING 0x0 ;  /* 0x0000000000007b1d */ /* 0x000fec0000010000 */
[----:B------:R0:W-:Y:S02]  /*42980*/  STS.128 [R17+UR6], R4 ;  /* 0x0000000411007988 */ /* 0x0001e40008000c06 */
[----:B------:R-:W-:Y:S06]  /*42990*/  BAR.SYNC.DEFER_BLOCKING 0x0 ;  /* 0x0000000000007b1d */ /* 0x000fec0000010000 */
[----:B------:R-:W-:Y:S05]  /*429a0*/  @P0 EXIT ;  /* 0x000000000000094d */ /* 0x000fea0003800000 */
[----:B0-----:R-:W2:Y:S04]  /*429b0*/  LDL.LU R17, [R1+0x360] ;  /* 0x0003600001117983 */ /* 0x001ea80000300800 */
[----:B--2---:R-:W0:Y:S04]  /*429c0*/  LDS R3, [R17] ;  /* 0x0000000011037984 */ /* 0x004e280000000800 */
[----:B0-----:R-:W-:Y:S01]  /*429d0*/  STG.E desc[UR12][R8.64], R3 ;  /* 0x0000000308007986 */ /* 0x001fe2000c10190c */
[----:B------:R-:W-:Y:S05]  /*429e0*/  EXIT ;  /* 0x000000000000794d */ /* 0x000fea0003800000 */
.L_x_2:
[----:B------:R-:W-:-:S00]  /*429f0*/  BRA `(.L_x_2) ;  /* 0xfffffffc00fc7947 */ /* 0x000fc0000383ffff */
[----:B------:R-:W-:-:S00]  /*42a00*/  NOP ;  /* 0x0000000000007918 */ /* 0x000fc00000000000 */
[----:B------:R-:W-:-:S00]  /*42a10*/  NOP ;  /* 0x0000000000007918 */ /* 0x000fc00000000000 */
[----:B------:R-:W-:-:S00]  /*42a20*/  NOP ;  /* 0x0000000000007918 */ /* 0x000fc00000000000 */
[----:B------:R-:W-:-:S00]  /*42a30*/  NOP ;  /* 0x0000000000007918 */ /* 0x000fc00000000000 */
[----:B------:R-:W-:-:S00]  /*42a40*/  NOP ;  /* 0x0000000000007918 */ /* 0x000fc00000000000 */
[----:B------:R-:W-:-:S00]  /*42a50*/  NOP ;  /* 0x0000000000007918 */ /* 0x000fc00000000000 */
[----:B------:R-:W-:-:S00]  /*42a60*/  NOP ;  /* 0x0000000000007918 */ /* 0x000fc00000000000 */
[----:B------:R-:W-:-:S00]  /*42a70*/  NOP ;  /* 0x0000000000007918 */ /* 0x000fc00000000000 */
.L_x_3:


//--------------------- .nv.global.init           --------------------------
	.section	.nv.global.init,"aw",@progbits
.nv.global.init:
	.type		_$_str,@object
	.size		_$_str,(.L_0 - _$_str)
_$_str:
        /*0000*/ 	.byte	0x5f, 0x5f, 0x43, 0x55, 0x44, 0x41, 0x5f, 0x46, 0x54, 0x5a, 0x00
.L_0:


//--------------------- .nv.shared.attn_fwd       --------------------------
	.section	.nv.shared.attn_fwd,"aw",@nobits
	.sectionflags	@""
	.align	16
	.zero		1024


//--------------------- .nv.shared.reserved.0     --------------------------
	.section	.nv.shared.reserved.0,"aw",@nobits
	.weak		__nv_reservedSMEM_offset_0_alias
	.size		__nv_reservedSMEM_offset_0_alias, 0, 0
	.other		__nv_reservedSMEM_offset_0_alias,@"STO_CUDA_RESERVED_SHARED STV_DEFAULT"
__nv_reservedSMEM_offset_0_alias:
	.zero		0


//--------------------- .nv.constant0.attn_fwd    --------------------------
	.section	.nv.constant0.attn_fwd,"a",@progbits
	.sectionflags	@""
	.align	4
.nv.constant0.attn_fwd:
	.zero		664


//--------------------- SYMBOLS --------------------------

	.type		.nv.reservedSmem.offset0,@object
	.size		.nv.reservedSmem.offset0,0x4
